def matmul_kernel(
    a_ptr,
    b_ptr,
    c_ptr,
    M,
    N,
    K,
    stride_am,
    stride_ak,
    stride_bk,
    stride_bn,
    stride_cm,
    stride_cn,
    BLOCK_M: tl.constexpr,
    BLOCK_N: tl.constexpr,
    BLOCK_K: tl.constexpr,
    GROUP_M: tl.constexpr,
):
    pid = tl.program_id(axis=0)
    num_pid_m = tl.cdiv(M, BLOCK_M)
    num_pid_n = tl.cdiv(N, BLOCK_N)
    num_pid_in_group = GROUP_M * num_pid_n
    group_id = pid // num_pid_in_group
    first_pid_m = group_id * GROUP_M
    group_size_m = min(num_pid_m - first_pid_m, GROUP_M)
    pid_m = first_pid_m + ((pid % num_pid_in_group) % group_size_m)
    pid_n = (pid % num_pid_in_group) // group_size_m

    offs_am = (pid_m * BLOCK_M + tl.arange(0, BLOCK_M)) % M
    offs_bn = (pid_n * BLOCK_N + tl.arange(0, BLOCK_N)) % N
    offs_k = tl.arange(0, BLOCK_K)
    a_ptrs = a_ptr + offs_am[:, None] * stride_am + offs_k[None, :] * stride_ak
    b_ptrs = b_ptr + offs_k[:, None] * stride_bk + offs_bn[None, :] * stride_bn

    acc = tl.zeros((BLOCK_M, BLOCK_N), dtype=tl.float32)
    for kk in range(0, tl.cdiv(K, BLOCK_K)):
        a = tl.load(a_ptrs, mask=offs_k[None, :] < K - kk * BLOCK_K, other=0.0)
        b = tl.load(b_ptrs, mask=offs_k[:, None] < K - kk * BLOCK_K, other=0.0)
        acc = tl.dot(a, b, acc)
        a_ptrs += BLOCK_K * stride_ak
        b_ptrs += BLOCK_K * stride_bk

    c = acc.to(c_ptr.dtype.element_ty)
    offs_cm = pid_m * BLOCK_M + tl.arange(0, BLOCK_M)
    offs_cn = pid_n * BLOCK_N + tl.arange(0, BLOCK_N)
    c_ptrs = c_ptr + offs_cm[:, None] * stride_cm + offs_cn[None, :] * stride_cn
    mask = (offs_cm[:, None] < M) & (offs_cn[None, :] < N)
    tl.store(c_ptrs, c, mask=mask)

# config = {"BLOCK_K": 64, "BLOCK_M": 128, "BLOCK_N": 128, "GROUP_M": 8, "arch": "sm_90", "dtype": "fp8e4m3", "num_ctas": 1, "num_stages": 4, "num_warps": 2}
# arch = sm_90


// ===== COMPILED SASS (sm_90a) =====

	.target	sm_90a

	.elftype	@"ET_EXEC"


//--------------------- .note.nv.tkinfo           --------------------------
	.section	.note.nv.tkinfo,"",@"SHT_NOTE"
	.sectionflags	@"SHF_NOTE_NV_TKINFO"
	.tkinfo
        /*0018*/ 	.word	0x00000002
        /*0030*/ 	.string	""
        /*0030*/ 	.string	"ptxas"
        /*0030*/ 	.string	"Cuda compilation tools, release 13.0, V13.0.88"
        /*0030*/ 	.string	"Build cuda_13.0.r13.0/compiler.36424714_0"
        /*0030*/ 	.string	"-v  -suppress-debug-info  -lineinfo  -arch sm_90a "



//--------------------- .note.nv.cuinfo           --------------------------
	.section	.note.nv.cuinfo,"",@"SHT_NOTE"
	.sectionflags	@"SHF_NOTE_NV_CUINFO"
        /*0018*/ 	.short	0x0002
        /*001a*/ 	.short	0x005a
        /*001c*/ 	.short	0x0082
	.zero		2


//--------------------- .nv.info                  --------------------------
	.section	.nv.info,"",@"SHT_CUDA_INFO"
	.align	4


	//----- nvinfo : EIATTR_REGCOUNT
	.align		4
        /*0000*/ 	.byte	0x04, 0x2f
        /*0002*/ 	.short	(.L_1 - .L_0)
	.align		4
.L_0:
        /*0004*/ 	.word	index@(matmul_kernel)
        /*0008*/ 	.word	0x00000020


	//----- nvinfo : EIATTR_FRAME_SIZE
	.align		4
.L_1:
        /*000c*/ 	.byte	0x04, 0x11
        /*000e*/ 	.short	(.L_3 - .L_2)
	.align		4
.L_2:
        /*0010*/ 	.word	index@(matmul_kernel)
        /*0014*/ 	.word	0x00002470


	//----- nvinfo : EIATTR_MIN_STACK_SIZE
	.align		4
.L_3:
        /*0018*/ 	.byte	0x04, 0x12
        /*001a*/ 	.short	(.L_5 - .L_4)
	.align		4
.L_4:
        /*001c*/ 	.word	index@(matmul_kernel)
        /*0020*/ 	.word	0x00002470
.L_5:


//--------------------- .nv.compat                --------------------------
	.section	.nv.compat,"",@"SHT_CUDA_COMPAT_INFO"
	.align	4
        /*0000*/ 	.byte	0x02, 0x09, 0x01, 0x00, 0x02, 0x02, 0x02, 0x00, 0x02, 0x05, 0x05, 0x00, 0x03, 0x07, 0x01, 0x01
        /*0010*/ 	.byte	0x02, 0x03, 0x00, 0x00, 0x02, 0x06, 0x01, 0x00, 0x04, 0x0b, 0x08, 0x00, 0x00, 0x00, 0x00, 0x00
        /*0020*/ 	.byte	0x00, 0x00, 0x00, 0x00


//--------------------- .nv.info.matmul_kernel    --------------------------
	.section	.nv.info.matmul_kernel,"",@"SHT_CUDA_INFO"
	.sectionflags	@""
	.align	4


	//----- nvinfo : EIATTR_CUDA_API_VERSION
	.align		4
        /*0000*/ 	.byte	0x04, 0x37
        /*0002*/ 	.short	(.L_7 - .L_6)
.L_6:
        /*0004*/ 	.word	0x00000082


	//----- nvinfo : EIATTR_KPARAM_INFO
	.align		4
.L_7:
        /*0008*/ 	.byte	0x04, 0x17
        /*000a*/ 	.short	(.L_9 - .L_8)
.L_8:
        /*000c*/ 	.word	0x00000000
        /*0010*/ 	.short	0x000d
        /*0012*/ 	.short	0x0048
        /*0014*/ 	.byte	0x00, 0xf4, 0x21, 0x00


	//----- nvinfo : EIATTR_KPARAM_INFO
	.align		4
.L_9:
        /*0018*/ 	.byte	0x04, 0x17
        /*001a*/ 	.short	(.L_11 - .L_10)
.L_10:
        /*001c*/ 	.word	0x00000000
        /*0020*/ 	.short	0x000c
        /*0022*/ 	.short	0x0040
        /*0024*/ 	.byte	0x00, 0xf4, 0x21, 0x00


	//----- nvinfo : EIATTR_KPARAM_INFO
	.align		4
.L_11:
        /*0028*/ 	.byte	0x04, 0x17
        /*002a*/ 	.short	(.L_13 - .L_12)
.L_12:
        /*002c*/ 	.word	0x00000000
        /*0030*/ 	.short	0x000b
        /*0032*/ 	.short	0x0038
        /*0034*/ 	.byte	0x00, 0xf0, 0x11, 0x00


	//----- nvinfo : EIATTR_KPARAM_INFO
	.align		4
.L_13:
        /*0038*/ 	.byte	0x04, 0x17
        /*003a*/ 	.short	(.L_15 - .L_14)
.L_14:
        /*003c*/ 	.word	0x00000000
        /*0040*/ 	.short	0x000a
        /*0042*/ 	.short	0x0034
        /*0044*/ 	.byte	0x00, 0xf0, 0x11, 0x00


	//----- nvinfo : EIATTR_KPARAM_INFO
	.align		4
.L_15:
        /*0048*/ 	.byte	0x04, 0x17
        /*004a*/ 	.short	(.L_17 - .L_16)
.L_16:
        /*004c*/ 	.word	0x00000000
        /*0050*/ 	.short	0x0009
        /*0052*/ 	.short	0x0030
        /*0054*/ 	.byte	0x00, 0xf0, 0x11, 0x00


	//----- nvinfo : EIATTR_KPARAM_INFO
	.align		4
.L_17:
        /*0058*/ 	.byte	0x04, 0x17
        /*005a*/ 	.short	(.L_19 - .L_18)
.L_18:
        /*005c*/ 	.word	0x00000000
        /*0060*/ 	.short	0x0008
        /*0062*/ 	.short	0x002c
        /*0064*/ 	.byte	0x00, 0xf0, 0x11, 0x00


	//----- nvinfo : EIATTR_KPARAM_INFO
	.align		4
.L_19:
        /*0068*/ 	.byte	0x04, 0x17
        /*006a*/ 	.short	(.L_21 - .L_20)
.L_20:
        /*006c*/ 	.word	0x00000000
        /*0070*/ 	.short	0x0007
        /*0072*/ 	.short	0x0028
        /*0074*/ 	.byte	0x00, 0xf0, 0x11, 0x00


	//----- nvinfo : EIATTR_KPARAM_INFO
	.align		4
.L_21:
        /*0078*/ 	.byte	0x04, 0x17
        /*007a*/ 	.short	(.L_23 - .L_22)
.L_22:
        /*007c*/ 	.word	0x00000000
        /*0080*/ 	.short	0x0006
        /*0082*/ 	.short	0x0024
        /*0084*/ 	.byte	0x00, 0xf0, 0x11, 0x00


	//----- nvinfo : EIATTR_KPARAM_INFO
	.align		4
.L_23:
        /*0088*/ 	.byte	0x04, 0x17
        /*008a*/ 	.short	(.L_25 - .L_24)
.L_24:
        /*008c*/ 	.word	0x00000000
        /*0090*/ 	.short	0x0005
        /*0092*/ 	.short	0x0020
        /*0094*/ 	.byte	0x00, 0xf0, 0x11, 0x00


	//----- nvinfo : EIATTR_KPARAM_INFO
	.align		4
.L_25:
        /*0098*/ 	.byte	0x04, 0x17
        /*009a*/ 	.short	(.L_27 - .L_26)
.L_26:
        /*009c*/ 	.word	0x00000000
        /*00a0*/ 	.short	0x0004
        /*00a2*/ 	.short	0x001c
        /*00a4*/ 	.byte	0x00, 0xf0, 0x11, 0x00


	//----- nvinfo : EIATTR_KPARAM_INFO
	.align		4
.L_27:
        /*00a8*/ 	.byte	0x04, 0x17
        /*00aa*/ 	.short	(.L_29 - .L_28)
.L_28:
        /*00ac*/ 	.word	0x00000000
        /*00b0*/ 	.short	0x0003
        /*00b2*/ 	.short	0x0018
        /*00b4*/ 	.byte	0x00, 0xf0, 0x11, 0x00


	//----- nvinfo : EIATTR_KPARAM_INFO
	.align		4
.L_29:
        /*00b8*/ 	.byte	0x04, 0x17
        /*00ba*/ 	.short	(.L_31 - .L_30)
.L_30:
        /*00bc*/ 	.word	0x00000000
        /*00c0*/ 	.short	0x0002
        /*00c2*/ 	.short	0x0010
        /*00c4*/ 	.byte	0x00, 0xf4, 0x21, 0x00


	//----- nvinfo : EIATTR_KPARAM_INFO
	.align		4
.L_31:
        /*00c8*/ 	.byte	0x04, 0x17
        /*00ca*/ 	.short	(.L_33 - .L_32)
.L_32:
        /*00cc*/ 	.word	0x00000000
        /*00d0*/ 	.short	0x0001
        /*00d2*/ 	.short	0x0008
        /*00d4*/ 	.byte	0x00, 0xf4, 0x21, 0x00


	//----- nvinfo : EIATTR_KPARAM_INFO
	.align		4
.L_33:
        /*00d8*/ 	.byte	0x04, 0x17
        /*00da*/ 	.short	(.L_35 - .L_34)
.L_34:
        /*00dc*/ 	.word	0x00000000
        /*00e0*/ 	.short	0x0000
        /*00e2*/ 	.short	0x0000
        /*00e4*/ 	.byte	0x00, 0xf4, 0x21, 0x00


	//----- nvinfo : EIATTR_SPARSE_MMA_MASK
	.align		4
.L_35:
        /*00e8*/ 	.byte	0x03, 0x50
        /*00ea*/ 	.short	0x0000


	//----- nvinfo : EIATTR_MAXREG_COUNT
	.align		4
        /*00ec*/ 	.byte	0x03, 0x1b
        /*00ee*/ 	.short	0x00ff


	//----- nvinfo : EIATTR_NUM_BARRIERS
	.align		4
        /*00f0*/ 	.byte	0x02, 0x4c
        /*00f2*/ 	.byte	0x01
	.zero		1


	//----- nvinfo : EIATTR_ANNOTATIONS
	.align		4
        /*00f4*/ 	.byte	0x04, 0x55
        /*00f6*/ 	.short	(.L_37 - .L_36)


	//   ....[0]....
.L_36:
        /*00f8*/ 	.word	0x00000001
        /*00fc*/ 	.byte	0x10, 0x05, 0x00, 0x00, 0x01, 0x00, 0x00, 0x00, 0x40, 0x05, 0x00, 0x00, 0x01, 0x00, 0x00, 0x00
        /* <DEDUP_REMOVED lines=134> */
        /*096c*/ 	.byte	0x20, 0x1e, 0x00, 0x00


	//----- nvinfo : EIATTR_MERCURY_ISA_VERSION
	.align		4
.L_37:
        /*0970*/ 	.byte	0x03, 0x5f
        /*0972*/ 	.short	0x0101


	//----- nvinfo : EIATTR_EXIT_INSTR_OFFSETS
	.align		4
        /*0974*/ 	.byte	0x04, 0x1c
        /*0976*/ 	.short	(.L_39 - .L_38)


	//   ....[0]....
.L_38:
        /*0978*/ 	.word	0x000435c0


	//   ....[1]....
        /*097c*/ 	.word	0x000435e0


	//----- nvinfo : EIATTR_REQNTID
	.align		4
.L_39:
        /*0980*/ 	.byte	0x04, 0x10
        /*0982*/ 	.short	(.L_41 - .L_40)
.L_40:
        /*0984*/ 	.word	0x00000040
        /*0988*/ 	.word	0x00000001
        /*098c*/ 	.word	0x00000001


	//----- nvinfo : EIATTR_CBANK_PARAM_SIZE
	.align		4
.L_41:
        /*0990*/ 	.byte	0x03, 0x19
        /*0992*/ 	.short	0x0050


	//----- nvinfo : EIATTR_PARAM_CBANK
	.align		4
        /*0994*/ 	.byte	0x04, 0x0a
        /*0996*/ 	.short	(.L_43 - .L_42)
	.align		4
.L_42:
        /*0998*/ 	.word	index@(.nv.constant0.matmul_kernel)
        /*099c*/ 	.short	0x0210
        /*099e*/ 	.short	0x0050


	//----- nvinfo : EIATTR_SW_WAR
	.align		4
.L_43:
        /*09a0*/ 	.byte	0x04, 0x36
        /*09a2*/ 	.short	(.L_45 - .L_44)
.L_44:
        /*09a4*/ 	.word	0x00000008
.L_45:


//--------------------- .nv.callgraph             --------------------------
	.section	.nv.callgraph,"",@"SHT_CUDA_CALLGRAPH"
	.align	4
	.sectionentsize	8
	.align		4
        /*0000*/ 	.word	0x00000000
	.align		4
        /*0004*/ 	.word	0xffffffff
	.align		4
        /*0008*/ 	.word	0x00000000
	.align		4
        /*000c*/ 	.word	0xfffffffe
	.align		4
        /*0010*/ 	.word	0x00000000
	.align		4
        /*0014*/ 	.word	0xfffffffd
	.align		4
        /*0018*/ 	.word	0x00000000
	.align		4
        /*001c*/ 	.word	0xfffffffc


//--------------------- .text.matmul_kernel       --------------------------
	.section	.text.matmul_kernel,"ax",@progbits
	.align	128
        .global         matmul_kernel
        .type           matmul_kernel,@function
        .size           matmul_kernel,(.L_x_4 - matmul_kernel)
        .other          matmul_kernel,@"STO_CUDA_ENTRY STV_DEFAULT"
matmul_kernel:
.text.matmul_kernel:
[----:B------:R-:W0:Y:S08]  /*0000*/  LDC R1, c[0x0][0x28] ;  /* 0x00000a00ff017b82 */ /* 0x000e300000000800 */
[----:B------:R-:W1:Y:S01]  /*0010*/  LDC.64 R4, c[0x0][0x228] ;  /* 0x00008a00ff047b82 */ /* 0x000e620000000a00 */
[----:B0-----:R-:W-:Y:S01]  /*0020*/  VIADD R1, R1, 0xffffdb90 ;  /* 0xffffdb9001017836 */ /* 0x001fe20000000000 */
[----:B------:R-:W0:Y:S01]  /*0030*/  S2R R14, SR_TID.X ;  /* 0x00000000000e7919 */ /* 0x000e220000002100 */
[----:B------:R-:W-:Y:S01]  /*0040*/  UMOV UR4, 0x400 ;  /* 0x0000040000047882 */ /* 0x000fe20000000000 */
[----:B------:R-:W-:-:S04]  /*0050*/  ULDC.64 UR6, c[0x0][0x208] ;  /* 0x0000820000067ab9 */ /* 0x000fc80000000a00 */
[----:B------:R-:W2:Y:S01]  /*0060*/  S2UR UR5, SR_CgaCtaId ;  /* 0x00000000000579c3 */ /* 0x000ea20000008800 */
[----:B-1----:R-:W-:-:S05]  /*0070*/  VIADD R0, R5, 0x7f ;  /* 0x0000007f05007836 */ /* 0x002fca0000000000 */
[----:B------:R-:W-:Y:S01]  /*0080*/  SHF.R.S32.HI R3, RZ, 0x1f, R0 ;  /* 0x0000001fff037819 */ /* 0x000fe20000011400 */
[----:B--2---:R-:W-:-:S03]  /*0090*/  ULEA UR4, UR5, UR4, 0x18 ;  /* 0x0000000405047291 */ /* 0x004fc6000f8ec03f */
[----:B------:R-:W-:Y:S02]  /*00a0*/  LEA.HI R3, R3, R0, RZ, 0x7 ;  /* 0x0000000003037211 */ /* 0x000fe400078f38ff */
[----:B0-----:R-:W-:Y:S02]  /*00b0*/  LOP3.LUT R18, R14, 0x3f, RZ, 0xc0, !PT ;  /* 0x0000003f0e127812 */ /* 0x001fe400078ec0ff */
[----:B------:R-:W-:Y:S02]  /*00c0*/  SHF.R.S32.HI R0, RZ, 0x7, R3 ;  /* 0x00000007ff007819 */ /* 0x000fe40000011403 */
[----:B------:R-:W0:Y:S03]  /*00d0*/  S2R R3, SR_CTAID.X ;  /* 0x0000000000037919 */ /* 0x000e260000002500 */
[----:B------:R-:W-:-:S05]  /*00e0*/  IMAD.SHL.U32 R0, R0, 0x8, RZ ;  /* 0x0000000800007824 */ /* 0x000fca00078e00ff */
[-C--:B------:R-:W-:Y:S02]  /*00f0*/  IABS R9, R0.reuse ;  /* 0x0000000000097213 */ /* 0x080fe40000000000 */
[----:B------:R-:W-:Y:S02]  /*0100*/  IABS R12, R0 ;  /* 0x00000000000c7213 */ /* 0x000fe40000000000 */
[----:B------:R-:W1:Y:S08]  /*0110*/  I2F.RP R2, R9 ;  /* 0x0000000900027306 */ /* 0x000e700000209400 */
[----:B-1----:R-:W1:Y:S01]  /*0120*/  MUFU.RCP R2, R2 ;  /* 0x0000000200027308 */ /* 0x002e620000001000 */
[----:B0-----:R-:W-:Y:S01]  /*0130*/  IABS R10, R3 ;  /* 0x00000003000a7213 */ /* 0x001fe20000000000 */
[----:B-1----:R-:W-:-:S02]  /*0140*/  VIADD R6, R2, 0xffffffe ;  /* 0x0ffffffe02067836 */ /* 0x002fc40000000000 */
[----:B------:R-:W-:-:S04]  /*0150*/  IMAD.MOV R2, RZ, RZ, -R12 ;  /* 0x000000ffff027224 */ /* 0x000fc800078e0a0c */
[----:B------:R0:W1:Y:S02]  /*0160*/  F2I.FTZ.U32.TRUNC.NTZ R7, R6 ;  /* 0x0000000600077305 */ /* 0x000064000021f000 */
[----:B0-----:R-:W-:Y:S02]  /*0170*/  IMAD.MOV.U32 R6, RZ, RZ, RZ ;  /* 0x000000ffff067224 */ /* 0x001fe400078e00ff */
[----:B-1----:R-:W-:-:S04]  /*0180*/  IMAD.MOV R8, RZ, RZ, -R7 ;  /* 0x000000ffff087224 */ /* 0x002fc800078e0a07 */
[----:B------:R-:W-:Y:S02]  /*0190*/  IMAD R11, R8, R9, RZ ;  /* 0x00000009080b7224 */ /* 0x000fe400078e02ff */
[----:B------:R-:W-:Y:S02]  /*01a0*/  IMAD.MOV.U32 R8, RZ, RZ, R10 ;  /* 0x000000ffff087224 */ /* 0x000fe400078e000a */
[----:B------:R-:W-:-:S06]  /*01b0*/  IMAD.HI.U32 R7, R7, R11, R6 ;  /* 0x0000000b07077227 */ /* 0x000fcc00078e0006 */
[----:B------:R-:W-:-:S04]  /*01c0*/  IMAD.HI.U32 R7, R7, R8, RZ ;  /* 0x0000000807077227 */ /* 0x000fc800078e00ff */
[----:B------:R-:W-:-:S05]  /*01d0*/  IMAD R2, R7, R2, R8 ;  /* 0x0000000207027224 */ /* 0x000fca00078e0208 */
[----:B------:R-:W-:-:S13]  /*01e0*/  ISETP.GT.U32.AND P1, PT, R9, R2, PT ;  /* 0x000000020900720c */ /* 0x000fda0003f24070 */
[----:B------:R-:W-:Y:S02]  /*01f0*/  @!P1 IMAD.IADD R2, R2, 0x1, -R9 ;  /* 0x0000000102029824 */ /* 0x000fe400078e0a09 */
[----:B------:R-:W-:Y:S01]  /*0200*/  @!P1 VIADD R7, R7, 0x1 ;  /* 0x0000000107079836 */ /* 0x000fe20000000000 */
[----:B------:R-:W-:Y:S02]  /*0210*/  ISETP.NE.AND P1, PT, R0, RZ, PT ;  /* 0x000000ff0000720c */ /* 0x000fe40003f25270 */
[----:B------:R-:W-:Y:S02]  /*0220*/  ISETP.GE.U32.AND P0, PT, R2, R9, PT ;  /* 0x000000090200720c */ /* 0x000fe40003f06070 */
[----:B------:R-:W-:-:S04]  /*0230*/  LOP3.LUT R2, R3, R0, RZ, 0x3c, !PT ;  /* 0x0000000003027212 */ /* 0x000fc800078e3cff */
[----:B------:R-:W-:Y:S01]  /*0240*/  ISETP.GE.AND P2, PT, R2, RZ, PT ;  /* 0x000000ff0200720c */ /* 0x000fe20003f46270 */
[----:B------:R-:W-:-:S06]  /*0250*/  VIADD R2, R4, 0x7f ;  /* 0x0000007f04027836 */ /* 0x000fcc0000000000 */
[----:B------:R-:W-:-:S04]  /*0260*/  @P0 VIADD R7, R7, 0x1 ;  /* 0x0000000107070836 */ /* 0x000fc80000000000 */
[----:B------:R-:W-:Y:S01]  /*0270*/  IMAD.MOV.U32 R6, RZ, RZ, R7 ;  /* 0x000000ffff067224 */ /* 0x000fe200078e0007 */
[----:B------:R-:W-:-:S03]  /*0280*/  SHF.R.S32.HI R7, RZ, 0x1f, R2 ;  /* 0x0000001fff077819 */ /* 0x000fc60000011402 */
[----:B------:R-:W-:Y:S01]  /*0290*/  @!P2 IMAD.MOV R6, RZ, RZ, -R6 ;  /* 0x000000ffff06a224 */ /* 0x000fe200078e0a06 */
[----:B------:R-:W-:Y:S02]  /*02a0*/  @!P1 LOP3.LUT R6, RZ, R0, RZ, 0x33, !PT ;  /* 0x00000000ff069212 */ /* 0x000fe400078e33ff */
[----:B------:R-:W-:-:S03]  /*02b0*/  LEA.HI R7, R7, R2, RZ, 0x7 ;  /* 0x0000000207077211 */ /* 0x000fc600078f38ff */
[----:B------:R-:W-:Y:S02]  /*02c0*/  IMAD.SHL.U32 R2, R6, 0x8, RZ ;  /* 0x0000000806027824 */ /* 0x000fe400078e00ff */
[----:B------:R-:W-:-:S03]  /*02d0*/  IMAD.MOV R6, RZ, RZ, -R6 ;  /* 0x000000ffff067224 */ /* 0x000fc600078e0a06 */
[----:B------:R-:W-:Y:S01]  /*02e0*/  LEA.HI.SX32 R7, R7, -R2, 0x19 ;  /* 0x8000000207077211 */ /* 0x000fe200078fcaff */
[----:B------:R-:W-:Y:S02]  /*02f0*/  IMAD R15, R0, R6, R3 ;  /* 0x00000006000f7224 */ /* 0x000fe400078e0203 */
[----:B------:R-:W-:Y:S01]  /*0300*/  IMAD.MOV.U32 R6, RZ, RZ, RZ ;  /* 0x000000ffff067224 */ /* 0x000fe200078e00ff */
[----:B------:R-:W-:Y:S02]  /*0310*/  VIMNMX R8, R7, 0x8, PT ;  /* 0x0000000807087848 */ /* 0x000fe40003fe0100 */
[----:B------:R-:W-:Y:S02]  /*0320*/  IABS R13, R15 ;  /* 0x0000000f000d7213 */ /* 0x000fe40000000000 */
[----:B------:R-:W-:-:S04]  /*0330*/  IABS R11, R8 ;  /* 0x00000008000b7213 */ /* 0x000fc80000000000 */
[----:B------:R-:W0:Y:S08]  /*0340*/  I2F.RP R9, R11 ;  /* 0x0000000b00097306 */ /* 0x000e300000209400 */
[----:B0-----:R-:W0:Y:S02]  /*0350*/  MUFU.RCP R9, R9 ;  /* 0x0000000900097308 */ /* 0x001e240000001000 */
[----:B0-----:R-:W-:-:S06]  /*0360*/  VIADD R7, R9, 0xffffffe ;  /* 0x0ffffffe09077836 */ /* 0x001fcc0000000000 */
[----:B------:R-:W0:Y:S02]  /*0370*/  F2I.FTZ.U32.TRUNC.NTZ R7, R7 ;  /* 0x0000000700077305 */ /* 0x000e24000021f000 */
[----:B0-----:R-:W-:-:S04]  /*0380*/  IMAD.MOV R10, RZ, RZ, -R7 ;  /* 0x000000ffff0a7224 */ /* 0x001fc800078e0a07 */
[----:B------:R-:W-:-:S04]  /*0390*/  IMAD.MOV.U32 R0, RZ, RZ, R10 ;  /* 0x000000ffff007224 */ /* 0x000fc800078e000a */
[----:B------:R-:W-:Y:S01]  /*03a0*/  IMAD R3, R0, R11, RZ ;  /* 0x0000000b00037224 */ /* 0x000fe200078e02ff */
[----:B------:R-:W-:-:S03]  /*03b0*/  IABS R0, R8 ;  /* 0x0000000800007213 */ /* 0x000fc60000000000 */
[----:B------:R-:W-:Y:S02]  /*03c0*/  IMAD.HI.U32 R6, R7, R3, R6 ;  /* 0x0000000307067227 */ /* 0x000fe400078e0006 */
[----:B------:R-:W0:Y:S02]  /*03d0*/  LDC R7, c[0x0][0x230] ;  /* 0x00008c00ff077b82 */ /* 0x000e240000000800 */
[----:B------:R-:W-:Y:S02]  /*03e0*/  IMAD.MOV R0, RZ, RZ, -R0 ;  /* 0x000000ffff007224 */ /* 0x000fe400078e0a00 */
[----:B------:R-:W-:-:S04]  /*03f0*/  IMAD.HI.U32 R6, R6, R13, RZ ;  /* 0x0000000d06067227 */ /* 0x000fc800078e00ff */
[----:B------:R-:W-:-:S05]  /*0400*/  IMAD R0, R6, R0, R13 ;  /* 0x0000000006007224 */ /* 0x000fca00078e020d */
[----:B------:R-:W-:Y:S01]  /*0410*/  ISETP.GT.U32.AND P1, PT, R11, R0, PT ;  /* 0x000000000b00720c */ /* 0x000fe20003f24070 */
[----:B0-----:R-:W-:-:S12]  /*0420*/  VIADD R16, R7, 0x3f ;  /* 0x0000003f07107836 */ /* 0x001fd80000000000 */
[----:B------:R-:W-:Y:S02]  /*0430*/  @!P1 IMAD.IADD R0, R0, 0x1, -R11 ;  /* 0x0000000100009824 */ /* 0x000fe400078e0a0b */
[----:B------:R-:W-:Y:S01]  /*0440*/  @!P1 VIADD R6, R6, 0x1 ;  /* 0x0000000106069836 */ /* 0x000fe20000000000 */
[----:B------:R-:W-:Y:S02]  /*0450*/  ISETP.NE.AND P1, PT, R8, RZ, PT ;  /* 0x000000ff0800720c */ /* 0x000fe40003f25270 */
[----:B------:R-:W-:Y:S02]  /*0460*/  ISETP.GE.U32.AND P0, PT, R0, R11, PT ;  /* 0x0000000b0000720c */ /* 0x000fe40003f06070 */
[----:B------:R-:W-:-:S04]  /*0470*/  LOP3.LUT R0, R15, R8, RZ, 0x3c, !PT ;  /* 0x000000080f007212 */ /* 0x000fc800078e3cff */
[----:B------:R-:W-:-:S07]  /*0480*/  ISETP.GE.AND P2, PT, R0, RZ, PT ;  /* 0x000000ff0000720c */ /* 0x000fce0003f46270 */
[----:B------:R-:W-:Y:S01]  /*0490*/  @P0 VIADD R6, R6, 0x1 ;  /* 0x0000000106060836 */ /* 0x000fe20000000000 */
[----:B------:R-:W-:-:S05]  /*04a0*/  ISETP.GT.AND P0, PT, R16, 0x3f, PT ;  /* 0x0000003f1000780c */ /* 0x000fca0003f04270 */
[----:B------:R-:W-:Y:S01]  /*04b0*/  @!P2 IMAD.MOV R6, RZ, RZ, -R6 ;  /* 0x000000ffff06a224 */ /* 0x000fe200078e0a06 */
[----:B------:R-:W-:-:S05]  /*04c0*/  @!P1 LOP3.LUT R6, RZ, R8, RZ, 0x33, !PT ;  /* 0x00000008ff069212 */ /* 0x000fca00078e33ff */
[----:B------:R-:W-:Y:S02]  /*04d0*/  IMAD.MOV R3, RZ, RZ, -R6 ;  /* 0x000000ffff037224 */ /* 0x000fe400078e0a06 */
[----:B------:R-:W-:Y:S02]  /*04e0*/  IMAD.SHL.U32 R23, R6, 0x80, RZ ;  /* 0x0000008006177824 */ /* 0x000fe400078e00ff */
[----:B------:R-:W-:Y:S02]  /*04f0*/  IMAD R3, R8, R3, R15 ;  /* 0x0000000308037224 */ /* 0x000fe400078e020f */
[C---:B------:R-:W-:Y:S01]  /*0500*/  VIADD R6, R23.reuse, 0x1 ;  /* 0x0000000117067836 */ /* 0x040fe20000000000 */
[----:B------:R-:W-:Y:S01]  /*0510*/  STL [R1+0x7c0], R23 ;  /* 0x0007c01701007387 */ /* 0x000fe20000100800 */
[----:B------:R-:W-:Y:S02]  /*0520*/  IMAD.IADD R0, R2, 0x1, R3 ;  /* 0x0000000102007824 */ /* 0x000fe400078e0203 */
[C---:B------:R-:W-:Y:S01]  /*0530*/  VIADD R3, R23.reuse, 0x2 ;  /* 0x0000000217037836 */ /* 0x040fe20000000000 */
[----:B------:R0:W-:Y:S01]  /*0540*/  STL [R1+0x2a4], R6 ;  /* 0x0002a40601007387 */ /* 0x0001e20000100800 */
[----:B------:R-:W-:-:S02]  /*0550*/  VIADD R2, R23, 0x3 ;  /* 0x0000000317027836 */ /* 0x000fc40000000000 */
[C---:B------:R-:W-:Y:S01]  /*0560*/  VIADD R7, R23.reuse, 0x61 ;  /* 0x0000006117077836 */ /* 0x040fe20000000000 */
[----:B------:R1:W-:Y:S01]  /*0570*/  STL [R1+0x2a0], R3 ;  /* 0x0002a00301007387 */ /* 0x0003e20000100800 */
[----:B------:R-:W-:Y:S02]  /*0580*/  IMAD R0, R0, 0x80, R18 ;  /* 0x0000008000007824 */ /* 0x000fe400078e0212 */
[C---:B------:R-:W-:Y:S01]  /*0590*/  VIADD R26, R23.reuse, 0x16 ;  /* 0x00000016171a7836 */ /* 0x040fe20000000000 */
[----:B------:R2:W-:Y:S01]  /*05a0*/  STL [R1+0x29c], R2 ;  /* 0x00029c0201007387 */ /* 0x0005e20000100800 */
[C---:B------:R-:W-:Y:S02]  /*05b0*/  VIADD R15, R23.reuse, 0x1c ;  /* 0x0000001c170f7836 */ /* 0x040fe40000000000 */
[C---:B0-----:R-:W-:Y:S02]  /*05c0*/  VIADD R6, R23.reuse, 0x4 ;  /* 0x0000000417067836 */ /* 0x041fe40000000000 */
[----:B------:R-:W-:-:S02]  /*05d0*/  VIADD R16, R23, 0x3e ;  /* 0x0000003e17107836 */ /* 0x000fc40000000000 */
[C---:B-1----:R-:W-:Y:S01]  /*05e0*/  VIADD R3, R23.reuse, 0x5 ;  /* 0x0000000517037836 */ /* 0x042fe20000000000 */
[----:B------:R0:W-:Y:S01]  /*05f0*/  STL [R1+0x298], R6 ;  /* 0x0002980601007387 */ /* 0x0001e20000100800 */
[C---:B------:R-:W-:Y:S02]  /*0600*/  VIADD R17, R23.reuse, 0x6a ;  /* 0x0000006a17117836 */ /* 0x040fe40000000000 */
[C---:B--2---:R-:W-:Y:S01]  /*0610*/  VIADD R2, R23.reuse, 0x6 ;  /* 0x0000000617027836 */ /* 0x044fe20000000000 */
[----:B------:R1:W-:Y:S01]  /*0620*/  STL [R1+0x294], R3 ;  /* 0x0002940301007387 */ /* 0x0003e20000100800 */
[C---:B------:R-:W-:Y:S02]  /*0630*/  VIADD R12, R23.reuse, 0x70 ;  /* 0x00000070170c7836 */ /* 0x040fe40000000000 */
[C---:B------:R-:W-:Y:S01]  /*0640*/  VIADD R10, R23.reuse, 0x71 ;  /* 0x00000071170a7836 */ /* 0x040fe20000000000 */
[----:B------:R2:W-:Y:S01]  /*0650*/  STL [R1+0x290], R2 ;  /* 0x0002900201007387 */ /* 0x0005e20000100800 */
[----:B------:R-:W-:-:S02]  /*0660*/  VIADD R19, R23, 0x74 ;  /* 0x0000007417137836 */ /* 0x000fc40000000000 */
[C---:B0-----:R-:W-:Y:S02]  /*0670*/  VIADD R6, R23.reuse, 0x7 ;  /* 0x0000000717067836 */ /* 0x041fe40000000000 */
[C---:B------:R-:W-:Y:S02]  /*0680*/  VIADD R24, R23.reuse, 0x75 ;  /* 0x0000007517187836 */ /* 0x040fe40000000000 */
[C---:B-1----:R-:W-:Y:S01]  /*0690*/  VIADD R3, R23.reuse, 0x8 ;  /* 0x0000000817037836 */ /* 0x042fe20000000000 */
[----:B------:R0:W-:Y:S01]  /*06a0*/  STL [R1+0x28c], R6 ;  /* 0x00028c0601007387 */ /* 0x0001e20000100800 */
[C---:B------:R-:W-:Y:S02]  /*06b0*/  VIADD R9, R23.reuse, 0x76 ;  /* 0x0000007617097836 */ /* 0x040fe40000000000 */
[C---:B--2---:R-:W-:Y:S01]  /*06c0*/  VIADD R2, R23.reuse, 0x9 ;  /* 0x0000000917027836 */ /* 0x044fe20000000000 */
[----:B------:R1:W-:Y:S01]  /*06d0*/  STL [R1+0x280], R3 ;  /* 0x0002800301007387 */ /* 0x0003e20000100800 */
[----:B------:R-:W-:-:S02]  /*06e0*/  VIADD R13, R23, 0x77 ;  /* 0x00000077170d7836 */ /* 0x000fc40000000000 */
[C---:B------:R-:W-:Y:S01]  /*06f0*/  VIADD R20, R23.reuse, 0x78 ;  /* 0x0000007817147836 */ /* 0x040fe20000000000 */
[----:B------:R2:W-:Y:S01]  /*0700*/  STL [R1+0x288], R2 ;  /* 0x0002880201007387 */ /* 0x0005e20000100800 */
[C---:B------:R-:W-:Y:S02]  /*0710*/  VIADD R21, R23.reuse, 0x7a ;  /* 0x0000007a17157836 */ /* 0x040fe40000000000 */
[C---:B0-----:R-:W-:Y:S02]  /*0720*/  VIADD R6, R23.reuse, 0xa ;  /* 0x0000000a17067836 */ /* 0x041fe40000000000 */
[C---:B------:R-:W-:Y:S02]  /*0730*/  VIADD R8, R23.reuse, 0x7b ;  /* 0x0000007b17087836 */ /* 0x040fe40000000000 */
[C---:B-1----:R-:W-:Y:S01]  /*0740*/  VIADD R3, R23.reuse, 0xb ;  /* 0x0000000b17037836 */ /* 0x042fe20000000000 */
[----:B------:R0:W-:Y:S01]  /*0750*/  STL [R1+0x284], R6 ;  /* 0x0002840601007387 */ /* 0x0001e20000100800 */
[----:B------:R-:W-:-:S02]  /*0760*/  VIADD R11, R23, 0x7c ;  /* 0x0000007c170b7836 */ /* 0x000fc40000000000 */
[C---:B--2---:R-:W-:Y:S01]  /*0770*/  VIADD R2, R23.reuse, 0xc ;  /* 0x0000000c17027836 */ /* 0x044fe20000000000 */
[----:B------:R1:W-:Y:S01]  /*0780*/  STL [R1+0x27c], R3 ;  /* 0x00027c0301007387 */ /* 0x0003e20000100800 */
[C---:B------:R-:W-:Y:S02]  /*0790*/  VIADD R22, R23.reuse, 0x7d ;  /* 0x0000007d17167836 */ /* 0x040fe40000000000 */
[C---:B------:R-:W-:Y:S01]  /*07a0*/  VIADD R18, R23.reuse, 0x7e ;  /* 0x0000007e17127836 */ /* 0x040fe20000000000 */
[----:B------:R2:W-:Y:S01]  /*07b0*/  STL [R1+0x278], R2 ;  /* 0x0002780201007387 */ /* 0x0005e20000100800 */
[C---:B------:R-:W-:Y:S02]  /*07c0*/  VIADD R25, R23.reuse, 0x7f ;  /* 0x0000007f17197836 */ /* 0x040fe40000000000 */
[C---:B0-----:R-:W-:Y:S02]  /*07d0*/  VIADD R6, R23.reuse, 0xd ;  /* 0x0000000d17067836 */ /* 0x041fe40000000000 */
[----:B-1----:R-:W-:-:S03]  /*07e0*/  VIADD R3, R23, 0xe ;  /* 0x0000000e17037836 */ /* 0x002fc60000000000 */
[----:B------:R0:W-:Y:S01]  /*07f0*/  STL [R1+0x274], R6 ;  /* 0x0002740601007387 */ /* 0x0001e20000100800 */
[----:B--2---:R-:W-:-:S03]  /*0800*/  VIADD R2, R23, 0xf ;  /* 0x0000000f17027836 */ /* 0x004fc60000000000 */
[----:B------:R1:W-:Y:S04]  /*0810*/  STL [R1+0x270], R3 ;  /* 0x0002700301007387 */ /* 0x0003e80000100800 */
[----:B------:R2:W-:Y:S01]  /*0820*/  STL [R1+0x26c], R2 ;  /* 0x00026c0201007387 */ /* 0x0005e20000100800 */
        /* <DEDUP_REMOVED lines=19> */
[C---:B-1----:R-:W-:Y:S02]  /*0960*/  VIADD R3, R23.reuse, 0x1a ;  /* 0x0000001a17037836 */ /* 0x042fe40000000000 */
[----:B--2---:R-:W-:-:S03]  /*0970*/  VIADD R2, R23, 0x1b ;  /* 0x0000001b17027836 */ /* 0x004fc60000000000 */
[----:B------:R0:W-:Y:S04]  /*0980*/  STL [R1+0x240], R3 ;  /* 0x0002400301007387 */ /* 0x0001e80000100800 */
        /* <DEDUP_REMOVED lines=72> */
[----:B------:R1:W-:Y:S01]  /*0e10*/  STL [R1+0xbc], R3 ;  /* 0x0000bc0301007387 */ /* 0x0003e20000100800 */
[C---:B0-----:R-:W-:Y:S02]  /*0e20*/  VIADD R2, R23.reuse, 0x42 ;  /* 0x0000004217027836 */ /* 0x041fe40000000000 */
[----:B-1----:R-:W-:-:S03]  /*0e30*/  VIADD R3, R23, 0x44 ;  /* 0x0000004417037836 */ /* 0x002fc60000000000 */
        /* <DEDUP_REMOVED lines=57> */
[----:B0-----:R-:W-:-:S03]  /*11d0*/  VIADD R2, R23, 0x60 ;  /* 0x0000006017027836 */ /* 0x001fc60000000000 */
[----:B------:R0:W-:Y:S01]  /*11e0*/  STL [R1+0x38], R7 ;  /* 0x0000380701007387 */ /* 0x0001e20000100800 */
[C---:B-1----:R-:W-:Y:S02]  /*11f0*/  VIADD R6, R23.reuse, 0x62 ;  /* 0x0000006217067836 */ /* 0x042fe40000000000 */
[----:B--2---:R-:W-:-:S03]  /*1200*/  VIADD R3, R23, 0x63 ;  /* 0x0000006317037836 */ /* 0x004fc60000000000 */
[----:B------:R1:W-:Y:S01]  /*1210*/  STL [R1+0x34], R6 ;  /* 0x0000340601007387 */ /* 0x0003e20000100800 */
[----:B0-----:R-:W-:-:S03]  /*1220*/  VIADD R7, R23, 0x64 ;  /* 0x0000006417077836 */ /* 0x001fc60000000000 */
[----:B------:R0:W-:Y:S04]  /*1230*/  STL [R1+0x58], R3 ;  /* 0x0000580301007387 */ /* 0x0001e80000100800 */
[----:B------:R2:W-:Y:S01]  /*1240*/  STL [R1+0x30], R7 ;  /* 0x0000300701007387 */ /* 0x0005e20000100800 */
[C---:B-1----:R-:W-:Y:S02]  /*1250*/  VIADD R6, R23.reuse, 0x65 ;  /* 0x0000006517067836 */ /* 0x042fe40000000000 */
[----:B0-----:R-:W-:-:S03]  /*1260*/  VIADD R3, R23, 0x66 ;  /* 0x0000006617037836 */ /* 0x001fc60000000000 */
        /* <DEDUP_REMOVED lines=14> */
[----:B------:R1:W-:Y:S01]  /*1350*/  STL [R1+0xc], R3 ;  /* 0x00000c0301007387 */ /* 0x0003e20000100800 */
[C---:B0-----:R-:W-:Y:S02]  /*1360*/  VIADD R6, R23.reuse, 0x6e ;  /* 0x0000006e17067836 */ /* 0x041fe40000000000 */
[----:B-1----:R-:W-:-:S03]  /*1370*/  VIADD R3, R23, 0x6f ;  /* 0x0000006f17037836 */ /* 0x002fc60000000000 */
[----:B------:R0:W-:Y:S04]  /*1380*/  STL [R1+0x8], R6 ;  /* 0x0000080601007387 */ /* 0x0001e80000100800 */
[----:B------:R1:W-:Y:S04]  /*1390*/  STL [R1+0x4], R3 ;  /* 0x0000040301007387 */ /* 0x0003e80000100800 */
[----:B------:R2:W-:Y:S01]  /*13a0*/  STL [R1+0x7d8], R0 ;  /* 0x0007d80001007387 */ /* 0x0005e20000100800 */
[C---:B0-----:R-:W-:Y:S02]  /*13b0*/  VIADD R6, R23.reuse, 0x72 ;  /* 0x0000007217067836 */ /* 0x041fe40000000000 */
[----:B-1----:R-:W-:-:S02]  /*13c0*/  VIADD R3, R23, 0x79 ;  /* 0x0000007917037836 */ /* 0x002fc40000000000 */
[----:B--2---:R-:W-:-:S05]  /*13d0*/  VIADD R0, R0, 0x40 ;  /* 0x0000004000007836 */ /* 0x004fca0000000000 */
[----:B------:R0:W-:Y:S01]  /*13e0*/  STL [R1+0x7dc], R0 ;  /* 0x0007dc0001007387 */ /* 0x0001e20000100800 */
[----:B------:R-:W-:Y:S05]  /*13f0*/  @P0 BRA `(.L_x_0) ;  /* 0x00000010000c0947 */ /* 0x000fea0003800000 */
[----:B0-----:R-:W-:Y:S01]  /*1400*/  IMAD.SHL.U32 R0, R14, 0x10, RZ ;  /* 0x000000100e007824 */ /* 0x001fe200078e00ff */
[----:B------:R0:W-:Y:S04]  /*1410*/  STL [R1+0x400], RZ ;  /* 0x000400ff01007387 */ /* 0x0001e80000100800 */
[----:B------:R0:W-:Y:S04]  /*1420*/  STL [R1+0x1294], R0 ;  /* 0x0012940001007387 */ /* 0x0001e80000100800 */
[----:B------:R0:W-:Y:S04]  /*1430*/  STL [R1+0x404], RZ ;  /* 0x000404ff01007387 */ /* 0x0001e80000100800 */
        /* <DEDUP_REMOVED lines=253> */
[----:B------:R0:W-:Y:S01]  /*2410*/  STL [R1+0x3c], RZ ;  /* 0x00003cff01007387 */ /* 0x0001e20000100800 */
[----:B------:R-:W-:Y:S05]  /*2420*/  BRA `(.L_x_1) ;  /* 0x0000031000807947 */ /* 0x000fea0003800000 */
.L_x_0:
[----:B------:R1:W-:Y:S01]  /*2430*/  STL [R1+0x1404], R9 ;  /* 0x0014040901007387 */ /* 0x0003e20000100800 */
[----:B------:R-:W-:Y:S01]  /*2440*/  IABS R23, R4 ;  /* 0x0000000400177213 */ /* 0x000fe20000000000 */
[----:B------:R-:W-:Y:S01]  /*2450*/  IMAD.MOV.U32 R14, RZ, RZ, RZ ;  /* 0x000000ffff0e7224 */ /* 0x000fe200078e00ff */
[----:B------:R-:W-:Y:S01]  /*2460*/  IABS R27, R18 ;  /* 0x00000012001b7213 */ /* 0x000fe20000000000 */
[----:B------:R-:W-:Y:S01]  /*2470*/  ULDC UR5, c[0x0][0x23c] ;  /* 0x00008f0000057ab9 */ /* 0x000fe20000000800 */
[----:B------:R-:W-:Y:S01]  /*2480*/  ISETP.GE.AND P2, PT, R25, RZ, PT ;  /* 0x000000ff1900720c */ /* 0x000fe20003f46270 */
[----:B------:R-:W-:Y:S01]  /*2490*/  ULDC.64 UR8, c[0x0][0x218] ;  /* 0x0000860000087ab9 */ /* 0x000fe20000000a00 */
[----:B------:R-:W-:Y:S01]  /*24a0*/  ISETP.GE.AND P3, PT, R18, RZ, PT ;  /* 0x000000ff1200720c */ /* 0x000fe20003f66270 */
[----:B------:R-:W-:Y:S01]  /*24b0*/  ULDC.64 UR10, c[0x0][0x210] ;  /* 0x00008400000a7ab9 */ /* 0x000fe20000000a00 */
[----:B-1----:R-:W2:Y:S04]  /*24c0*/  LDL R9, [R1+0x7d8] ;  /* 0x0007d80001097983 */ /* 0x002ea80000100800 */
[----:B------:R1:W-:Y:S04]  /*24d0*/  STL [R1+0x1400], R24 ;  /* 0x0014001801007387 */ /* 0x0003e80000100800 */
[----:B-1----:R-:W3:Y:S04]  /*24e0*/  LDL R24, [R1+0x7dc] ;  /* 0x0007dc0001187983 */ /* 0x002ee80000100800 */
[----:B------:R-:W-:Y:S04]  /*24f0*/  STL [R1+0x13fc], R19 ;  /* 0x0013fc1301007387 */ /* 0x000fe80000100800 */
[----:B------:R-:W-:Y:S04]  /*2500*/  STL [R1+0x13f8], R7 ;  /* 0x0013f80701007387 */ /* 0x000fe80000100800 */
[----:B------:R1:W-:Y:S04]  /*2510*/  STL [R1+0x13f4], R6 ;  /* 0x0013f40601007387 */ /* 0x0003e80000100800 */
[----:B-1----:R-:W4:Y:S01]  /*2520*/  LDL R6, [R1+0x7c0] ;  /* 0x0007c00001067983 */ /* 0x002f220000100800 */
[----:B0-----:R-:W0:Y:S01]  /*2530*/  I2F.RP R0, R23 ;  /* 0x0000001700007306 */ /* 0x001e220000209400 */
[----:B------:R-:W-:-:S02]  /*2540*/  IMAD.MOV.U32 R7, RZ, RZ, R16 ;  /* 0x000000ffff077224 */ /* 0x000fc400078e0010 */
[----:B------:R1:W-:Y:S01]  /*2550*/  STL [R1+0x13f0], R10 ;  /* 0x0013f00a01007387 */ /* 0x0003e20000100800 */
[----:B------:R-:W-:-:S03]  /*2560*/  IMAD.MOV.U32 R19, RZ, RZ, R15 ;  /* 0x000000ffff137224 */ /* 0x000fc600078e000f */
[----:B------:R5:W-:Y:S04]  /*2570*/  STL [R1+0x13ec], R12 ;  /* 0x0013ec0c01007387 */ /* 0x000be80000100800 */
[----:B------:R5:W-:Y:S01]  /*2580*/  STL [R1+0x13d0], R5 ;  /* 0x0013d00501007387 */ /* 0x000be20000100800 */
[----:B-1----:R-:W-:Y:S01]  /*2590*/  IMAD.MOV.U32 R10, RZ, RZ, R17 ;  /* 0x000000ffff0a7224 */ /* 0x002fe200078e0011 */
[----:B0-----:R-:W0:Y:S01]  /*25a0*/  MUFU.RCP R0, R0 ;  /* 0x0000000000007308 */ /* 0x001e220000001000 */
[----:B-----5:R-:W-:Y:S01]  /*25b0*/  IMAD.MOV.U32 R12, RZ, RZ, R2 ;  /* 0x000000ffff0c7224 */ /* 0x020fe200078e0002 */
[----:B------:R-:W-:Y:S01]  /*25c0*/  IABS R2, R5 ;  /* 0x0000000500027213 */ /* 0x000fe20000000000 */
[----:B------:R-:W-:-:S05]  /*25d0*/  IMAD.MOV.U32 R5, RZ, RZ, R26 ;  /* 0x000000ffff057224 */ /* 0x000fca00078e001a */
[----:B------:R-:W1:Y:S01]  /*25e0*/  I2F.RP R16, R2 ;  /* 0x0000000200107306 */ /* 0x000e620000209400 */
[----:B0-----:R-:W-:-:S07]  /*25f0*/  VIADD R0, R0, 0xffffffe ;  /* 0x0ffffffe00007836 */ /* 0x001fce0000000000 */
[----:B------:R-:W0:Y:S08]  /*2600*/  F2I.FTZ.U32.TRUNC.NTZ R15, R0 ;  /* 0x00000000000f7305 */ /* 0x000e30000021f000 */
[----:B-1----:R-:W1:Y:S01]  /*2610*/  MUFU.RCP R16, R16 ;  /* 0x0000001000107308 */ /* 0x002e620000001000 */
[----:B0-----:R-:W-:Y:S02]  /*2620*/  IMAD.MOV R0, RZ, RZ, -R15 ;  /* 0x000000ffff007224 */ /* 0x001fe400078e0a0f */
[----:B-1----:R-:W-:-:S05]  /*2630*/  VIADD R16, R16, 0xffffffe ;  /* 0x0ffffffe10107836 */ /* 0x002fca0000000000 */
[----:B------:R0:W1:Y:S02]  /*2640*/  F2I.FTZ.U32.TRUNC.NTZ R17, R16 ;  /* 0x0000001000117305 */ /* 0x000064000021f000 */
[----:B0-----:R-:W-:-:S04]  /*2650*/  IMAD R16, R0, R23, RZ ;  /* 0x0000001700107224 */ /* 0x001fc800078e02ff */
[----:B------:R-:W-:Y:S01]  /*2660*/  IMAD.HI.U32 R16, R15, R16, R14 ;  /* 0x000000100f107227 */ /* 0x000fe200078e000e */
[----:B--2---:R-:W-:-:S05]  /*2670*/  IABS R26, R9 ;  /* 0x00000009001a7213 */ /* 0x004fca0000000000 */
[----:B------:R-:W-:-:S04]  /*2680*/  IMAD.MOV.U32 R15, RZ, RZ, R26 ;  /* 0x000000ffff0f7224 */ /* 0x000fc800078e001a */
[----:B------:R-:W-:-:S04]  /*2690*/  IMAD.HI.U32 R26, R16, R15, RZ ;  /* 0x0000000f101a7227 */ /* 0x000fc800078e00ff */
[----:B------:R-:W-:Y:S01]  /*26a0*/  IMAD.MOV R26, RZ, RZ, -R26 ;  /* 0x000000ffff1a7224 */ /* 0x000fe200078e0a1a */
[----:B---3--:R-:W-:-:S03]  /*26b0*/  IABS R0, R24 ;  /* 0x0000001800007213 */ /* 0x008fc60000000000 */
[C---:B------:R-:W-:Y:S01]  /*26c0*/  IMAD R15, R23.reuse, R26, R15 ;  /* 0x0000001a170f7224 */ /* 0x040fe200078e020f */
[----:B------:R-:W-:Y:S01]  /*26d0*/  IABS R26, R22 ;  /* 0x00000016001a7213 */ /* 0x000fe20000000000 */
[----:B------:R-:W-:Y:S02]  /*26e0*/  IMAD.MOV.U32 R14, RZ, RZ, R0 ;  /* 0x000000ffff0e7224 */ /* 0x000fe400078e0000 */
[----:B-1----:R-:W-:Y:S01]  /*26f0*/  IMAD.MOV R0, RZ, RZ, -R17 ;  /* 0x000000ffff007224 */ /* 0x002fe200078e0a11 */
[----:B------:R-:W-:Y:S01]  /*2700*/  ISETP.GT.U32.AND P0, PT, R23, R15, PT ;  /* 0x0000000f1700720c */ /* 0x000fe20003f04070 */
[----:B------:R-:W-:-:S04]  /*2710*/  IMAD.HI.U32 R16, R16, R14, RZ ;  /* 0x0000000e10107227 */ /* 0x000fc800078e00ff */
[----:B------:R-:W-:Y:S02]  /*2720*/  IMAD.MOV R16, RZ, RZ, -R16 ;  /* 0x000000ffff107224 */ /* 0x000fe400078e0a10 */
[----:B------:R-:W-:Y:S02]  /*2730*/  IMAD R0, R0, R2, RZ ;  /* 0x0000000200007224 */ /* 0x000fe400078e02ff */
[----:B------:R-:W-:Y:S02]  /*2740*/  IMAD R14, R23, R16, R14 ;  /* 0x00000010170e7224 */ /* 0x000fe400078e020e */
[----:B------:R-:W-:Y:S02]  /*2750*/  IMAD.MOV.U32 R16, RZ, RZ, RZ ;  /* 0x000000ffff107224 */ /* 0x000fe400078e00ff */
[----:B------:R-:W-:Y:S01]  /*2760*/  @!P0 IMAD.IADD R15, R15, 0x1, -R23 ;  /* 0x000000010f0f8824 */ /* 0x000fe200078e0a17 */
[----:B------:R-:W-:Y:S01]  /*2770*/  ISETP.GT.U32.AND P1, PT, R23, R14, PT ;  /* 0x0000000e1700720c */ /* 0x000fe20003f24070 */
[----:B------:R-:W-:Y:S01]  /*2780*/  IMAD.HI.U32 R0, R17, R0, R16 ;  /* 0x0000000011007227 */ /* 0x000fe200078e0010 */
[----:B----4-:R-:W-:-:S02]  /*2790*/  IABS R17, R6 ;  /* 0x0000000600117213 */ /* 0x010fc40000000000 */
[----:B------:R-:W-:Y:S01]  /*27a0*/  IABS R16, R25 ;  /* 0x0000001900107213 */ /* 0x000fe20000000000 */
[----:B------:R-:W-:Y:S01]  /*27b0*/  IMAD.MOV.U32 R25, RZ, RZ, R27 ;  /* 0x000000ffff197224 */ /* 0x000fe200078e001b */
[----:B------:R-:W-:Y:S01]  /*27c0*/  ISETP.GE.AND P0, PT, R24, RZ, PT ;  /* 0x000000ff1800720c */ /* 0x000fe20003f06270 */
[----:B------:R-:W-:Y:S01]  /*27d0*/  IMAD.HI.U32 R27, R0, R17, RZ ;  /* 0x00000011001b7227 */ /* 0x000fe200078e00ff */
[----:B------:R-:W-:-:S03]  /*27e0*/  ISETP.GT.U32.AND P4, PT, R23, R15, PT ;  /* 0x0000000f1700720c */ /* 0x000fc60003f84070 */
[----:B------:R-:W-:-:S04]  /*27f0*/  IMAD.HI.U32 R28, R0, R16, RZ ;  /* 0x00000010001c7227 */ /* 0x000fc800078e00ff */
[----:B------:R-:W-:Y:S02]  /*2800*/  IMAD.MOV R27, RZ, RZ, -R27 ;  /* 0x000000ffff1b7224 */ /* 0x000fe400078e0a1b */
[----:B------:R-:W-:Y:S02]  /*2810*/  IMAD.MOV R28, RZ, RZ, -R28 ;  /* 0x000000ffff1c7224 */ /* 0x000fe400078e0a1c */
[----:B------:R-:W-:-:S04]  /*2820*/  IMAD.HI.U32 R18, R0, R25, RZ ;  /* 0x0000001900127227 */ /* 0x000fc800078e00ff */
[----:B------:R-:W-:Y:S02]  /*2830*/  IMAD R17, R2, R27, R17 ;  /* 0x0000001b02117224 */ /* 0x000fe400078e0211 */
[----:B------:R-:W-:Y:S01]  /*2840*/  IMAD.MOV R18, RZ, RZ, -R18 ;  /* 0x000000ffff127224 */ /* 0x000fe200078e0a12 */
[----:B------:R-:W2:Y:S01]  /*2850*/  LDL.LU R27, [R1+0x248] ;  /* 0x00024800011b7983 */ /* 0x000ea20000300800 */
[----:B------:R-:W-:Y:S01]  /*2860*/  @!P1 IMAD.IADD R14, R14, 0x1, -R23 ;  /* 0x000000010e0e9824 */ /* 0x000fe200078e0a17 */
[----:B------:R-:W-:Y:S01]  /*2870*/  ISETP.GE.AND P1, PT, R9, RZ, PT ;  /* 0x000000ff0900720c */ /* 0x000fe20003f26270 */
[C---:B------:R-:W-:Y:S02]  /*2880*/  IMAD R16, R2.reuse, R28, R16 ;  /* 0x0000001c02107224 */ /* 0x040fe400078e0210 */
[----:B------:R-:W3:Y:S01]  /*2890*/  LDL.LU R28, [R1+0x240] ;  /* 0x00024000011c7983 */ /* 0x000ee20000300800 */
[----:B------:R-:W-:Y:S01]  /*28a0*/  IMAD R18, R2, R18, R25 ;  /* 0x0000001202127224 */ /* 0x000fe200078e0219 */
[----:B------:R-:W-:Y:S01]  /*28b0*/  ISETP.GT.U32.AND P5, PT, R23, R14, PT ;  /* 0x0000000e1700720c */ /* 0x000fe20003fa4070 */
[----:B------:R-:W-:Y:S01]  /*28c0*/  IMAD.HI.U32 R29, R0, R26, RZ ;  /* 0x0000001a001d7227 */ /* 0x000fe200078e00ff */
[----:B------:R-:W4:Y:S04]  /*28d0*/  LDL.LU R9, [R1+0x1404] ;  /* 0x0014040001097983 */ /* 0x000f280000300800 */
[----:B------:R-:W5:Y:S04]  /*28e0*/  LDL.LU R24, [R1+0x1400] ;  /* 0x0014000001187983 */ /* 0x000f680000300800 */
[----:B------:R-:W2:Y:S01]  /*28f0*/  LDL.LU R25, [R1+0x24c] ;  /* 0x00024c0001197983 */ /* 0x000ea20000300800 */
[----:B------:R-:W-:-:S02]  /*2900*/  IMAD.MOV R29, RZ, RZ, -R29 ;  /* 0x000000ffff1d7224 */ /* 0x000fc400078e0a1d */
[--C-:B------:R-:W-:Y:S02]  /*2910*/  @!P4 IMAD.IADD R15, R15, 0x1, -R23.reuse ;  /* 0x000000010f0fc824 */ /* 0x100fe400078e0a17 */
[----:B------:R-:W-:Y:S02]  /*2920*/  @!P5 IMAD.IADD R14, R14, 0x1, -R23 ;  /* 0x000000010e0ed824 */ /* 0x000fe400078e0a17 */
[----:B------:R-:W-:Y:S01]  /*2930*/  IMAD R26, R2, R29, R26 ;  /* 0x0000001d021a7224 */ /* 0x000fe200078e021a */
[----:B------:R-:W-:Y:S01]  /*2940*/  ISETP.NE.AND P4, PT, R4, RZ, PT ;  /* 0x000000ff0400720c */ /* 0x000fe20003f85270 */
[----:B------:R-:W-:Y:S02]  /*2950*/  @!P1 IMAD.MOV R15, RZ, RZ, -R15 ;  /* 0x000000ffff0f9224 */ /* 0x000fe400078e0a0f */
[----:B------:R-:W-:-:S04]  /*2960*/  IMAD.MOV.U32 R23, RZ, RZ, R14 ;  /* 0x000000ffff177224 */ /* 0x000fc800078e000e */
[----:B------:R-:W-:Y:S01]  /*2970*/  @!P0 IMAD.MOV R23, RZ, RZ, -R23 ;  /* 0x000000ffff178224 */ /* 0x000fe200078e0a17 */
[----:B------:R-:W-:Y:S02]  /*2980*/  ISETP.GE.AND P1, PT, R22, RZ, PT ;  /* 0x000000ff1600720c */ /* 0x000fe40003f26270 */
[----:B------:R-:W-:Y:S01]  /*2990*/  ISETP.GT.U32.AND P5, PT, R2, R17, PT ;  /* 0x000000110200720c */ /* 0x000fe20003fa4070 */
[----:B--2---:R-:W-:Y:S01]  /*29a0*/  IMAD.MOV.U32 R29, RZ, RZ, R25 ;  /* 0x000000ffff1d7224 */ /* 0x004fe200078e0019 */
[----:B------:R-:W-:-:S04]  /*29b0*/  LOP3.LUT R25, RZ, R4, RZ, 0x33, !PT ;  /* 0x00000004ff197212 */ /* 0x000fc800078e33ff */
[----:B------:R-:W-:-:S05]  /*29c0*/  SEL R15, R25, R15, !P4 ;  /* 0x0000000f190f7207 */ /* 0x000fca0006000000 */
[----:B------:R0:W-:Y:S02]  /*29d0*/  STL [R1+0x2ac], R15 ;  /* 0x0002ac0f01007387 */ /* 0x0001e40000100800 */
[----:B0-----:R-:W-:-:S05]  /*29e0*/  SEL R15, R25, R23, !P4 ;  /* 0x00000017190f7207 */ /* 0x001fca0006000000 */
[----:B------:R0:W-:Y:S04]  /*29f0*/  STL [R1+0x2a8], R15 ;  /* 0x0002a80f01007387 */ /* 0x0001e80000100800 */
[----:B------:R-:W2:Y:S01]  /*2a00*/  LDL.LU R22, [R1+0x244] ;  /* 0x0002440001167983 */ /* 0x000ea20000300800 */
[----:B------:R-:W-:Y:S01]  /*2a10*/  ISETP.GT.U32.AND P0, PT, R2, R16, PT ;  /* 0x000000100200720c */ /* 0x000fe20003f04070 */
[----:B------:R-:W-:-:S05]  /*2a20*/  @!P5 IMAD.IADD R17, R17, 0x1, -R2 ;  /* 0x000000011111d824 */ /* 0x000fca00078e0a02 */
[----:B------:R-:W-:Y:S02]  /*2a30*/  ISETP.GT.U32.AND P6, PT, R2, R17, PT ;  /* 0x000000110200720c */ /* 0x000fe40003fc4070 */
[----:B------:R-:W-:Y:S02]  /*2a40*/  IABS R4, R11 ;  /* 0x0000000b00047213 */ /* 0x000fe40000000000 */
[----:B------:R-:W-:-:S03]  /*2a50*/  IABS R14, R8 ;  /* 0x00000008000e7213 */ /* 0x000fc60000000000 */
[----:B------:R-:W-:Y:S01]  /*2a60*/  @!P0 IMAD.IADD R16, R16, 0x1, -R2 ;  /* 0x0000000110108824 */ /* 0x000fe200078e0a02 */
[----:B------:R-:W-:Y:S02]  /*2a70*/  ISETP.GE.AND P0, PT, R6, RZ, PT ;  /* 0x000000ff0600720c */ /* 0x000fe40003f06270 */
[----:B------:R-:W-:Y:S01]  /*2a80*/  ISETP.GT.U32.AND P5, PT, R2, R18, PT ;  /* 0x000000120200720c */ /* 0x000fe20003fa4070 */
[----:B------:R-:W-:Y:S01]  /*2a90*/  IMAD.HI.U32 R25, R0, R4, RZ ;  /* 0x0000000400197227 */ /* 0x000fe200078e00ff */
[----:B------:R-:W-:-:S03]  /*2aa0*/  ISETP.GT.U32.AND P4, PT, R2, R26, PT ;  /* 0x0000001a0200720c */ /* 0x000fc60003f84070 */
[----:B------:R-:W-:-:S04]  /*2ab0*/  IMAD.HI.U32 R23, R0, R14, RZ ;  /* 0x0000000e00177227 */ /* 0x000fc800078e00ff */
[----:B------:R-:W-:Y:S01]  /*2ac0*/  @!P6 IMAD.IADD R17, R17, 0x1, -R2 ;  /* 0x000000011111e824 */ /* 0x000fe200078e0a02 */
[----:B0-----:R-:W-:Y:S01]  /*2ad0*/  IABS R15, R21 ;  /* 0x00000015000f7213 */ /* 0x001fe20000000000 */
[----:B------:R-:W-:Y:S02]  /*2ae0*/  IMAD.MOV R25, RZ, RZ, -R25 ;  /* 0x000000ffff197224 */ /* 0x000fe400078e0a19 */
[----:B------:R-:W-:Y:S02]  /*2af0*/  IMAD.MOV.U32 R6, RZ, RZ, R19 ;  /* 0x000000ffff067224 */ /* 0x000fe400078e0013 */
[----:B------:R-:W-:Y:S02]  /*2b00*/  IMAD.MOV R23, RZ, RZ, -R23 ;  /* 0x000000ffff177224 */ /* 0x000fe400078e0a17 */
[----:B------:R-:W-:Y:S02]  /*2b10*/  IMAD.MOV.U32 R19, RZ, RZ, R17 ;  /* 0x000000ffff137224 */ /* 0x000fe400078e0011 */
[----:B------:R-:W-:-:S02]  /*2b20*/  IMAD R4, R2, R25, R4 ;  /* 0x0000001902047224 */ /* 0x000fc400078e0204 */
[----:B------:R-:W-:Y:S02]  /*2b30*/  IMAD R14, R2, R23, R14 ;  /* 0x00000017020e7224 */ /* 0x000fe400078e020e */
[----:B------:R-:W-:Y:S02]  /*2b40*/  @!P0 IMAD.MOV R19, RZ, RZ, -R19 ;  /* 0x000000ffff138224 */ /* 0x000fe400078e0a13 */
[----:B------:R-:W-:-:S04]  /*2b50*/  IMAD.HI.U32 R23, R0, R15, RZ ;  /* 0x0000000f00177227 */ /* 0x000fc800078e00ff */
[--C-:B------:R-:W-:Y:S01]  /*2b60*/  @!P5 IMAD.IADD R18, R18, 0x1, -R2.reuse ;  /* 0x000000011212d824 */ /* 0x100fe200078e0a02 */
[----:B------:R-:W-:Y:S01]  /*2b70*/  ISETP.GT.U32.AND P5, PT, R2, R16, PT ;  /* 0x000000100200720c */ /* 0x000fe20003fa4070 */
[----:B------:R-:W-:Y:S01]  /*2b80*/  IMAD.MOV R23, RZ, RZ, -R23 ;  /* 0x000000ffff177224 */ /* 0x000fe200078e0a17 */
[----:B------:R0:W-:Y:S01]  /*2b90*/  STL [R1+0x1f4], R19 ;  /* 0x0001f41301007387 */ /* 0x0001e20000100800 */
[----:B------:R-:W-:Y:S01]  /*2ba0*/  @!P4 IMAD.IADD R26, R26, 0x1, -R2 ;  /* 0x000000011a1ac824 */ /* 0x000fe200078e0a02 */
[C---:B------:R-:W-:Y:S01]  /*2bb0*/  ISETP.GT.U32.AND P6, PT, R2.reuse, R18, PT ;  /* 0x000000120200720c */ /* 0x040fe20003fc4070 */
[C---:B------:R-:W-:Y:S01]  /*2bc0*/  IMAD R15, R2.reuse, R23, R15 ;  /* 0x00000017020f7224 */ /* 0x040fe200078e020f */
[----:B0-----:R-:W3:Y:S02]  /*2bd0*/  LDL.LU R19, [R1+0x13fc] ;  /* 0x0013fc0001137983 */ /* 0x001ee40000300800 */
[----:B------:R-:W-:-:S05]  /*2be0*/  ISETP.GT.U32.AND P4, PT, R2, R26, PT ;  /* 0x0000001a0200720c */ /* 0x000fca0003f84070 */
[----:B------:R-:W-:-:S04]  /*2bf0*/  @!P5 IMAD.IADD R16, R16, 0x1, -R2 ;  /* 0x000000011010d824 */ /* 0x000fc800078e0a02 */
[----:B------:R-:W-:-:S04]  /*2c00*/  @!P6 IMAD.IADD R18, R18, 0x1, -R2 ;  /* 0x000000011212e824 */ /* 0x000fc800078e0a02 */
[----:B------:R-:W-:Y:S02]  /*2c10*/  @!P4 IMAD.IADD R26, R26, 0x1, -R2 ;  /* 0x000000011a1ac824 */ /* 0x000fe400078e0a02 */
[----:B--2---:R-:W-:Y:S01]  /*2c20*/  IMAD.MOV.U32 R25, RZ, RZ, R22 ;  /* 0x000000ffff197224 */ /* 0x004fe200078e0016 */
[----:B------:R-:W-:-:S05]  /*2c30*/  IABS R22, R3 ;  /* 0x0000000300167213 */ /* 0x000fca0000000000 */
[----:B------:R-:W-:-:S04]  /*2c40*/  IMAD.MOV.U32 R17, RZ, RZ, R22 ;  /* 0x000000ffff117224 */ /* 0x000fc800078e0016 */
[----:B------:R-:W-:-:S04]  /*2c50*/  IMAD.HI.U32 R23, R0, R17, RZ ;  /* 0x0000001100177227 */ /* 0x000fc800078e00ff */
[----:B------:R-:W-:-:S04]  /*2c60*/  IMAD.MOV R23, RZ, RZ, -R23 ;  /* 0x000000ffff177224 */ /* 0x000fc800078e0a17 */
[----:B------:R-:W-:Y:S02]  /*2c70*/  IMAD R17, R2, R23, R17 ;  /* 0x0000001702117224 */ /* 0x000fe400078e0211 */
[----:B------:R-:W-:Y:S02]  /*2c80*/  IMAD.MOV.U32 R23, RZ, RZ, R6 ;  /* 0x000000ffff177224 */ /* 0x000fe400078e0006 */
[----:B------:R-:W-:Y:S02]  /*2c90*/  IMAD.MOV.U32 R6, RZ, RZ, R16 ;  /* 0x000000ffff067224 */ /* 0x000fe400078e0010 */
[----:B------:R-:W-:Y:S02]  /*2ca0*/  IMAD.MOV.U32 R16, RZ, RZ, R7 ;  /* 0x000000ffff107224 */ /* 0x000fe400078e0007 */
[----:B------:R-:W-:Y:S02]  /*2cb0*/  IMAD.MOV.U32 R7, RZ, RZ, R18 ;  /* 0x000000ffff077224 */ /* 0x000fe400078e0012 */
[----:B------:R-:W-:Y:S01]  /*2cc0*/  @!P2 IMAD.MOV R6, RZ, RZ, -R6 ;  /* 0x000000ffff06a224 */ /* 0x000fe200078e0a06 */
[----:B------:R-:W2:Y:S01]  /*2cd0*/  LDL.LU R18, [R1+0x23c] ;  /* 0x00023c0001127983 */ /* 0x000ea20000300800 */
[----:B------:R-:W-:-:S03]  /*2ce0*/  @!P3 IMAD.MOV R7, RZ, RZ, -R7 ;  /* 0x000000ffff07b224 */ /* 0x000fc600078e0a07 */
[----:B------:R0:W-:Y:S02]  /*2cf0*/  STL [R1+0x1ec], R6 ;  /* 0x0001ec0601007387 */ /* 0x0001e40000100800 */
[----:B0-----:R-:W-:Y:S02]  /*2d00*/  IMAD.MOV.U32 R6, RZ, RZ, R26 ;  /* 0x000000ffff067224 */ /* 0x001fe400078e001a */
[----:B------:R-:W5:Y:S04]  /*2d10*/  LDL.LU R26, [R1+0x74] ;  /* 0x00007400011a7983 */ /* 0x000f680000300800 */
[----:B------:R0:W-:Y:S01]  /*2d20*/  STL [R1+0x1e8], R7 ;  /* 0x0001e80701007387 */ /* 0x0001e20000100800 */
[----:B------:R-:W-:-:S03]  /*2d30*/  @!P1 IMAD.MOV R6, RZ, RZ, -R6 ;  /* 0x000000ffff069224 */ /* 0x000fc600078e0a06 */
[----:B0-----:R-:W2:Y:S04]  /*2d40*/  LDL.LU R7, [R1+0x13f8] ;  /* 0x0013f80001077983 */ /* 0x001ea80000300800 */
[----:B------:R0:W-:Y:S04]  /*2d50*/  STL [R1+0x1e4], R6 ;  /* 0x0001e40601007387 */ /* 0x0001e80000100800 */
[----:B0-----:R-:W2:Y:S01]  /*2d60*/  LDL.LU R6, [R1+0x13f4] ;  /* 0x0013f40001067983 */ /* 0x001ea20000300800 */
[C---:B------:R-:W-:Y:S02]  /*2d70*/  ISETP.GT.U32.AND P0, PT, R2.reuse, R4, PT ;  /* 0x000000040200720c */ /* 0x040fe40003f04070 */
[----:B------:R-:W-:-:S02]  /*2d80*/  ISETP.GT.U32.AND P5, PT, R2, R14, PT ;  /* 0x0000000e0200720c */ /* 0x000fc40003fa4070 */
[----:B------:R-:W-:Y:S02]  /*2d90*/  ISETP.GT.U32.AND P6, PT, R2, R15, PT ;  /* 0x0000000f0200720c */ /* 0x000fe40003fc4070 */
[----:B------:R-:W-:-:S07]  /*2da0*/  IABS R22, R20 ;  /* 0x0000001400167213 */ /* 0x000fce0000000000 */
[--C-:B------:R-:W-:Y:S01]  /*2db0*/  @!P0 IMAD.IADD R4, R4, 0x1, -R2.reuse ;  /* 0x0000000104048824 */ /* 0x100fe200078e0a02 */
[----:B------:R-:W-:Y:S01]  /*2dc0*/  ISETP.GE.AND P0, PT, R8, RZ, PT ;  /* 0x000000ff0800720c */ /* 0x000fe20003f06270 */
[--C-:B------:R-:W-:Y:S01]  /*2dd0*/  @!P5 IMAD.IADD R14, R14, 0x1, -R2.reuse ;  /* 0x000000010e0ed824 */ /* 0x100fe200078e0a02 */
[----:B------:R-:W-:Y:S02]  /*2de0*/  IABS R8, R13 ;  /* 0x0000000d00087213 */ /* 0x000fe40000000000 */
[----:B------:R-:W-:Y:S01]  /*2df0*/  ISETP.GT.U32.AND P5, PT, R2, R4, PT ;  /* 0x000000040200720c */ /* 0x000fe20003fa4070 */
[----:B------:R-:W-:Y:S01]  /*2e00*/  @!P6 IMAD.IADD R15, R15, 0x1, -R2 ;  /* 0x000000010f0fe824 */ /* 0x000fe200078e0a02 */
[----:B------:R-:W-:Y:S01]  /*2e10*/  ISETP.GE.AND P4, PT, R11, RZ, PT ;  /* 0x000000ff0b00720c */ /* 0x000fe20003f86270 */
[----:B------:R-:W-:Y:S01]  /*2e20*/  IMAD.HI.U32 R11, R0, R22, RZ ;  /* 0x00000016000b7227 */ /* 0x000fe200078e00ff */
[C---:B------:R-:W-:Y:S02]  /*2e30*/  ISETP.GT.U32.AND P6, PT, R2.reuse, R14, PT ;  /* 0x0000000e0200720c */ /* 0x040fe40003fc4070 */
[----:B------:R-:W-:Y:S01]  /*2e40*/  ISETP.GE.AND P3, PT, R21, RZ, PT ;  /* 0x000000ff1500720c */ /* 0x000fe20003f66270 */
[----:B------:R-:W-:Y:S01]  /*2e50*/  IMAD.MOV.U32 R21, RZ, RZ, R16 ;  /* 0x000000ffff157224 */ /* 0x000fe200078e0010 */
[----:B------:R-:W-:Y:S01]  /*2e60*/  ISETP.GT.U32.AND P1, PT, R2, R17, PT ;  /* 0x000000110200720c */ /* 0x000fe20003f24070 */
[----:B------:R-:W-:-:S04]  /*2e70*/  IMAD.HI.U32 R16, R0, R8, RZ ;  /* 0x0000000800107227 */ /* 0x000fc800078e00ff */
[----:B------:R-:W-:Y:S02]  /*2e80*/  IMAD.MOV R11, RZ, RZ, -R11 ;  /* 0x000000ffff0b7224 */ /* 0x000fe400078e0a0b */
[----:B------:R-:W-:Y:S01]  /*2e90*/  IMAD.MOV R16, RZ, RZ, -R16 ;  /* 0x000000ffff107224 */ /* 0x000fe200078e0a10 */
[C---:B------:R-:W-:Y:S01]  /*2ea0*/  ISETP.GT.U32.AND P2, PT, R2.reuse, R15, PT ;  /* 0x0000000f0200720c */ /* 0x040fe20003f44070 */
[----:B------:R-:W-:Y:S02]  /*2eb0*/  IMAD R11, R2, R11, R22 ;  /* 0x0000000b020b7224 */ /* 0x000fe400078e0216 */
[----:B------:R-:W-:Y:S01]  /*2ec0*/  @!P5 IMAD.IADD R4, R4, 0x1, -R2 ;  /* 0x000000010404d824 */ /* 0x000fe200078e0a02 */
[----:B---3--:R0:W-:Y:S01]  /*2ed0*/  STL [R1+0x13e8], R19 ;  /* 0x0013e81301007387 */ /* 0x0081e20000100800 */
[----:B------:R-:W-:Y:S01]  /*2ee0*/  IMAD R8, R2, R16, R8 ;  /* 0x0000001002087224 */ /* 0x000fe200078e0208 */
[----:B------:R-:W-:Y:S01]  /*2ef0*/  IABS R16, R19 ;  /* 0x0000001300107213 */ /* 0x000fe20000000000 */
[--C-:B------:R-:W-:Y:S01]  /*2f00*/  @!P6 IMAD.IADD R14, R14, 0x1, -R2.reuse ;  /* 0x000000010e0ee824 */ /* 0x100fe200078e0a02 */
[----:B------:R-:W-:Y:S01]  /*2f10*/  ISETP.GE.AND P5, PT, R3, RZ, PT ;  /* 0x000000ff0300720c */ /* 0x000fe20003fa6270 */
[----:B------:R-:W-:Y:S01]  /*2f20*/  @!P1 IMAD.IADD R17, R17, 0x1, -R2 ;  /* 0x0000000111119824 */ /* 0x000fe200078e0a02 */
[----:B----4-:R-:W-:-:S02]  /*2f30*/  IABS R3, R9 ;  /* 0x0000000900037213 */ /* 0x010fc40000000000 */
[----:B------:R-:W-:Y:S01]  /*2f40*/  ISETP.GT.U32.AND P6, PT, R2, R11, PT ;  /* 0x0000000b0200720c */ /* 0x000fe20003fc4070 */
[----:B0-----:R-:W-:Y:S02]  /*2f50*/  IMAD.MOV.U32 R19, RZ, RZ, R10 ;  /* 0x000000ffff137224 */ /* 0x001fe400078e000a */
[----:B------:R-:W-:Y:S01]  /*2f60*/  IMAD.MOV.U32 R10, RZ, RZ, R4 ;  /* 0x000000ffff0a7224 */ /* 0x000fe200078e0004 */
[----:B------:R-:W-:Y:S01]  /*2f70*/  ISETP.GE.AND P1, PT, R13, RZ, PT ;  /* 0x000000ff0d00720c */ /* 0x000fe20003f26270 */
[----:B------:R-:W-:-:S04]  /*2f80*/  IMAD.HI.U32 R13, R0, R3, RZ ;  /* 0x00000003000d7227 */ /* 0x000fc800078e00ff */
[----:B------:R-:W-:Y:S01]  /*2f90*/  @!P4 IMAD.MOV R10, RZ, RZ, -R10 ;  /* 0x000000ffff0ac224 */ /* 0x000fe200078e0a0a */
[----:B------:R-:W-:Y:S01]  /*2fa0*/  ISETP.GT.U32.AND P4, PT, R2, R17, PT ;  /* 0x000000110200720c */ /* 0x000fe20003f84070 */
[----:B------:R-:W-:Y:S01]  /*2fb0*/  @!P2 IMAD.IADD R15, R15, 0x1, -R2 ;  /* 0x000000010f0fa824 */ /* 0x000fe200078e0a02 */
[----:B------:R-:W-:Y:S01]  /*2fc0*/  ISETP.GE.AND P2, PT, R20, RZ, PT ;  /* 0x000000ff1400720c */ /* 0x000fe20003f46270 */
[----:B------:R-:W-:Y:S02]  /*2fd0*/  IMAD.MOV R13, RZ, RZ, -R13 ;  /* 0x000000ffff0d7224 */ /* 0x000fe400078e0a0d */
[----:B------:R-:W-:Y:S02]  /*2fe0*/  IMAD.MOV.U32 R20, RZ, RZ, R12 ;  /* 0x000000ffff147224 */ /* 0x000fe400078e000c */
[----:B------:R-:W-:Y:S02]  /*2ff0*/  IMAD.MOV.U32 R12, RZ, RZ, R14 ;  /* 0x000000ffff0c7224 */ /* 0x000fe400078e000e */
[----:B------:R-:W-:Y:S01]  /*3000*/  @!P6 IMAD.IADD R11, R11, 0x1, -R2 ;  /* 0x000000010b0be824 */ /* 0x000fe200078e0a02 */
[C---:B------:R-:W-:Y:S01]  /*3010*/  ISETP.GT.U32.AND P6, PT, R2.reuse, R8, PT ;  /* 0x000000080200720c */ /* 0x040fe20003fc4070 */
[----:B------:R-:W-:Y:S01]  /*3020*/  IMAD R3, R2, R13, R3 ;  /* 0x0000000d02037224 */ /* 0x000fe200078e0203 */
[----:B------:R-:W3:Y:S01]  /*3030*/  LDL.LU R14, [R1+0x1c] ;  /* 0x00001c00010e7983 */ /* 0x000ee20000300800 */
[----:B------:R-:W-:-:S02]  /*3040*/  @!P0 IMAD.MOV R12, RZ, RZ, -R12 ;  /* 0x000000ffff0c8224 */ /* 0x000fc400078e0a0c */
[----:B------:R-:W-:Y:S01]  /*3050*/  @!P4 IMAD.IADD R17, R17, 0x1, -R2 ;  /* 0x000000011111c824 */ /* 0x000fe200078e0a02 */
[C---:B------:R-:W-:Y:S01]  /*3060*/  ISETP.GT.U32.AND P4, PT, R2.reuse, R3, PT ;  /* 0x000000030200720c */ /* 0x040fe20003f84070 */
[----:B------:R-:W-:Y:S01]  /*3070*/  @!P3 IMAD.MOV R15, RZ, RZ, -R15 ;  /* 0x000000ffff0fb224 */ /* 0x000fe200078e0a0f */
[----:B------:R0:W-:Y:S01]  /*3080*/  STL [R1+0x1d8], R10 ;  /* 0x0001d80a01007387 */ /* 0x0001e20000100800 */
[----:B------:R-:W-:-:S03]  /*3090*/  ISETP.GT.U32.AND P0, PT, R2, R11, PT ;  /* 0x0000000b0200720c */ /* 0x000fc60003f04070 */
[----:B0-----:R-:W4:Y:S04]  /*30a0*/  LDL.LU R10, [R1+0x13f0] ;  /* 0x0013f000010a7983 */ /* 0x001f280000300800 */
[----:B------:R0:W-:Y:S01]  /*30b0*/  STL [R1+0x1d4], R12 ;  /* 0x0001d40c01007387 */ /* 0x0001e20000100800 */
[----:B------:R-:W-:-:S03]  /*30c0*/  @!P6 IMAD.IADD R8, R8, 0x1, -R2 ;  /* 0x000000010808e824 */ /* 0x000fc600078e0a02 */
[----:B0-----:R-:W4:Y:S04]  /*30d0*/  LDL.LU R12, [R1+0x13ec] ;  /* 0x0013ec00010c7983 */ /* 0x001f280000300800 */
[----:B------:R0:W-:Y:S01]  /*30e0*/  STL [R1+0x1d0], R15 ;  /* 0x0001d00f01007387 */ /* 0x0001e20000100800 */
[--C-:B------:R-:W-:Y:S01]  /*30f0*/  @!P4 IMAD.IADD R3, R3, 0x1, -R2.reuse ;  /* 0x000000010303c824 */ /* 0x100fe200078e0a02 */
[----:B------:R-:W-:Y:S01]  /*3100*/  ISETP.GT.U32.AND P4, PT, R2, R8, PT ;  /* 0x000000080200720c */ /* 0x000fe20003f84070 */
[----:B------:R-:W-:Y:S01]  /*3110*/  @!P0 IMAD.IADD R11, R11, 0x1, -R2 ;  /* 0x000000010b0b8824 */ /* 0x000fe200078e0a02 */
[----:B------:R-:W-:-:S11]  /*3120*/  ISETP.GE.AND P3, PT, R9, RZ, PT ;  /* 0x000000ff0900720c */ /* 0x000fd60003f66270 */
[----:B------:R-:W-:Y:S02]  /*3130*/  @!P4 IMAD.IADD R8, R8, 0x1, -R2 ;  /* 0x000000010808c824 */ /* 0x000fe400078e0a02 */
[----:B-----5:R-:W-:Y:S02]  /*3140*/  IMAD.MOV.U32 R22, RZ, RZ, R26 ;  /* 0x000000ffff167224 */ /* 0x020fe400078e001a */
[----:B--2---:R-:W-:Y:S01]  /*3150*/  IMAD.MOV.U32 R26, RZ, RZ, R18 ;  /* 0x000000ffff1a7224 */ /* 0x004fe200078e0012 */
[----:B------:R-:W-:-:S05]  /*3160*/  IABS R18, R24 ;  /* 0x0000001800127213 */ /* 0x000fca0000000000 */
[----:B------:R-:W-:Y:S01]  /*3170*/  IMAD.HI.U32 R4, R0, R18, RZ ;  /* 0x0000001200047227 */ /* 0x000fe200078e00ff */
[----:B0-----:R-:W-:Y:S01]  /*3180*/  IABS R15, R7 ;  /* 0x00000007000f7213 */ /* 0x001fe20000000000 */
[----:B------:R0:W-:Y:S02]  /*3190*/  STL [R1+0x13e4], R7 ;  /* 0x0013e40701007387 */ /* 0x0001e40000100800 */
[----:B------:R-:W-:Y:S02]  /*31a0*/  IMAD.MOV R4, RZ, RZ, -R4 ;  /* 0x000000ffff047224 */ /* 0x000fe400078e0a04 */
[----:B0-----:R-:W-:Y:S02]  /*31b0*/  IMAD.MOV.U32 R7, RZ, RZ, R19 ;  /* 0x000000ffff077224 */ /* 0x001fe400078e0013 */
[----:B------:R-:W-:-:S04]  /*31c0*/  IMAD.MOV.U32 R19, RZ, RZ, R17 ;  /* 0x000000ffff137224 */ /* 0x000fc800078e0011 */
[----:B------:R-:W-:Y:S01]  /*31d0*/  @!P5 IMAD.MOV R19, RZ, RZ, -R19 ;  /* 0x000000ffff13d224 */ /* 0x000fe200078e0a13 */
[----:B------:R-:W-:Y:S01]  /*31e0*/  IABS R9, R6 ;  /* 0x0000000600097213 */ /* 0x000fe20000000000 */
[----:B------:R-:W-:-:S03]  /*31f0*/  IMAD R4, R2, R4, R18 ;  /* 0x0000000402047224 */ /* 0x000fc600078e0212 */
[----:B------:R0:W-:Y:S01]  /*3200*/  STL [R1+0x1c8], R19 ;  /* 0x0001c81301007387 */ /* 0x0001e20000100800 */
[----:B------:R-:W-:-:S04]  /*3210*/  IMAD.HI.U32 R18, R0, R9, RZ ;  /* 0x0000000900127227 */ /* 0x000fc800078e00ff */
[----:B0-----:R-:W-:Y:S02]  /*3220*/  IMAD.MOV.U32 R19, RZ, RZ, R11 ;  /* 0x000000ffff137224 */ /* 0x001fe400078e000b */
[----:B------:R-:W-:Y:S01]  /*3230*/  IMAD.MOV R18, RZ, RZ, -R18 ;  /* 0x000000ffff127224 */ /* 0x000fe200078e0a12 */
[----:B------:R-:W2:Y:S01]  /*3240*/  LDL.LU R11, [R1+0x38] ;  /* 0x00003800010b7983 */ /* 0x000ea20000300800 */
[----:B------:R-:W-:Y:S02]  /*3250*/  @!P2 IMAD.MOV R19, RZ, RZ, -R19 ;  /* 0x000000ffff13a224 */ /* 0x000fe400078e0a13 */
[----:B------:R-:W-:-:S03]  /*3260*/  IMAD R9, R2, R18, R9 ;  /* 0x0000001202097224 */ /* 0x000fc600078e0209 */
[----:B------:R0:W-:Y:S01]  /*3270*/  STL [R1+0x1c4], R19 ;  /* 0x0001c41301007387 */ /* 0x0001e20000100800 */
[----:B------:R-:W-:Y:S02]  /*3280*/  IMAD.MOV.U32 R18, RZ, RZ, R7 ;  /* 0x000000ffff127224 */ /* 0x000fe400078e0007 */
[----:B------:R-:W-:Y:S01]  /*3290*/  IMAD.MOV.U32 R7, RZ, RZ, R8 ;  /* 0x000000ffff077224 */ /* 0x000fe200078e0008 */
[----:B0-----:R-:W5:Y:S03]  /*32a0*/  LDL.LU R19, [R1+0x13e8] ;  /* 0x0013e80001137983 */ /* 0x001f660000300800 */
[----:B------:R-:W-:Y:S01]  /*32b0*/  @!P1 IMAD.MOV R7, RZ, RZ, -R7 ;  /* 0x000000ffff079224 */ /* 0x000fe200078e0a07 */
[----:B------:R-:W2:Y:S04]  /*32c0*/  LDL.LU R8, [R1+0x4] ;  /* 0x0000040001087983 */ /* 0x000ea80000300800 */
[----:B------:R0:W-:Y:S04]  /*32d0*/  STL [R1+0x1c0], R7 ;  /* 0x0001c00701007387 */ /* 0x0001e80000100800 */
[----:B0-----:R-:W2:Y:S01]  /*32e0*/  LDL.LU R7, [R1+0x13e4] ;  /* 0x0013e40001077983 */ /* 0x001ea20000300800 */
[----:B------:R-:W-:Y:S01]  /*32f0*/  ISETP.GT.U32.AND P6, PT, R2, R4, PT ;  /* 0x000000040200720c */ /* 0x000fe20003fc4070 */
[----:B------:R-:W-:-:S04]  /*3300*/  IMAD.HI.U32 R13, R0, R16, RZ ;  /* 0x00000010000d7227 */ /* 0x000fc800078e00ff */
[----:B------:R-:W-:-:S08]  /*3310*/  IMAD.HI.U32 R17, R0, R15, RZ ;  /* 0x0000000f00117227 */ /* 0x000fd000078e00ff */
[----:B------:R-:W-:Y:S01]  /*3320*/  @!P6 IMAD.IADD R4, R4, 0x1, -R2 ;  /* 0x000000010404e824 */ /* 0x000fe200078e0a02 */
[C---:B------:R-:W-:Y:S01]  /*3330*/  ISETP.GT.U32.AND P6, PT, R2.reuse, R3, PT ;  /* 0x000000030200720c */ /* 0x040fe20003fc4070 */
[----:B------:R-:W-:Y:S02]  /*3340*/  IMAD.MOV R13, RZ, RZ, -R13 ;  /* 0x000000ffff0d7224 */ /* 0x000fe400078e0a0d */
[----:B------:R-:W-:Y:S01]  /*3350*/  IMAD.MOV R17, RZ, RZ, -R17 ;  /* 0x000000ffff117224 */ /* 0x000fe200078e0a11 */
[C---:B------:R-:W-:Y:S01]  /*3360*/  ISETP.GT.U32.AND P5, PT, R2.reuse, R4, PT ;  /* 0x000000040200720c */ /* 0x040fe20003fa4070 */
[C---:B------:R-:W-:Y:S02]  /*3370*/  IMAD R16, R2.reuse, R13, R16 ;  /* 0x0000000d02107224 */ /* 0x040fe400078e0210 */
[----:B------:R-:W-:-:S03]  /*3380*/  IMAD R15, R2, R17, R15 ;  /* 0x00000011020f7224 */ /* 0x000fc600078e020f */
[----:B------:R-:W-:-:S03]  /*3390*/  ISETP.GT.U32.AND P2, PT, R2, R16, PT ;  /* 0x000000100200720c */ /* 0x000fc60003f44070 */
[----:B------:R-:W-:Y:S01]  /*33a0*/  @!P6 IMAD.IADD R3, R3, 0x1, -R2 ;  /* 0x000000010303e824 */ /* 0x000fe200078e0a02 */
[----:B------:R-:W-:-:S03]  /*33b0*/  ISETP.GT.U32.AND P6, PT, R2, R15, PT ;  /* 0x0000000f0200720c */ /* 0x000fc60003fc4070 */
[----:B------:R-:W-:Y:S01]  /*33c0*/  @!P5 IMAD.IADD R4, R4, 0x1, -R2 ;  /* 0x000000010404d824 */ /* 0x000fe200078e0a02 */
[----:B------:R-:W-:Y:S02]  /*33d0*/  ISETP.GT.U32.AND P5, PT, R2, R9, PT ;  /* 0x000000090200720c */ /* 0x000fe40003fa4070 */
[----:B------:R-:W-:Y:S01]  /*33e0*/  ISETP.GE.AND P0, PT, R24, RZ, PT ;  /* 0x000000ff1800720c */ /* 0x000fe20003f06270 */
[----:B---3--:R-:W-:Y:S01]  /*33f0*/  IMAD.MOV.U32 R24, RZ, RZ, R14 ;  /* 0x000000ffff187224 */ /* 0x008fe200078e000e */
[----:B----4-:R-:W-:Y:S01]  /*3400*/  IABS R14, R10 ;  /* 0x0000000a000e7213 */ /* 0x010fe20000000000 */
[----:B------:R-:W-:-:S04]  /*3410*/  @!P2 IMAD.IADD R16, R16, 0x1, -R2 ;  /* 0x000000011010a824 */ /* 0x000fc800078e0a02 */
[--C-:B------:R-:W-:Y:S01]  /*3420*/  @!P6 IMAD.IADD R15, R15, 0x1, -R2.reuse ;  /* 0x000000010f0fe824 */ /* 0x100fe200078e0a02 */
[----:B------:R-:W-:Y:S02]  /*3430*/  ISETP.GE.AND P6, PT, R6, RZ, PT ;  /* 0x000000ff0600720c */ /* 0x000fe40003fc6270 */
[----:B------:R-:W-:Y:S01]  /*3440*/  IABS R13, R12 ;  /* 0x0000000c000d7213 */ /* 0x000fe20000000000 */
[----:B------:R-:W-:Y:S01]  /*3450*/  IMAD.MOV.U32 R6, RZ, RZ, R3 ;  /* 0x000000ffff067224 */ /* 0x000fe200078e0003 */
[----:B------:R-:W-:Y:S01]  /*3460*/  ISETP.GT.U32.AND P2, PT, R2, R16, PT ;  /* 0x000000100200720c */ /* 0x000fe20003f44070 */
[----:B------:R-:W-:Y:S02]  /*3470*/  @!P5 IMAD.IADD R9, R9, 0x1, -R2 ;  /* 0x000000010909d824 */ /* 0x000fe400078e0a02 */
[----:B------:R-:W-:-:S04]  /*3480*/  IMAD.HI.U32 R17, R0, R13, RZ ;  /* 0x0000000d00117227 */ /* 0x000fc800078e00ff */
[----:B------:R-:W-:Y:S01]  /*3490*/  @!P3 IMAD.MOV R6, RZ, RZ, -R6 ;  /* 0x000000ffff06b224 */ /* 0x000fe200078e0a06 */
[C---:B------:R-:W-:Y:S01]  /*34a0*/  ISETP.GT.U32.AND P3, PT, R2.reuse, R15, PT ;  /* 0x0000000f0200720c */ /* 0x040fe20003f64070 */
[----:B------:R-:W-:Y:S01]  /*34b0*/  IMAD.MOV R17, RZ, RZ, -R17 ;  /* 0x000000ffff117224 */ /* 0x000fe200078e0a11 */
[----:B------:R-:W-:-:S03]  /*34c0*/  ISETP.GT.U32.AND P5, PT, R2, R9, PT ;  /* 0x000000090200720c */ /* 0x000fc60003fa4070 */
[----:B------:R-:W-:Y:S02]  /*34d0*/  IMAD R13, R2, R17, R13 ;  /* 0x00000011020d7224 */ /* 0x000fe400078e020d */
[----:B------:R-:W-:-:S06]  /*34e0*/  @!P2 IMAD.IADD R16, R16, 0x1, -R2 ;  /* 0x000000011010a824 */ /* 0x000fcc00078e0a02 */
[--C-:B------:R-:W-:Y:S02]  /*34f0*/  @!P3 IMAD.IADD R15, R15, 0x1, -R2.reuse ;  /* 0x000000010f0fb824 */ /* 0x100fe400078e0a02 */
[----:B------:R-:W-:Y:S01]  /*3500*/  @!P5 IMAD.IADD R9, R9, 0x1, -R2 ;  /* 0x000000010909d824 */ /* 0x000fe200078e0a02 */
[----:B------:R-:W-:Y:S01]  /*3510*/  ISETP.GE.AND P5, PT, R12, RZ, PT ;  /* 0x000000ff0c00720c */ /* 0x000fe20003fa6270 */
[----:B------:R-:W-:Y:S02]  /*3520*/  IMAD.MOV.U32 R12, RZ, RZ, R15 ;  /* 0x000000ffff0c7224 */ /* 0x000fe400078e000f */
[----:B------:R-:W-:Y:S01]  /*3530*/  @!P0 IMAD.MOV R4, RZ, RZ, -R4 ;  /* 0x000000ffff048224 */ /* 0x000fe200078e0a04 */
[----:B------:R-:W-:Y:S01]  /*3540*/  ISETP.GE.AND P0, PT, R10, RZ, PT ;  /* 0x000000ff0a00720c */ /* 0x000fe20003f06270 */
[----:B------:R-:W-:Y:S01]  /*3550*/  @!P6 IMAD.MOV R9, RZ, RZ, -R9 ;  /* 0x000000ffff09e224 */ /* 0x000fe200078e0a09 */
[----:B-----5:R-:W-:Y:S01]  /*3560*/  ISETP.GE.AND P4, PT, R19, RZ, PT ;  /* 0x000000ff1300720c */ /* 0x020fe20003f86270 */
[----:B--2---:R-:W-:-:S02]  /*3570*/  IMAD.MOV.U32 R19, RZ, RZ, R11 ;  /* 0x000000ffff137224 */ /* 0x004fc400078e000b */
[----:B------:R-:W-:-:S04]  /*3580*/  IMAD.HI.U32 R11, R0, R14, RZ ;  /* 0x0000000e000b7227 */ /* 0x000fc800078e00ff */
[----:B------:R-:W-:-:S04]  /*3590*/  IMAD.MOV R11, RZ, RZ, -R11 ;  /* 0x000000ffff0b7224 */ /* 0x000fc800078e0a0b */
[----:B------:R-:W-:Y:S02]  /*35a0*/  IMAD R11, R2, R11, R14 ;  /* 0x0000000b020b7224 */ /* 0x000fe400078e020e */
[----:B------:R-:W2:Y:S04]  /*35b0*/  LDL.LU R14, [R1+0x10] ;  /* 0x00001000010e7983 */ /* 0x000ea80000300800 */
[----:B------:R-:W3:Y:S01]  /*35c0*/  LDL.LU R17, [R1+0xc] ;  /* 0x00000c0001117983 */ /* 0x000ee20000300800 */
[----:B------:R-:W-:-:S03]  /*35d0*/  ISETP.GE.AND P1, PT, R7, RZ, PT ;  /* 0x000000ff0700720c */ /* 0x000fc60003f26270 */
[----:B------:R0:W-:Y:S04]  /*35e0*/  STL [R1+0x1bc], R6 ;  /* 0x0001bc0601007387 */ /* 0x0001e80000100800 */
[----:B------:R-:W4:Y:S01]  /*35f0*/  LDL.LU R10, [R1+0x8] ;  /* 0x00000800010a7983 */ /* 0x000f220000300800 */
[----:B0-----:R-:W-:-:S05]  /*3600*/  IMAD.MOV.U32 R6, RZ, RZ, R16 ;  /* 0x000000ffff067224 */ /* 0x001fca00078e0010 */
[----:B------:R-:W-:Y:S02]  /*3610*/  @!P1 IMAD.MOV R12, RZ, RZ, -R12 ;  /* 0x000000ffff0c9224 */ /* 0x000fe400078e0a0c */
[----:B------:R-:W-:Y:S01]  /*3620*/  @!P4 IMAD.MOV R6, RZ, RZ, -R6 ;  /* 0x000000ffff06c224 */ /* 0x000fe200078e0a06 */
[----:B------:R-:W-:Y:S01]  /*3630*/  STL [R1+0x1b8], R4 ;  /* 0x0001b80401007387 */ /* 0x000fe20000100800 */
[----:B------:R-:W-:Y:S02]  /*3640*/  IMAD.MOV.U32 R16, RZ, RZ, R18 ;  /* 0x000000ffff107224 */ /* 0x000fe400078e0012 */
[----:B------:R-:W-:Y:S01]  /*3650*/  IMAD.MOV.U32 R18, RZ, RZ, R20 ;  /* 0x000000ffff127224 */ /* 0x000fe200078e0014 */
[----:B------:R-:W-:Y:S04]  /*3660*/  STL [R1+0x1b4], R6 ;  /* 0x0001b40601007387 */ /* 0x000fe80000100800 */
[----:B------:R-:W5:Y:S04]  /*3670*/  LDL.LU R20, [R1+0x20] ;  /* 0x0000200001147983 */ /* 0x000f680000300800 */
[----:B------:R-:W-:Y:S04]  /*3680*/  STL [R1+0x1b0], R12 ;  /* 0x0001b00c01007387 */ /* 0x000fe80000100800 */
[----:B------:R-:W-:Y:S04]  /*3690*/  STL [R1+0x1ac], R9 ;  /* 0x0001ac0901007387 */ /* 0x000fe80000100800 */
[----:B------:R-:W-:Y:S04]  /*36a0*/  STL [R1+0x13dc], R27 ;  /* 0x0013dc1b01007387 */ /* 0x000fe80000100800 */
[----:B------:R0:W-:Y:S04]  /*36b0*/  STL [R1+0x13e0], R18 ;  /* 0x0013e01201007387 */ /* 0x0001e80000100800 */
[----:B0-----:R-:W2:Y:S01]  /*36c0*/  LDL.LU R18, [R1+0x14] ;  /* 0x0000140001127983 */ /* 0x001ea20000300800 */
[----:B------:R-:W-:-:S02]  /*36d0*/  ISETP.GT.U32.AND P2, PT, R2, R11, PT ;  /* 0x0000000b0200720c */ /* 0x000fc40003f44070 */
[----:B------:R-:W-:Y:S02]  /*36e0*/  ISETP.GT.U32.AND P4, PT, R2, R13, PT ;  /* 0x0000000d0200720c */ /* 0x000fe40003f84070 */
[----:B------:R-:W-:-:S05]  /*36f0*/  IABS R7, R8 ;  /* 0x0000000800077213 */ /* 0x000fca0000000000 */
[----:B------:R-:W-:-:S04]  /*3700*/  IMAD.HI.U32 R3, R0, R7, RZ ;  /* 0x0000000700037227 */ /* 0x000fc800078e00ff */
[--C-:B------:R-:W-:Y:S02]  /*3710*/  @!P2 IMAD.IADD R11, R11, 0x1, -R2.reuse ;  /* 0x000000010b0ba824 */ /* 0x100fe400078e0a02 */
[----:B------:R-:W-:-:S03]  /*3720*/  @!P4 IMAD.IADD R13, R13, 0x1, -R2 ;  /* 0x000000010d0dc824 */ /* 0x000fc600078e0a02 */
[----:B------:R-:W-:Y:S01]  /*3730*/  ISETP.GT.U32.AND P4, PT, R2, R11, PT ;  /* 0x0000000b0200720c */ /* 0x000fe20003f84070 */
[----:B------:R-:W-:-:S04]  /*3740*/  IMAD.MOV R3, RZ, RZ, -R3 ;  /* 0x000000ffff037224 */ /* 0x000fc800078e0a03 */
[----:B------:R-:W-:-:S05]  /*3750*/  IMAD R3, R2, R3, R7 ;  /* 0x0000000302037224 */ /* 0x000fca00078e0207 */
[----:B------:R-:W-:-:S03]  /*3760*/  ISETP.GT.U32.AND P3, PT, R2, R3, PT ;  /* 0x000000030200720c */ /* 0x000fc60003f64070 */
[----:B------:R-:W-:-:S04]  /*3770*/  @!P4 IMAD.IADD R11, R11, 0x1, -R2 ;  /* 0x000000010b0bc824 */ /* 0x000fc800078e0a02 */
[----:B------:R-:W-:-:S04]  /*3780*/  IMAD.MOV.U32 R15, RZ, RZ, R11 ;  /* 0x000000ffff0f7224 */ /* 0x000fc800078e000b */
[----:B------:R-:W-:Y:S02]  /*3790*/  @!P0 IMAD.MOV R15, RZ, RZ, -R15 ;  /* 0x000000ffff0f8224 */ /* 0x000fe400078e0a0f */
[----:B------:R-:W-:Y:S01]  /*37a0*/  @!P3 IMAD.IADD R3, R3, 0x1, -R2 ;  /* 0x000000010303b824 */ /* 0x000fe200078e0a02 */
[----:B------:R-:W-:-:S13]  /*37b0*/  ISETP.GT.U32.AND P3, PT, R2, R13, PT ;  /* 0x0000000d0200720c */ /* 0x000fda0003f64070 */
[----:B------:R-:W-:-:S04]  /*37c0*/  @!P3 IMAD.IADD R13, R13, 0x1, -R2 ;  /* 0x000000010d0db824 */ /* 0x000fc800078e0a02 */
[----:B------:R-:W-:-:S04]  /*37d0*/  IMAD.MOV.U32 R27, RZ, RZ, R13 ;  /* 0x000000ffff1b7224 */ /* 0x000fc800078e000d */
[----:B------:R-:W-:Y:S01]  /*37e0*/  @!P5 IMAD.MOV R27, RZ, RZ, -R27 ;  /* 0x000000ffff1bd224 */ /* 0x000fe200078e0a1b */
[----:B---3--:R-:W-:Y:S02]  /*37f0*/  IABS R6, R17 ;  /* 0x0000001100067213 */ /* 0x008fe40000000000 */
[----:B------:R-:W-:Y:S02]  /*3800*/  ISETP.GE.AND P4, PT, R17, RZ, PT ;  /* 0x000000ff1100720c */ /* 0x000fe40003f86270 */
[----:B------:R-:W3:Y:S04]  /*3810*/  LDL.LU R17, [R1+0x24] ;  /* 0x0000240001117983 */ /* 0x000ee80000300800 */
[----:B------:R0:W-:Y:S04]  /*3820*/  STL [R1+0x110], R15 ;  /* 0x0001100f01007387 */ /* 0x0001e80000100800 */
[----:B0-----:R-:W3:Y:S01]  /*3830*/  LDL.LU R15, [R1+0x28] ;  /* 0x00002800010f7983 */ /* 0x001ee20000300800 */
[----:B--2---:R-:W-:Y:S01]  /*3840*/  IABS R12, R18 ;  /* 0x00000012000c7213 */ /* 0x004fe20000000000 */
[----:B------:R-:W-:-:S02]  /*3850*/  IMAD.MOV.U32 R13, RZ, RZ, R18 ;  /* 0x000000ffff0d7224 */ /* 0x000fc400078e0012 */
[----:B------:R-:W2:Y:S04]  /*3860*/  LDL.LU R18, [R1+0x13e0] ;  /* 0x0013e00001127983 */ /* 0x000ea80000300800 */
[----:B------:R0:W-:Y:S04]  /*3870*/  STL [R1+0x114], R27 ;  /* 0x0001141b01007387 */ /* 0x0001e80000100800 */
[----:B0-----:R-:W2:Y:S01]  /*3880*/  LDL.LU R27, [R1+0x13dc] ;  /* 0x0013dc00011b7983 */ /* 0x001ea20000300800 */
[----:B----4-:R-:W-:Y:S02]  /*3890*/  IABS R4, R10 ;  /* 0x0000000a00047213 */ /* 0x010fe40000000000 */
[----:B------:R-:W-:-:S03]  /*38a0*/  ISETP.GE.AND P2, PT, R8, RZ, PT ;  /* 0x000000ff0800720c */ /* 0x000fc60003f46270 */
[----:B------:R-:W-:Y:S01]  /*38b0*/  IMAD.HI.U32 R8, R0, R4, RZ ;  /* 0x0000000400087227 */ /* 0x000fe200078e00ff */
[----:B------:R-:W-:-:S03]  /*38c0*/  IABS R7, R14 ;  /* 0x0000000e00077213 */ /* 0x000fc60000000000 */
[----:B------:R-:W-:Y:S01]  /*38d0*/  IMAD.MOV R8, RZ, RZ, -R8 ;  /* 0x000000ffff087224 */ /* 0x000fe200078e0a08 */
[----:B------:R-:W-:Y:S01]  /*38e0*/  ISETP.GE.AND P6, PT, R10, RZ, PT ;  /* 0x000000ff0a00720c */ /* 0x000fe20003fc6270 */
[----:B------:R-:W-:-:S04]  /*38f0*/  IMAD.HI.U32 R9, R0, R6, RZ ;  /* 0x0000000600097227 */ /* 0x000fc800078e00ff */
[----:B------:R-:W-:Y:S02]  /*3900*/  IMAD R4, R2, R8, R4 ;  /* 0x0000000802047224 */ /* 0x000fe400078e0204 */
[----:B------:R-:W-:-:S03]  /*3910*/  IMAD.HI.U32 R10, R0, R7, RZ ;  /* 0x00000007000a7227 */ /* 0x000fc600078e00ff */
[C---:B------:R-:W-:Y:S01]  /*3920*/  ISETP.GT.U32.AND P3, PT, R2.reuse, R4, PT ;  /* 0x000000040200720c */ /* 0x040fe20003f64070 */
[----:B------:R-:W-:Y:S02]  /*3930*/  IMAD.MOV R9, RZ, RZ, -R9 ;  /* 0x000000ffff097224 */ /* 0x000fe400078e0a09 */
[----:B------:R-:W-:Y:S01]  /*3940*/  IMAD.MOV R10, RZ, RZ, -R10 ;  /* 0x000000ffff0a7224 */ /* 0x000fe200078e0a0a */
[C---:B------:R-:W-:Y:S01]  /*3950*/  ISETP.GT.U32.AND P1, PT, R2.reuse, R3, PT ;  /* 0x000000030200720c */ /* 0x040fe20003f24070 */
[C---:B------:R-:W-:Y:S02]  /*3960*/  IMAD R6, R2.reuse, R9, R6 ;  /* 0x0000000902067224 */ /* 0x040fe400078e0206 */
[----:B------:R-:W-:-:S03]  /*3970*/  IMAD R8, R2, R10, R7 ;  /* 0x0000000a02087224 */ /* 0x000fc600078e0207 */
[C---:B------:R-:W-:Y:S02]  /*3980*/  ISETP.GT.U32.AND P0, PT, R2.reuse, R6, PT ;  /* 0x000000060200720c */ /* 0x040fe40003f04070 */
[----:B------:R-:W-:Y:S01]  /*3990*/  ISETP.GT.U32.AND P5, PT, R2, R8, PT ;  /* 0x000000080200720c */ /* 0x000fe20003fa4070 */
[----:B------:R-:W-:Y:S01]  /*39a0*/  @!P3 IMAD.IADD R4, R4, 0x1, -R2 ;  /* 0x000000010404b824 */ /* 0x000fe200078e0a02 */
[----:B------:R-:W-:Y:S01]  /*39b0*/  IABS R10, R16 ;  /* 0x00000010000a7213 */ /* 0x000fe20000000000 */
[----:B------:R-:W-:-:S03]  /*39c0*/  IMAD.HI.U32 R11, R0, R12, RZ ;  /* 0x0000000c000b7227 */ /* 0x000fc600078e00ff */
[----:B------:R-:W-:Y:S01]  /*39d0*/  ISETP.GT.U32.AND P3, PT, R2, R4, PT ;  /* 0x000000040200720c */ /* 0x000fe20003f64070 */
[--C-:B------:R-:W-:Y:S01]  /*39e0*/  @!P1 IMAD.IADD R3, R3, 0x1, -R2.reuse ;  /* 0x0000000103039824 */ /* 0x100fe200078e0a02 */
[----:B------:R-:W-:Y:S01]  /*39f0*/  ISETP.GE.AND P1, PT, R14, RZ, PT ;  /* 0x000000ff0e00720c */ /* 0x000fe20003f26270 */
[----:B------:R-:W-:Y:S01]  /*3a00*/  IMAD.MOV R11, RZ, RZ, -R11 ;  /* 0x000000ffff0b7224 */ /* 0x000fe200078e0a0b */
[----:B------:R-:W-:Y:S01]  /*3a10*/  IABS R7, R24 ;  /* 0x0000001800077213 */ /* 0x000fe20000000000 */
[----:B------:R-:W-:Y:S02]  /*3a20*/  @!P2 IMAD.MOV R3, RZ, RZ, -R3 ;  /* 0x000000ffff03a224 */ /* 0x000fe400078e0a03 */
[----:B------:R-:W-:Y:S02]  /*3a30*/  @!P0 IMAD.IADD R6, R6, 0x1, -R2 ;  /* 0x0000000106068824 */ /* 0x000fe400078e0a02 */
[----:B------:R-:W-:Y:S01]  /*3a40*/  IMAD.HI.U32 R14, R0, R10, RZ ;  /* 0x0000000a000e7227 */ /* 0x000fe200078e00ff */
[----:B-----5:R-:W-:-:S03]  /*3a50*/  IABS R9, R20 ;  /* 0x0000001400097213 */ /* 0x020fc60000000000 */
[----:B------:R-:W-:Y:S01]  /*3a60*/  @!P5 IMAD.IADD R8, R8, 0x1, -R2 ;  /* 0x000000010808d824 */ /* 0x000fe200078e0a02 */
[----:B------:R0:W-:Y:S01]  /*3a70*/  STL [R1+0x118], R3 ;  /* 0x0001180301007387 */ /* 0x0001e20000100800 */
[C---:B------:R-:W-:Y:S01]  /*3a80*/  IMAD R11, R2.reuse, R11, R12 ;  /* 0x0000000b020b7224 */ /* 0x040fe200078e020c */
[C---:B------:R-:W-:Y:S01]  /*3a90*/  ISETP.GT.U32.AND P0, PT, R2.reuse, R6, PT ;  /* 0x000000060200720c */ /* 0x040fe20003f04070 */
[----:B------:R-:W-:Y:S01]  /*3aa0*/  IMAD.MOV R14, RZ, RZ, -R14 ;  /* 0x000000ffff0e7224 */ /* 0x000fe200078e0a0e */
[----:B------:R-:W-:Y:S01]  /*3ab0*/  ISETP.GT.U32.AND P5, PT, R2, R8, PT ;  /* 0x000000080200720c */ /* 0x000fe20003fa4070 */
[----:B------:R-:W-:Y:S01]  /*3ac0*/  @!P3 IMAD.IADD R4, R4, 0x1, -R2 ;  /* 0x000000010404b824 */ /* 0x000fe200078e0a02 */
[----:B------:R-:W-:Y:S01]  /*3ad0*/  ISETP.GT.U32.AND P3, PT, R2, R11, PT ;  /* 0x0000000b0200720c */ /* 0x000fe20003f64070 */
[----:B------:R-:W-:-:S04]  /*3ae0*/  IMAD.HI.U32 R12, R0, R9, RZ ;  /* 0x00000009000c7227 */ /* 0x000fc800078e00ff */
[----:B0-----:R-:W-:-:S04]  /*3af0*/  IMAD.HI.U32 R3, R0, R7, RZ ;  /* 0x0000000700037227 */ /* 0x001fc800078e00ff */
[C---:B------:R-:W-:Y:S02]  /*3b00*/  IMAD R10, R2.reuse, R14, R10 ;  /* 0x0000000e020a7224 */ /* 0x040fe400078e020a */
[----:B------:R-:W-:Y:S02]  /*3b10*/  IMAD.MOV R3, RZ, RZ, -R3 ;  /* 0x000000ffff037224 */ /* 0x000fe400078e0a03 */
[----:B------:R-:W-:Y:S02]  /*3b20*/  IMAD.MOV R12, RZ, RZ, -R12 ;  /* 0x000000ffff0c7224 */ /* 0x000fe400078e0a0c */
[----:B------:R-:W-:Y:S01]  /*3b30*/  @!P6 IMAD.MOV R4, RZ, RZ, -R4 ;  /* 0x000000ffff04e224 */ /* 0x000fe200078e0a04 */
[C---:B------:R-:W-:Y:S01]  /*3b40*/  ISETP.GT.U32.AND P6, PT, R2.reuse, R10, PT ;  /* 0x0000000a0200720c */ /* 0x040fe20003fc4070 */
[C---:B------:R-:W-:Y:S02]  /*3b50*/  IMAD R3, R2.reuse, R3, R7 ;  /* 0x0000000302037224 */ /* 0x040fe400078e0207 */
[----:B------:R-:W-:-:S02]  /*3b60*/  IMAD R9, R2, R12, R9 ;  /* 0x0000000c02097224 */ /* 0x000fc400078e0209 */
[--C-:B------:R-:W-:Y:S01]  /*3b70*/  @!P0 IMAD.IADD R6, R6, 0x1, -R2.reuse ;  /* 0x0000000106068824 */ /* 0x100fe200078e0a02 */
[----:B------:R-:W-:Y:S01]  /*3b80*/  ISETP.GT.U32.AND P0, PT, R2, R3, PT ;  /* 0x000000030200720c */ /* 0x000fe20003f04070 */
[----:B------:R-:W-:Y:S01]  /*3b90*/  @!P5 IMAD.IADD R8, R8, 0x1, -R2 ;  /* 0x000000010808d824 */ /* 0x000fe200078e0a02 */
[----:B------:R-:W-:Y:S01]  /*3ba0*/  ISETP.GE.AND P2, PT, R13, RZ, PT ;  /* 0x000000ff0d00720c */ /* 0x000fe20003f46270 */
[----:B------:R-:W-:Y:S01]  /*3bb0*/  IMAD.MOV.U32 R14, RZ, RZ, R16 ;  /* 0x000000ffff0e7224 */ /* 0x000fe200078e0010 */
[----:B------:R-:W-:Y:S01]  /*3bc0*/  STL [R1+0x11c], R4 ;  /* 0x00011c0401007387 */ /* 0x000fe20000100800 */
[----:B------:R-:W-:Y:S01]  /*3bd0*/  ISETP.GT.U32.AND P5, PT, R2, R9, PT ;  /* 0x000000090200720c */ /* 0x000fe20003fa4070 */
[----:B------:R-:W-:Y:S02]  /*3be0*/  IMAD.MOV.U32 R13, RZ, RZ, R24 ;  /* 0x000000ffff0d7224 */ /* 0x000fe400078e0018 */
[----:B------:R-:W4:Y:S01]  /*3bf0*/  LDL.LU R16, [R1+0x2c] ;  /* 0x00002c0001107983 */ /* 0x000f220000300800 */
[----:B------:R-:W-:-:S03]  /*3c00*/  @!P3 IMAD.IADD R11, R11, 0x1, -R2 ;  /* 0x000000010b0bb824 */ /* 0x000fc600078e0a02 */
[----:B------:R-:W5:Y:S01]  /*3c10*/  LDL.LU R24, [R1+0x30] ;  /* 0x0000300001187983 */ /* 0x000f620000300800 */
[----:B------:R-:W-:Y:S01]  /*3c20*/  IMAD.MOV.U32 R12, RZ, RZ, R6 ;  /* 0x000000ffff0c7224 */ /* 0x000fe200078e0006 */
[----:B------:R-:W-:Y:S01]  /*3c30*/  ISETP.GT.U32.AND P3, PT, R2, R11, PT ;  /* 0x0000000b0200720c */ /* 0x000fe20003f64070 */
[----:B------:R-:W-:Y:S02]  /*3c40*/  @!P6 IMAD.IADD R10, R10, 0x1, -R2 ;  /* 0x000000010a0ae824 */ /* 0x000fe400078e0a02 */
[----:B------:R-:W-:Y:S02]  /*3c50*/  @!P4 IMAD.MOV R12, RZ, RZ, -R12 ;  /* 0x000000ffff0cc224 */ /* 0x000fe400078e0a0c */
[--C-:B------:R-:W-:Y:S01]  /*3c60*/  @!P0 IMAD.IADD R3, R3, 0x1, -R2.reuse ;  /* 0x0000000103038824 */ /* 0x100fe200078e0a02 */
[C---:B------:R-:W-:Y:S01]  /*3c70*/  ISETP.GT.U32.AND P4, PT, R2.reuse, R10, PT ;  /* 0x0000000a0200720c */ /* 0x040fe20003f84070 */
[----:B------:R-:W-:Y:S02]  /*3c80*/  @!P5 IMAD.IADD R9, R9, 0x1, -R2 ;  /* 0x000000010909d824 */ /* 0x000fe400078e0a02 */
[----:B------:R-:W-:Y:S01]  /*3c90*/  @!P1 IMAD.MOV R8, RZ, RZ, -R8 ;  /* 0x000000ffff089224 */ /* 0x000fe200078e0a08 */
[C---:B------:R-:W-:Y:S01]  /*3ca0*/  ISETP.GT.U32.AND P1, PT, R2.reuse, R3, PT ;  /* 0x000000030200720c */ /* 0x040fe20003f24070 */
[----:B------:R-:W-:Y:S01]  /*3cb0*/  STL [R1+0x120], R12 ;  /* 0x0001200c01007387 */ /* 0x000fe20000100800 */
[----:B------:R-:W-:Y:S01]  /*3cc0*/  ISETP.GT.U32.AND P5, PT, R2, R9, PT ;  /* 0x000000090200720c */ /* 0x000fe20003fa4070 */
[----:B------:R-:W-:Y:S01]  /*3cd0*/  @!P3 IMAD.IADD R11, R11, 0x1, -R2 ;  /* 0x000000010b0bb824 */ /* 0x000fe200078e0a02 */
[----:B------:R-:W-:-:S02]  /*3ce0*/  ISETP.GE.AND P6, PT, R14, RZ, PT ;  /* 0x000000ff0e00720c */ /* 0x000fc40003fc6270 */
[----:B------:R-:W-:Y:S02]  /*3cf0*/  ISETP.GE.AND P3, PT, R13, RZ, PT ;  /* 0x000000ff0d00720c */ /* 0x000fe40003f66270 */
[----:B------:R-:W-:Y:S01]  /*3d00*/  ISETP.GE.AND P0, PT, R20, RZ, PT ;  /* 0x000000ff1400720c */ /* 0x000fe20003f06270 */
[--C-:B------:R-:W-:Y:S01]  /*3d10*/  @!P4 IMAD.IADD R10, R10, 0x1, -R2.reuse ;  /* 0x000000010a0ac824 */ /* 0x100fe200078e0a02 */
[----:B------:R-:W5:Y:S04]  /*3d20*/  LDL.LU R20, [R1+0x58] ;  /* 0x0000580001147983 */ /* 0x000f680000300800 */
[----:B------:R0:W-:Y:S01]  /*3d30*/  STL [R1+0x124], R8 ;  /* 0x0001240801007387 */ /* 0x0001e20000100800 */
[--C-:B------:R-:W-:Y:S02]  /*3d40*/  @!P1 IMAD.IADD R3, R3, 0x1, -R2.reuse ;  /* 0x0000000103039824 */ /* 0x100fe400078e0a02 */
[----:B------:R-:W-:-:S02]  /*3d50*/  @!P5 IMAD.IADD R9, R9, 0x1, -R2 ;  /* 0x000000010909d824 */ /* 0x000fc400078e0a02 */
[----:B0-----:R-:W-:-:S04]  /*3d60*/  IMAD.MOV.U32 R8, RZ, RZ, R11 ;  /* 0x000000ffff087224 */ /* 0x001fc800078e000b */
[----:B------:R-:W-:Y:S02]  /*3d70*/  @!P2 IMAD.MOV R8, RZ, RZ, -R8 ;  /* 0x000000ffff08a224 */ /* 0x000fe400078e0a08 */
[----:B------:R-:W-:Y:S02]  /*3d80*/  @!P3 IMAD.MOV R3, RZ, RZ, -R3 ;  /* 0x000000ffff03b224 */ /* 0x000fe400078e0a03 */
[----:B------:R-:W-:Y:S01]  /*3d90*/  @!P0 IMAD.MOV R9, RZ, RZ, -R9 ;  /* 0x000000ffff098224 */ /* 0x000fe200078e0a09 */
[----:B------:R-:W-:Y:S01]  /*3da0*/  STL [R1+0x128], R8 ;  /* 0x0001280801007387 */ /* 0x000fe20000100800 */
[----:B---3--:R-:W-:-:S05]  /*3db0*/  IABS R7, R15 ;  /* 0x0000000f00077213 */ /* 0x008fca0000000000 */
[----:B------:R-:W-:-:S04]  /*3dc0*/  IMAD.HI.U32 R12, R0, R7, RZ ;  /* 0x00000007000c7227 */ /* 0x000fc800078e00ff */
[----:B------:R-:W-:-:S04]  /*3dd0*/  IMAD.MOV R12, RZ, RZ, -R12 ;  /* 0x000000ffff0c7224 */ /* 0x000fc800078e0a0c */
[----:B------:R-:W-:Y:S02]  /*3de0*/  IMAD R7, R2, R12, R7 ;  /* 0x0000000c02077224 */ /* 0x000fe400078e0207 */
[----:B------:R-:W-:Y:S01]  /*3df0*/  IMAD.MOV.U32 R12, RZ, RZ, R10 ;  /* 0x000000ffff0c7224 */ /* 0x000fe200078e000a */
[----:B------:R-:W-:-:S03]  /*3e00*/  IABS R4, R17 ;  /* 0x0000001100047213 */ /* 0x000fc60000000000 */
[----:B------:R-:W-:Y:S01]  /*3e10*/  @!P6 IMAD.MOV R12, RZ, RZ, -R12 ;  /* 0x000000ffff0ce224 */ /* 0x000fe200078e0a0c */
[----:B------:R-:W-:Y:S01]  /*3e20*/  ISETP.GE.AND P2, PT, R17, RZ, PT ;  /* 0x000000ff1100720c */ /* 0x000fe20003f46270 */
[----:B--2---:R-:W-:Y:S02]  /*3e30*/  IMAD.MOV.U32 R17, RZ, RZ, R18 ;  /* 0x000000ffff117224 */ /* 0x004fe400078e0012 */
[----:B------:R-:W2:Y:S04]  /*3e40*/  LDL.LU R18, [R1+0x40] ;  /* 0x0000400001127983 */ /* 0x000ea80000300800 */
[----:B------:R-:W-:Y:S04]  /*3e50*/  STL [R1+0x12c], R12 ;  /* 0x00012c0c01007387 */ /* 0x000fe80000100800 */
[----:B------:R-:W-:Y:S04]  /*3e60*/  STL [R1+0x134], R3 ;  /* 0x0001340301007387 */ /* 0x000fe80000100800 */
[----:B------:R0:W-:Y:S04]  /*3e70*/  STL [R1+0x13d8], R27 ;  /* 0x0013d81b01007387 */ /* 0x0001e80000100800 */
[----:B------:R1:W-:Y:S04]  /*3e80*/  STL [R1+0x138], R9 ;  /* 0x0001380901007387 */ /* 0x0003e80000100800 */
[----:B0-----:R-:W1:Y:S01]  /*3e90*/  LDL.LU R27, [R1+0x34] ;  /* 0x00003400011b7983 */ /* 0x001e620000300800 */
[----:B------:R-:W-:-:S04]  /*3ea0*/  IMAD.HI.U32 R6, R0, R4, RZ ;  /* 0x0000000400067227 */ /* 0x000fc800078e00ff */
[----:B------:R-:W-:-:S04]  /*3eb0*/  IMAD.MOV R6, RZ, RZ, -R6 ;  /* 0x000000ffff067224 */ /* 0x000fc800078e0a06 */
[C---:B------:R-:W-:Y:S01]  /*3ec0*/  IMAD R4, R2.reuse, R6, R4 ;  /* 0x0000000602047224 */ /* 0x040fe200078e0204 */
[----:B------:R-:W-:-:S04]  /*3ed0*/  ISETP.GT.U32.AND P6, PT, R2, R7, PT ;  /* 0x000000070200720c */ /* 0x000fc80003fc4070 */
[----:B------:R-:W-:-:S09]  /*3ee0*/  ISETP.GT.U32.AND P4, PT, R2, R4, PT ;  /* 0x000000040200720c */ /* 0x000fd20003f84070 */
[----:B------:R-:W-:-:S04]  /*3ef0*/  @!P6 IMAD.IADD R7, R7, 0x1, -R2 ;  /* 0x000000010707e824 */ /* 0x000fc800078e0a02 */
[----:B------:R-:W-:Y:S01]  /*3f00*/  @!P4 IMAD.IADD R4, R4, 0x1, -R2 ;  /* 0x000000010404c824 */ /* 0x000fe200078e0a02 */
[----:B------:R-:W-:-:S04]  /*3f10*/  ISETP.GT.U32.AND P3, PT, R2, R7, PT ;  /* 0x000000070200720c */ /* 0x000fc80003f64070 */
[----:B------:R-:W-:-:S09]  /*3f20*/  ISETP.GT.U32.AND P6, PT, R2, R4, PT ;  /* 0x000000040200720c */ /* 0x000fd20003fc4070 */
[----:B------:R-:W-:-:S04]  /*3f30*/  @!P3 IMAD.IADD R7, R7, 0x1, -R2 ;  /* 0x000000010707b824 */ /* 0x000fc800078e0a02 */
[----:B------:R-:W-:Y:S01]  /*3f40*/  @!P6 IMAD.IADD R4, R4, 0x1, -R2 ;  /* 0x000000010404e824 */ /* 0x000fe200078e0a02 */
[----:B------:R-:W-:Y:S02]  /*3f50*/  ISETP.GE.AND P1, PT, R15, RZ, PT ;  /* 0x000000ff0f00720c */ /* 0x000fe40003f26270 */
[----:B----4-:R-:W-:Y:S02]  /*3f60*/  IABS R6, R16 ;  /* 0x0000001000067213 */ /* 0x010fe40000000000 */
[----:B-----5:R-:W-:-:S05]  /*3f70*/  IABS R8, R24 ;  /* 0x0000001800087213 */ /* 0x020fca0000000000 */
[----:B------:R-:W-:Y:S02]  /*3f80*/  IMAD.MOV.U32 R10, RZ, RZ, R8 ;  /* 0x000000ffff0a7224 */ /* 0x000fe400078e0008 */
[----:B------:R-:W-:-:S04]  /*3f90*/  IMAD.HI.U32 R8, R0, R6, RZ ;  /* 0x0000000600087227 */ /* 0x000fc800078e00ff */
[----:B------:R-:W-:-:S04]  /*3fa0*/  IMAD.HI.U32 R12, R0, R10, RZ ;  /* 0x0000000a000c7227 */ /* 0x000fc800078e00ff */
[----:B------:R-:W-:Y:S02]  /*3fb0*/  IMAD.MOV R8, RZ, RZ, -R8 ;  /* 0x000000ffff087224 */ /* 0x000fe400078e0a08 */
[----:B------:R-:W-:Y:S02]  /*3fc0*/  IMAD.MOV R12, RZ, RZ, -R12 ;  /* 0x000000ffff0c7224 */ /* 0x000fe400078e0a0c */
[----:B------:R-:W-:Y:S01]  /*3fd0*/  IMAD R3, R2, R8, R6 ;  /* 0x0000000802037224 */ /* 0x000fe200078e0206 */
[----:B------:R-:W-:Y:S01]  /*3fe0*/  ISETP.GE.AND P4, PT, R24, RZ, PT ;  /* 0x000000ff1800720c */ /* 0x000fe20003f86270 */
[C---:B------:R-:W-:Y:S01]  /*3ff0*/  IMAD R6, R2.reuse, R12, R10 ;  /* 0x0000000c02067224 */ /* 0x040fe200078e020a */
[----:B------:R-:W3:Y:S02]  /*4000*/  LDL.LU R24, [R1+0x44] ;  /* 0x0000440001187983 */ /* 0x000ee40000300800 */
[C---:B------:R-:W-:Y:S02]  /*4010*/  ISETP.GT.U32.AND P6, PT, R2.reuse, R3, PT ;  /* 0x000000030200720c */ /* 0x040fe40003fc4070 */
[----:B------:R-:W-:-:S02]  /*4020*/  ISETP.GT.U32.AND P3, PT, R2, R6, PT ;  /* 0x000000060200720c */ /* 0x000fc40003f64070 */
[----:B------:R-:W-:-:S05]  /*4030*/  IABS R11, R20 ;  /* 0x00000014000b7213 */ /* 0x000fca0000000000 */
[----:B------:R-:W-:-:S04]  /*4040*/  IMAD.MOV.U32 R8, RZ, RZ, R11 ;  /* 0x000000ffff087224 */ /* 0x000fc800078e000b */
[----:B------:R-:W-:Y:S02]  /*4050*/  @!P6 IMAD.IADD R3, R3, 0x1, -R2 ;  /* 0x000000010303e824 */ /* 0x000fe400078e0a02 */
[----:B------:R-:W-:Y:S01]  /*4060*/  IMAD.HI.U32 R13, R0, R8, RZ ;  /* 0x00000008000d7227 */ /* 0x000fe200078e00ff */
[----:B------:R-:W-:-:S03]  /*4070*/  ISETP.GE.AND P0, PT, R20, RZ, PT ;  /* 0x000000ff1400720c */ /* 0x000fc60003f06270 */
[----:B------:R-:W-:Y:S01]  /*4080*/  @!P3 IMAD.IADD R6, R6, 0x1, -R2 ;  /* 0x000000010606b824 */ /* 0x000fe200078e0a02 */
[C---:B------:R-:W-:Y:S01]  /*4090*/  ISETP.GT.U32.AND P3, PT, R2.reuse, R3, PT ;  /* 0x000000030200720c */ /* 0x040fe20003f64070 */
[----:B------:R-:W-:Y:S02]  /*40a0*/  IMAD.MOV R13, RZ, RZ, -R13 ;  /* 0x000000ffff0d7224 */ /* 0x000fe400078e0a0d */
[----:B------:R-:W-:Y:S02]  /*40b0*/  IMAD.MOV.U32 R20, RZ, RZ, R4 ;  /* 0x000000ffff147224 */ /* 0x000fe400078e0004 */
[----:B------:R-:W-:Y:S01]  /*40c0*/  IMAD R8, R2, R13, R8 ;  /* 0x0000000d02087224 */ /* 0x000fe200078e0208 */
[----:B------:R-:W-:Y:S01]  /*40d0*/  ISETP.GE.AND P5, PT, R16, RZ, PT ;  /* 0x000000ff1000720c */ /* 0x000fe20003fa6270 */
[----:B------:R-:W-:Y:S02]  /*40e0*/  @!P2 IMAD.MOV R20, RZ, RZ, -R20 ;  /* 0x000000ffff14a224 */ /* 0x000fe400078e0a14 */
[----:B------:R-:W-:Y:S01]  /*40f0*/  @!P1 IMAD.MOV R7, RZ, RZ, -R7 ;  /* 0x000000ffff079224 */ /* 0x000fe200078e0a07 */
[----:B------:R-:W-:-:S03]  /*4100*/  IABS R10, R19 ;  /* 0x00000013000a7213 */ /* 0x000fc60000000000 */
[----:B------:R-:W-:Y:S01]  /*4110*/  @!P3 IMAD.IADD R3, R3, 0x1, -R2 ;  /* 0x000000010303b824 */ /* 0x000fe200078e0a02 */
[----:B------:R-:W-:Y:S02]  /*4120*/  IABS R11, R17 ;  /* 0x00000011000b7213 */ /* 0x000fe40000000000 */
[----:B-1----:R-:W-:Y:S01]  /*4130*/  IABS R9, R27 ;  /* 0x0000001b00097213 */ /* 0x002fe20000000000 */
[----:B------:R-:W-:Y:S02]  /*4140*/  IMAD.MOV.U32 R4, RZ, RZ, R27 ;  /* 0x000000ffff047224 */ /* 0x000fe400078e001b */
[----:B------:R-:W4:Y:S02]  /*4150*/  LDL.LU R27, [R1+0x13d8] ;  /* 0x0013d800011b7983 */ /* 0x000f240000300800 */
[----:B------:R-:W-:Y:S02]  /*4160*/  IMAD.HI.U32 R13, R0, R9, RZ ;  /* 0x00000009000d7227 */ /* 0x000fe400078e00ff */
[----:B------:R0:W-:Y:S02]  /*4170*/  STL [R1+0x13c], R20 ;  /* 0x00013c1401007387 */ /* 0x0001e40000100800 */
[----:B------:R-:W-:-:S02]  /*4180*/  IMAD.MOV R13, RZ, RZ, -R13 ;  /* 0x000000ffff0d7224 */ /* 0x000fc400078e0a0d */
[----:B------:R1:W-:Y:S02]  /*4190*/  STL [R1+0x140], R7 ;  /* 0x0001400701007387 */ /* 0x0003e40000100800 */
[----:B------:R-:W-:Y:S02]  /*41a0*/  IMAD R9, R2, R13, R9 ;  /* 0x0000000d02097224 */ /* 0x000fe400078e0209 */
[----:B------:R-:W-:Y:S01]  /*41b0*/  IMAD.MOV.U32 R13, RZ, RZ, R19 ;  /* 0x000000ffff0d7224 */ /* 0x000fe200078e0013 */
[----:B0-----:R-:W5:Y:S01]  /*41c0*/  LDL.LU R20, [R1+0x48] ;  /* 0x0000480001147983 */ /* 0x001f620000300800 */
[----:B------:R-:W-:-:S04]  /*41d0*/  IMAD.MOV.U32 R19, RZ, RZ, R3 ;  /* 0x000000ffff137224 */ /* 0x000fc800078e0003 */
[----:B------:R-:W-:Y:S02]  /*41e0*/  @!P5 IMAD.MOV R19, RZ, RZ, -R19 ;  /* 0x000000ffff13d224 */ /* 0x000fe400078e0a13 */
[----:B-1----:R-:W-:Y:S02]  /*41f0*/  IMAD.MOV.U32 R7, RZ, RZ, R17 ;  /* 0x000000ffff077224 */ /* 0x002fe400078e0011 */
[----:B------:R-:W4:Y:S04]  /*4200*/  LDL.LU R17, [R1+0x4c] ;  /* 0x00004c0001117983 */ /* 0x000f280000300800 */
[----:B------:R0:W-:Y:S04]  /*4210*/  STL [R1+0x148], R19 ;  /* 0x0001481301007387 */ /* 0x0001e80000100800 */
[----:B0-----:R-:W4:Y:S01]  /*4220*/  LDL.LU R19, [R1+0x50] ;  /* 0x0000500001137983 */ /* 0x001f220000300800 */
[----:B------:R-:W-:Y:S01]  /*4230*/  ISETP.GT.U32.AND P6, PT, R2, R8, PT ;  /* 0x000000080200720c */ /* 0x000fe20003fc4070 */
[----:B------:R-:W-:Y:S01]  /*4240*/  IMAD.HI.U32 R14, R0, R10, RZ ;  /* 0x0000000a000e7227 */ /* 0x000fe200078e00ff */
[----:B------:R-:W-:-:S03]  /*4250*/  ISETP.GT.U32.AND P2, PT, R2, R6, PT ;  /* 0x000000060200720c */ /* 0x000fc60003f44070 */
[----:B------:R-:W-:Y:S01]  /*4260*/  IMAD.HI.U32 R15, R0, R11, RZ ;  /* 0x0000000b000f7227 */ /* 0x000fe200078e00ff */
[----:B--2---:R-:W-:-:S03]  /*4270*/  IABS R12, R18 ;  /* 0x00000012000c7213 */ /* 0x004fc60000000000 */
[----:B------:R-:W-:-:S04]  /*4280*/  IMAD.MOV R14, RZ, RZ, -R14 ;  /* 0x000000ffff0e7224 */ /* 0x000fc800078e0a0e */
[----:B------:R-:W-:Y:S02]  /*4290*/  @!P6 IMAD.IADD R8, R8, 0x1, -R2 ;  /* 0x000000010808e824 */ /* 0x000fe400078e0a02 */
[----:B------:R-:W-:Y:S02]  /*42a0*/  IMAD.MOV R15, RZ, RZ, -R15 ;  /* 0x000000ffff0f7224 */ /* 0x000fe400078e0a0f */
[C---:B------:R-:W-:Y:S01]  /*42b0*/  IMAD R10, R2.reuse, R14, R10 ;  /* 0x0000000e020a7224 */ /* 0x040fe200078e020a */
[----:B------:R-:W-:Y:S01]  /*42c0*/  ISETP.GT.U32.AND P6, PT, R2, R8, PT ;  /* 0x000000080200720c */ /* 0x000fe20003fc4070 */
[----:B------:R-:W-:-:S04]  /*42d0*/  IMAD.HI.U32 R16, R0, R12, RZ ;  /* 0x0000000c00107227 */ /* 0x000fc800078e00ff */
[----:B------:R-:W-:Y:S02]  /*42e0*/  IMAD R11, R2, R15, R11 ;  /* 0x0000000f020b7224 */ /* 0x000fe400078e020b */
[----:B------:R-:W-:Y:S01]  /*42f0*/  @!P2 IMAD.IADD R6, R6, 0x1, -R2 ;  /* 0x000000010606a824 */ /* 0x000fe200078e0a02 */
[C---:B------:R-:W-:Y:S01]  /*4300*/  ISETP.GT.U32.AND P2, PT, R2.reuse, R10, PT ;  /* 0x0000000a0200720c */ /* 0x040fe20003f44070 */
[----:B------:R-:W-:Y:S01]  /*4310*/  IMAD.MOV R16, RZ, RZ, -R16 ;  /* 0x000000ffff107224 */ /* 0x000fe200078e0a10 */
[C---:B------:R-:W-:Y:S01]  /*4320*/  ISETP.GT.U32.AND P5, PT, R2.reuse, R11, PT ;  /* 0x0000000b0200720c */ /* 0x040fe20003fa4070 */
[----:B------:R-:W2:Y:S01]  /*4330*/  LDL.LU R15, [R1+0x54] ;  /* 0x00005400010f7983 */ /* 0x000ea20000300800 */
[C---:B------:R-:W-:Y:S01]  /*4340*/  ISETP.GT.U32.AND P3, PT, R2.reuse, R9, PT ;  /* 0x000000090200720c */ /* 0x040fe20003f64070 */
[----:B------:R-:W-:Y:S02]  /*4350*/  IMAD R12, R2, R16, R12 ;  /* 0x00000010020c7224 */ /* 0x000fe400078e020c */
[----:B------:R-:W-:Y:S01]  /*4360*/  @!P6 IMAD.IADD R8, R8, 0x1, -R2 ;  /* 0x000000010808e824 */ /* 0x000fe200078e0a02 */
[----:B------:R-:W-:-:S02]  /*4370*/  ISETP.GE.AND P1, PT, R4, RZ, PT ;  /* 0x000000ff0400720c */ /* 0x000fc40003f26270 */
[----:B------:R-:W-:-:S03]  /*4380*/  ISETP.GT.U32.AND P6, PT, R2, R12, PT ;  /* 0x0000000c0200720c */ /* 0x000fc60003fc4070 */
[--C-:B------:R-:W-:Y:S02]  /*4390*/  @!P2 IMAD.IADD R10, R10, 0x1, -R2.reuse ;  /* 0x000000010a0aa824 */ /* 0x100fe400078e0a02 */
[--C-:B------:R-:W-:Y:S02]  /*43a0*/  @!P5 IMAD.IADD R11, R11, 0x1, -R2.reuse ;  /* 0x000000010b0bd824 */ /* 0x100fe400078e0a02 */
[--C-:B------:R-:W-:Y:S01]  /*43b0*/  @!P3 IMAD.IADD R9, R9, 0x1, -R2.reuse ;  /* 0x000000010909b824 */ /* 0x100fe200078e0a02 */
[C---:B------:R-:W-:Y:S02]  /*43c0*/  ISETP.GT.U32.AND P5, PT, R2.reuse, R10, PT ;  /* 0x0000000a0200720c */ /* 0x040fe40003fa4070 */
[----:B------:R-:W-:Y:S02]  /*43d0*/  ISETP.GE.AND P3, PT, R7, RZ, PT ;  /* 0x000000ff0700720c */ /* 0x000fe40003f66270 */
[----:B------:R-:W-:Y:S01]  /*43e0*/  ISETP.GT.U32.AND P2, PT, R2, R9, PT ;  /* 0x000000090200720c */ /* 0x000fe20003f44070 */
[----:B------:R-:W-:Y:S01]  /*43f0*/  @!P6 IMAD.IADD R12, R12, 0x1, -R2 ;  /* 0x000000010c0ce824 */ /* 0x000fe200078e0a02 */
[----:B---3--:R-:W-:-:S05]  /*4400*/  IABS R4, R24 ;  /* 0x0000001800047213 */ /* 0x008fca0000000000 */
[----:B------:R-:W-:-:S04]  /*4410*/  IMAD.HI.U32 R3, R0, R4, RZ ;  /* 0x0000000400037227 */ /* 0x000fc800078e00ff */
[----:B------:R-:W-:Y:S02]  /*4420*/  IMAD.MOV R7, RZ, RZ, -R3 ;  /* 0x000000ffff077224 */ /* 0x000fe400078e0a03 */
[----:B------:R-:W-:Y:S02]  /*4430*/  @!P0 IMAD.MOV R8, RZ, RZ, -R8 ;  /* 0x000000ffff088224 */ /* 0x000fe400078e0a08 */
[C---:B------:R-:W-:Y:S01]  /*4440*/  IMAD R4, R2.reuse, R7, R4 ;  /* 0x0000000702047224 */ /* 0x040fe200078e0204 */
[----:B------:R-:W-:Y:S01]  /*4450*/  ISETP.GT.U32.AND P0, PT, R2, R12, PT ;  /* 0x0000000c0200720c */ /* 0x000fe20003f04070 */
[----:B------:R-:W-:Y:S02]  /*4460*/  @!P5 IMAD.IADD R10, R10, 0x1, -R2 ;  /* 0x000000010a0ad824 */ /* 0x000fe400078e0a02 */
[----:B------:R-:W-:Y:S01]  /*4470*/  IMAD.MOV.U32 R14, RZ, RZ, R6 ;  /* 0x000000ffff0e7224 */ /* 0x000fe200078e0006 */
[C---:B------:R-:W-:Y:S01]  /*4480*/  ISETP.GT.U32.AND P5, PT, R2.reuse, R4, PT ;  /* 0x000000040200720c */ /* 0x040fe20003fa4070 */
[----:B------:R-:W-:Y:S01]  /*4490*/  @!P2 IMAD.IADD R9, R9, 0x1, -R2 ;  /* 0x000000010909a824 */ /* 0x000fe200078e0a02 */
[----:B------:R-:W-:Y:S01]  /*44a0*/  ISETP.GT.U32.AND P6, PT, R2, R11, PT ;  /* 0x0000000b0200720c */ /* 0x000fe20003fc4070 */
[----:B------:R-:W-:Y:S01]  /*44b0*/  @!P4 IMAD.MOV R14, RZ, RZ, -R14 ;  /* 0x000000ffff0ec224 */ /* 0x000fe200078e0a0e */
[----:B------:R-:W-:Y:S01]  /*44c0*/  ISETP.GE.AND P4, PT, R13, RZ, PT ;  /* 0x000000ff0d00720c */ /* 0x000fe20003f86270 */
[----:B------:R-:W-:Y:S01]  /*44d0*/  @!P1 IMAD.MOV R9, RZ, RZ, -R9 ;  /* 0x000000ffff099224 */ /* 0x000fe200078e0a09 */
[----:B------:R-:W-:-:S02]  /*44e0*/  ISETP.GE.AND P2, PT, R18, RZ, PT ;  /* 0x000000ff1200720c */ /* 0x000fc40003f46270 */
[----:B------:R-:W-:Y:S01]  /*44f0*/  STL [R1+0x14c], R14 ;  /* 0x00014c0e01007387 */ /* 0x000fe20000100800 */
[--C-:B------:R-:W-:Y:S01]  /*4500*/  @!P0 IMAD.IADD R12, R12, 0x1, -R2.reuse ;  /* 0x000000010c0c8824 */ /* 0x100fe200078e0a02 */
[----:B------:R-:W-:Y:S02]  /*4510*/  ISETP.GE.AND P0, PT, R24, RZ, PT ;  /* 0x000000ff1800720c */ /* 0x000fe40003f06270 */
[----:B------:R-:W-:Y:S01]  /*4520*/  STL [R1+0x150], R8 ;  /* 0x0001500801007387 */ /* 0x000fe20000100800 */
[----:B------:R-:W-:-:S03]  /*4530*/  @!P5 IMAD.IADD R4, R4, 0x1, -R2 ;  /* 0x000000010404d824 */ /* 0x000fc600078e0a02 */
[----:B------:R-:W3:Y:S04]  /*4540*/  LDL.LU R24, [R1+0x84] ;  /* 0x0000840001187983 */ /* 0x000ee80000300800 */
[----:B------:R-:W2:Y:S01]  /*4550*/  LDL.LU R18, [R1+0x5c] ;  /* 0x00005c0001127983 */ /* 0x000ea20000300800 */
[----:B------:R-:W-:-:S03]  /*4560*/  @!P6 IMAD.IADD R11, R11, 0x1, -R2 ;  /* 0x000000010b0be824 */ /* 0x000fc600078e0a02 */
[----:B------:R0:W-:Y:S01]  /*4570*/  STL [R1+0x164], R9 ;  /* 0x0001640901007387 */ /* 0x0001e20000100800 */
[----:B------:R-:W-:Y:S02]  /*4580*/  @!P4 IMAD.MOV R10, RZ, RZ, -R10 ;  /* 0x000000ffff0ac224 */ /* 0x000fe400078e0a0a */
[----:B------:R-:W-:Y:S02]  /*4590*/  @!P3 IMAD.MOV R11, RZ, RZ, -R11 ;  /* 0x000000ffff0bb224 */ /* 0x000fe400078e0a0b */
[----:B0-----:R-:W-:-:S04]  /*45a0*/  IMAD.MOV.U32 R9, RZ, RZ, R12 ;  /* 0x000000ffff097224 */ /* 0x001fc800078e000c */
[----:B------:R-:W-:Y:S01]  /*45b0*/  @!P2 IMAD.MOV R9, RZ, RZ, -R9 ;  /* 0x000000ffff09a224 */ /* 0x000fe200078e0a09 */
[----:B-----5:R-:W-:Y:S02]  /*45c0*/  IABS R6, R20 ;  /* 0x0000001400067213 */ /* 0x020fe40000000000 */
[----:B------:R-:W-:Y:S02]  /*45d0*/  ISETP.GE.AND P5, PT, R20, RZ, PT ;  /* 0x000000ff1400720c */ /* 0x000fe40003fa6270 */
[----:B------:R-:W5:Y:S04]  /*45e0*/  LDL.LU R20, [R1+0x88] ;  /* 0x0000880001147983 */ /* 0x000f680000300800 */
[----:B------:R0:W-:Y:S04]  /*45f0*/  STL [R1+0x16c], R10 ;  /* 0x00016c0a01007387 */ /* 0x0001e80000100800 */
[----:B------:R-:W-:Y:S04]  /*4600*/  STL [R1+0x174], R11 ;  /* 0x0001740b01007387 */ /* 0x000fe80000100800 */
[----:B------:R1:W-:Y:S01]  /*4610*/  STL [R1+0x17c], R9 ;  /* 0x00017c0901007387 */ /* 0x0003e20000100800 */
[----:B----4-:R-:W-:-:S02]  /*4620*/  IABS R13, R19 ;  /* 0x00000013000d7213 */ /* 0x010fc40000000000 */
[----:B------:R-:W-:Y:S02]  /*4630*/  ISETP.GE.AND P2, PT, R19, RZ, PT ;  /* 0x000000ff1300720c */ /* 0x000fe40003f46270 */
[----:B------:R-:W4:Y:S01]  /*4640*/  LDL R19, [R1+0x64] ;  /* 0x0000640001137983 */ /* 0x000f220000100800 */
[----:B------:R-:W-:-:S04]  /*4650*/  IMAD.MOV.U32 R3, RZ, RZ, R6 ;  /* 0x000000ffff037224 */ /* 0x000fc800078e0006 */
[----:B------:R-:W-:-:S04]  /*4660*/  IMAD.HI.U32 R7, R0, R3, RZ ;  /* 0x0000000300077227 */ /* 0x000fc800078e00ff */
[----:B------:R-:W-:-:S04]  /*4670*/  IMAD.MOV R7, RZ, RZ, -R7 ;  /* 0x000000ffff077224 */ /* 0x000fc800078e0a07 */
[----:B------:R-:W-:-:S05]  /*4680*/  IMAD R3, R2, R7, R3 ;  /* 0x0000000702037224 */ /* 0x000fca00078e0203 */
[C---:B------:R-:W-:Y:S02]  /*4690*/  ISETP.GT.U32.AND P6, PT, R2.reuse, R3, PT ;  /* 0x000000030200720c */ /* 0x040fe40003fc4070 */
[----:B------:R-:W-:-:S11]  /*46a0*/  ISETP.GT.U32.AND P1, PT, R2, R4, PT ;  /* 0x000000040200720c */ /* 0x000fd60003f24070 */
[----:B------:R-:W-:-:S05]  /*46b0*/  @!P6 IMAD.IADD R3, R3, 0x1, -R2 ;  /* 0x000000010303e824 */ /* 0x000fca00078e0a02 */
[----:B------:R-:W-:Y:S01]  /*46c0*/  ISETP.GT.U32.AND P6, PT, R2, R3, PT ;  /* 0x000000030200720c */ /* 0x000fe20003fc4070 */
[----:B------:R-:W-:Y:S01]  /*46d0*/  @!P1 IMAD.IADD R4, R4, 0x1, -R2 ;  /* 0x0000000104049824 */ /* 0x000fe200078e0a02 */
[----:B------:R-:W-:-:S03]  /*46e0*/  IABS R6, R17 ;  /* 0x0000001100067213 */ /* 0x000fc60000000000 */
[----:B------:R-:W-:-:S08]  /*46f0*/  @!P0 IMAD.MOV R4, RZ, RZ, -R4 ;  /* 0x000000ffff048224 */ /* 0x000fd000078e0a04 */
[----:B------:R-:W-:-:S04]  /*4700*/  @!P6 IMAD.IADD R3, R3, 0x1, -R2 ;  /* 0x000000010303e824 */ /* 0x000fc800078e0a02 */
[----:B0-----:R-:W-:Y:S01]  /*4710*/  IMAD.MOV.U32 R10, RZ, RZ, R3 ;  /* 0x000000ffff0a7224 */ /* 0x001fe200078e0003 */
[----:B------:R-:W-:Y:S02]  /*4720*/  ISETP.GE.AND P3, PT, R17, RZ, PT ;  /* 0x000000ff1100720c */ /* 0x000fe40003f66270 */
[----:B------:R-:W2:Y:S01]  /*4730*/  LDL R17, [R1+0x60] ;  /* 0x0000600001117983 */ /* 0x000ea20000100800 */
[----:B------:R-:W-:-:S03]  /*4740*/  @!P5 IMAD.MOV R10, RZ, RZ, -R10 ;  /* 0x000000ffff0ad224 */ /* 0x000fc600078e0a0a */
[----:B------:R-:W-:Y:S04]  /*4750*/  STL [R1+0x184], R4 ;  /* 0x0001840401007387 */ /* 0x000fe80000100800 */
[----:B------:R0:W-:Y:S01]  /*4760*/  STL [R1+0x18c], R10 ;  /* 0x00018c0a01007387 */ /* 0x0001e20000100800 */
[----:B---3--:R-:W-:Y:S02]  /*4770*/  ISETP.GE.AND P0, PT, R24, RZ, PT ;  /* 0x000000ff1800720c */ /* 0x008fe40003f06270 */
[----:B-1----:R-:W-:Y:S02]  /*4780*/  IABS R9, R24 ;  /* 0x0000001800097213 */ /* 0x002fe40000000000 */
[----:B------:R-:W3:Y:S01]  /*4790*/  LDL.LU R24, [R1+0x68] ;  /* 0x0000680001187983 */ /* 0x000ee20000300800 */
[----:B-----5:R-:W-:-:S02]  /*47a0*/  ISETP.GE.AND P5, PT, R20, RZ, PT ;  /* 0x000000ff1400720c */ /* 0x020fc40003fa6270 */
[----:B0-----:R-:W-:Y:S02]  /*47b0*/  IABS R10, R20 ;  /* 0x00000014000a7213 */ /* 0x001fe40000000000 */
[----:B------:R-:W5:Y:S01]  /*47c0*/  LDL.LU R20, [R1+0x6c] ;  /* 0x00006c0001147983 */ /* 0x000f620000300800 */
[----:B----4-:R-:W-:-:S03]  /*47d0*/  IABS R3, R19 ;  /* 0x0000001300037213 */ /* 0x010fc60000000000 */
[----:B------:R-:W4:Y:S01]  /*47e0*/  LDL R19, [R1+0x70] ;  /* 0x0000700001137983 */ /* 0x000f220000100800 */
[----:B------:R-:W-:-:S04]  /*47f0*/  IMAD.HI.U32 R8, R0, R6, RZ ;  /* 0x0000000600087227 */ /* 0x000fc800078e00ff */
[----:B------:R-:W-:Y:S02]  /*4800*/  IMAD.MOV R8, RZ, RZ, -R8 ;  /* 0x000000ffff087224 */ /* 0x000fe400078e0a08 */
[----:B------:R-:W-:-:S04]  /*4810*/  IMAD.HI.U32 R14, R0, R13, RZ ;  /* 0x0000000d000e7227 */ /* 0x000fc800078e00ff */
[----:B------:R-:W-:Y:S02]  /*4820*/  IMAD R6, R2, R8, R6 ;  /* 0x0000000802067224 */ /* 0x000fe400078e0206 */
[----:B------:R-:W-:-:S03]  /*4830*/  IMAD.MOV R14, RZ, RZ, -R14 ;  /* 0x000000ffff0e7224 */ /* 0x000fc600078e0a0e */
[C---:B------:R-:W-:Y:S01]  /*4840*/  ISETP.GT.U32.AND P4, PT, R2.reuse, R6, PT ;  /* 0x000000060200720c */ /* 0x040fe20003f84070 */
[----:B------:R-:W-:-:S05]  /*4850*/  IMAD R13, R2, R14, R13 ;  /* 0x0000000e020d7224 */ /* 0x000fca00078e020d */
[----:B------:R-:W-:-:S07]  /*4860*/  ISETP.GT.U32.AND P6, PT, R2, R13, PT ;  /* 0x0000000d0200720c */ /* 0x000fce0003fc4070 */
[----:B------:R-:W-:Y:S01]  /*4870*/  @!P4 IMAD.IADD R6, R6, 0x1, -R2 ;  /* 0x000000010606c824 */ /* 0x000fe200078e0a02 */
[----:B--2---:R-:W-:-:S04]  /*4880*/  IABS R7, R15 ;  /* 0x0000000f00077213 */ /* 0x004fc80000000000 */
[----:B------:R-:W-:Y:S01]  /*4890*/  ISETP.GT.U32.AND P4, PT, R2, R6, PT ;  /* 0x000000060200720c */ /* 0x000fe20003f84070 */
[----:B------:R-:W-:Y:S02]  /*48a0*/  @!P6 IMAD.IADD R13, R13, 0x1, -R2 ;  /* 0x000000010d0de824 */ /* 0x000fe400078e0a02 */
[----:B------:R-:W-:-:S03]  /*48b0*/  IMAD.HI.U32 R8, R0, R7, RZ ;  /* 0x0000000700087227 */ /* 0x000fc600078e00ff */
[----:B------:R-:W-:Y:S01]  /*48c0*/  ISETP.GT.U32.AND P6, PT, R2, R13, PT ;  /* 0x0000000d0200720c */ /* 0x000fe20003fc4070 */
[----:B------:R-:W-:-:S04]  /*48d0*/  IMAD.MOV R8, RZ, RZ, -R8 ;  /* 0x000000ffff087224 */ /* 0x000fc800078e0a08 */
[----:B------:R-:W-:Y:S02]  /*48e0*/  IMAD R7, R2, R8, R7 ;  /* 0x0000000802077224 */ /* 0x000fe400078e0207 */
[----:B------:R-:W-:Y:S02]  /*48f0*/  @!P4 IMAD.IADD R6, R6, 0x1, -R2 ;  /* 0x000000010606c824 */ /* 0x000fe400078e0a02 */
[----:B------:R-:W-:Y:S01]  /*4900*/  IMAD.HI.U32 R11, R0, R9, RZ ;  /* 0x00000009000b7227 */ /* 0x000fe200078e00ff */
[----:B------:R-:W-:-:S03]  /*4910*/  ISETP.GT.U32.AND P4, PT, R2, R7, PT ;  /* 0x000000070200720c */ /* 0x000fc60003f84070 */
[----:B------:R-:W-:Y:S02]  /*4920*/  @!P3 IMAD.MOV R6, RZ, RZ, -R6 ;  /* 0x000000ffff06b224 */ /* 0x000fe400078e0a06 */
[----:B------:R-:W-:Y:S01]  /*4930*/  IMAD.HI.U32 R14, R0, R3, RZ ;  /* 0x00000003000e7227 */ /* 0x000fe200078e00ff */
[----:B------:R-:W-:Y:S02]  /*4940*/  IABS R4, R18 ;  /* 0x0000001200047213 */ /* 0x000fe40000000000 */
[----:B------:R5:W-:Y:S01]  /*4950*/  STL [R1+0x194], R6 ;  /* 0x0001940601007387 */ /* 0x000be20000100800 */
[----:B------:R-:W-:Y:S02]  /*4960*/  IMAD.MOV R11, RZ, RZ, -R11 ;  /* 0x000000ffff0b7224 */ /* 0x000fe400078e0a0b */
[----:B------:R-:W-:Y:S02]  /*4970*/  @!P6 IMAD.IADD R13, R13, 0x1, -R2 ;  /* 0x000000010d0de824 */ /* 0x000fe400078e0a02 */
[----:B------:R-:W-:-:S02]  /*4980*/  IMAD.MOV R14, RZ, RZ, -R14 ;  /* 0x000000ffff0e7224 */ /* 0x000fc400078e0a0e */
[----:B------:R-:W-:Y:S02]  /*4990*/  IMAD R9, R2, R11, R9 ;  /* 0x0000000b02097224 */ /* 0x000fe400078e0209 */
[----:B------:R-:W-:-:S04]  /*49a0*/  IMAD.HI.U32 R11, R0, R4, RZ ;  /* 0x00000004000b7227 */ /* 0x000fc800078e00ff */
[----:B------:R-:W-:Y:S02]  /*49b0*/  IMAD R3, R2, R14, R3 ;  /* 0x0000000e02037224 */ /* 0x000fe400078e0203 */
[----:B------:R-:W-:Y:S01]  /*49c0*/  @!P2 IMAD.MOV R13, RZ, RZ, -R13 ;  /* 0x000000ffff0da224 */ /* 0x000fe200078e0a0d */
[----:B------:R-:W-:Y:S01]  /*49d0*/  IABS R8, R17 ;  /* 0x0000001100087213 */ /* 0x000fe20000000000 */
[----:B------:R-:W-:Y:S02]  /*49e0*/  IMAD.MOV R11, RZ, RZ, -R11 ;  /* 0x000000ffff0b7224 */ /* 0x000fe400078e0a0b */
[----:B------:R-:W-:Y:S01]  /*49f0*/  @!P4 IMAD.IADD R7, R7, 0x1, -R2 ;  /* 0x000000010707c824 */ /* 0x000fe200078e0a02 */
[----:B------:R0:W-:Y:S01]  /*4a00*/  STL [R1+0x198], R13 ;  /* 0x0001980d01007387 */ /* 0x0001e20000100800 */
[----:B------:R-:W-:Y:S01]  /*4a10*/  ISETP.GE.AND P4, PT, R18, RZ, PT ;  /* 0x000000ff1200720c */ /* 0x000fe20003f86270 */
[----:B------:R-:W-:Y:S02]  /*4a20*/  IMAD R4, R2, R11, R4 ;  /* 0x0000000b02047224 */ /* 0x000fe400078e0204 */
[----:B------:R-:W2:Y:S04]  /*4a30*/  LDL.LU R17, [R1+0x78] ;  /* 0x0000780001117983 */ /* 0x000ea80000300800 */
[----:B------:R-:W2:Y:S01]  /*4a40*/  LDL.LU R18, [R1+0x7c] ;  /* 0x00007c0001127983 */ /* 0x000ea20000300800 */
[----:B-----5:R-:W-:-:S05]  /*4a50*/  IABS R6, R20 ;  /* 0x0000001400067213 */ /* 0x020fca0000000000 */
[----:B------:R-:W-:-:S04]  /*4a60*/  IMAD.HI.U32 R14, R0, R6, RZ ;  /* 0x00000006000e7227 */ /* 0x000fc800078e00ff */
[----:B------:R-:W-:-:S04]  /*4a70*/  IMAD.MOV R14, RZ, RZ, -R14 ;  /* 0x000000ffff0e7224 */ /* 0x000fc800078e0a0e */
[C---:B------:R-:W-:Y:S01]  /*4a80*/  IMAD R6, R2.reuse, R14, R6 ;  /* 0x0000000e02067224 */ /* 0x040fe200078e0206 */
[----:B----4-:R-:W-:Y:S02]  /*4a90*/  IABS R11, R19 ;  /* 0x00000013000b7213 */ /* 0x010fe40000000000 */
[----:B------:R-:W4:Y:S04]  /*4aa0*/  LDL.LU R19, [R1+0x80] ;  /* 0x0000800001137983 */ /* 0x000f280000300800 */
[----:B------:R-:W5:Y:S01]  /*4ab0*/  LDL.LU R14, [R1+0x60] ;  /* 0x00006000010e7983 */ /* 0x000f620000300800 */
[----:B------:R-:W-:Y:S01]  /*4ac0*/  ISETP.GT.U32.AND P6, PT, R2, R9, PT ;  /* 0x000000090200720c */ /* 0x000fe20003fc4070 */
[----:B------:R-:W-:-:S04]  /*4ad0*/  IMAD.HI.U32 R12, R0, R10, RZ ;  /* 0x0000000a000c7227 */ /* 0x000fc800078e00ff */
[----:B------:R-:W-:Y:S01]  /*4ae0*/  IMAD.MOV R12, RZ, RZ, -R12 ;  /* 0x000000ffff0c7224 */ /* 0x000fe200078e0a0c */
[----:B------:R-:W-:Y:S01]  /*4af0*/  ISETP.GE.AND P1, PT, R15, RZ, PT ;  /* 0x000000ff0f00720c */ /* 0x000fe20003f26270 */
[----:B------:R-:W-:-:S06]  /*4b00*/  IMAD.HI.U32 R15, R0, R8, RZ ;  /* 0x00000008000f7227 */ /* 0x000fcc00078e00ff */
[----:B------:R-:W-:Y:S02]  /*4b10*/  @!P6 IMAD.IADD R9, R9, 0x1, -R2 ;  /* 0x000000010909e824 */ /* 0x000fe400078e0a02 */
[----:B------:R-:W-:-:S03]  /*4b20*/  IMAD R10, R2, R12, R10 ;  /* 0x0000000c020a7224 */ /* 0x000fc600078e020a */
[C---:B------:R-:W-:Y:S01]  /*4b30*/  ISETP.GT.U32.AND P3, PT, R2.reuse, R9, PT ;  /* 0x000000090200720c */ /* 0x040fe20003f64070 */
[----:B------:R-:W-:Y:S01]  /*4b40*/  IMAD.MOV R15, RZ, RZ, -R15 ;  /* 0x000000ffff0f7224 */ /* 0x000fe200078e0a0f */
[----:B------:R-:W-:-:S03]  /*4b50*/  ISETP.GT.U32.AND P2, PT, R2, R10, PT ;  /* 0x0000000a0200720c */ /* 0x000fc60003f44070 */
[C---:B------:R-:W-:Y:S01]  /*4b60*/  IMAD R8, R2.reuse, R15, R8 ;  /* 0x0000000f02087224 */ /* 0x040fe200078e0208 */
[----:B------:R-:W-:Y:S02]  /*4b70*/  ISETP.GT.U32.AND P6, PT, R2, R7, PT ;  /* 0x000000070200720c */ /* 0x000fe40003fc4070 */
[----:B---3--:R-:W-:-:S05]  /*4b80*/  IABS R15, R24 ;  /* 0x00000018000f7213 */ /* 0x008fca0000000000 */
[--C-:B------:R-:W-:Y:S01]  /*4b90*/  @!P3 IMAD.IADD R9, R9, 0x1, -R2.reuse ;  /* 0x000000010909b824 */ /* 0x100fe200078e0a02 */
[----:B------:R-:W-:Y:S01]  /*4ba0*/  ISETP.GT.U32.AND P3, PT, R2, R8, PT ;  /* 0x000000080200720c */ /* 0x000fe20003f64070 */
[----:B------:R-:W-:Y:S01]  /*4bb0*/  @!P2 IMAD.IADD R10, R10, 0x1, -R2 ;  /* 0x000000010a0aa824 */ /* 0x000fe200078e0a02 */
[----:B------:R-:W-:Y:S01]  /*4bc0*/  ISETP.GT.U32.AND P2, PT, R2, R3, PT ;  /* 0x000000030200720c */ /* 0x000fe20003f44070 */
[----:B------:R-:W-:Y:S01]  /*4bd0*/  IMAD.HI.U32 R16, R0, R15, RZ ;  /* 0x0000000f00107227 */ /* 0x000fe200078e00ff */
[----:B------:R-:W-:-:S03]  /*4be0*/  IABS R12, R22 ;  /* 0x00000016000c7213 */ /* 0x000fc60000000000 */
[----:B------:R-:W-:Y:S02]  /*4bf0*/  IMAD.MOV R16, RZ, RZ, -R16 ;  /* 0x000000ffff107224 */ /* 0x000fe400078e0a10 */
[--C-:B------:R-:W-:Y:S01]  /*4c00*/  @!P6 IMAD.IADD R7, R7, 0x1, -R2.reuse ;  /* 0x000000010707e824 */ /* 0x100fe200078e0a02 */
[C---:B------:R-:W-:Y:S01]  /*4c10*/  ISETP.GT.U32.AND P6, PT, R2.reuse, R4, PT ;  /* 0x000000040200720c */ /* 0x040fe20003fc4070 */
[----:B------:R-:W-:Y:S02]  /*4c20*/  IMAD R15, R2, R16, R15 ;  /* 0x00000010020f7224 */ /* 0x000fe400078e020f */
[----:B------:R-:W-:Y:S02]  /*4c30*/  @!P3 IMAD.IADD R8, R8, 0x1, -R2 ;  /* 0x000000010808b824 */ /* 0x000fe400078e0a02 */
[----:B------:R-:W-:-:S04]  /*4c40*/  IMAD.HI.U32 R16, R0, R12, RZ ;  /* 0x0000000c00107227 */ /* 0x000fc800078e00ff */
[----:B------:R-:W-:Y:S01]  /*4c50*/  @!P2 IMAD.IADD R3, R3, 0x1, -R2 ;  /* 0x000000010303a824 */ /* 0x000fe200078e0a02 */
[C---:B------:R-:W-:Y:S01]  /*4c60*/  ISETP.GT.U32.AND P2, PT, R2.reuse, R8, PT ;  /* 0x000000080200720c */ /* 0x040fe20003f44070 */
[----:B------:R-:W-:Y:S02]  /*4c70*/  IMAD.MOV R16, RZ, RZ, -R16 ;  /* 0x000000ffff107224 */ /* 0x000fe400078e0a10 */
[----:B------:R-:W-:Y:S02]  /*4c80*/  @!P1 IMAD.MOV R7, RZ, RZ, -R7 ;  /* 0x000000ffff079224 */ /* 0x000fe400078e0a07 */
[----:B------:R-:W-:Y:S02]  /*4c90*/  @!P0 IMAD.MOV R9, RZ, RZ, -R9 ;  /* 0x000000ffff098224 */ /* 0x000fe400078e0a09 */
[----:B------:R-:W-:Y:S02]  /*4ca0*/  IMAD R12, R2, R16, R12 ;  /* 0x00000010020c7224 */ /* 0x000fe400078e020c */
[----:B------:R-:W3:Y:S01]  /*4cb0*/  LDL.LU R16, [R1+0x64] ;  /* 0x0000640001107983 */ /* 0x000ee20000300800 */
[----:B------:R-:W-:-:S03]  /*4cc0*/  @!P6 IMAD.IADD R4, R4, 0x1, -R2 ;  /* 0x000000010404e824 */ /* 0x000fc600078e0a02 */
[----:B------:R-:W-:Y:S04]  /*4cd0*/  STL [R1+0x19c], R7 ;  /* 0x00019c0701007387 */ /* 0x000fe80000100800 */
[----:B------:R2:W-:Y:S01]  /*4ce0*/  STL [R1+0x190], R9 ;  /* 0x0001900901007387 */ /* 0x0005e20000100800 */
[----:B------:R-:W-:Y:S01]  /*4cf0*/  ISETP.GT.U32.AND P1, PT, R2, R4, PT ;  /* 0x000000040200720c */ /* 0x000fe20003f24070 */
[----:B------:R-:W-:Y:S02]  /*4d00*/  @!P2 IMAD.IADD R8, R8, 0x1, -R2 ;  /* 0x000000010808a824 */ /* 0x000fe400078e0a02 */
[----:B0-----:R-:W-:Y:S01]  /*4d10*/  IMAD.HI.U32 R13, R0, R11, RZ ;  /* 0x0000000b000d7227 */ /* 0x001fe200078e00ff */
[----:B--2---:R-:W-:-:S03]  /*4d20*/  IABS R9, R18 ;  /* 0x0000001200097213 */ /* 0x004fc60000000000 */
[----:B------:R-:W-:Y:S01]  /*4d30*/  IMAD.MOV R13, RZ, RZ, -R13 ;  /* 0x000000ffff0d7224 */ /* 0x000fe200078e0a0d */
[----:B------:R-:W-:-:S03]  /*4d40*/  ISETP.GT.U32.AND P3, PT, R2, R10, PT ;  /* 0x0000000a0200720c */ /* 0x000fc60003f64070 */
[----:B------:R-:W-:Y:S02]  /*4d50*/  IMAD R11, R2, R13, R11 ;  /* 0x0000000d020b7224 */ /* 0x000fe400078e020b */
[----:B------:R-:W-:-:S03]  /*4d60*/  @!P1 IMAD.IADD R4, R4, 0x1, -R2 ;  /* 0x0000000104049824 */ /* 0x000fc600078e0a02 */
[----:B------:R-:W-:-:S05]  /*4d70*/  ISETP.GT.U32.AND P1, PT, R2, R11, PT ;  /* 0x0000000b0200720c */ /* 0x000fca0003f24070 */
[----:B------:R-:W-:Y:S01]  /*4d80*/  @!P3 IMAD.IADD R10, R10, 0x1, -R2 ;  /* 0x000000010a0ab824 */ /* 0x000fe200078e0a02 */
[----:B------:R-:W-:-:S07]  /*4d90*/  ISETP.GT.U32.AND P3, PT, R2, R6, PT ;  /* 0x000000060200720c */ /* 0x000fce0003f64070 */
[----:B------:R-:W-:Y:S01]  /*4da0*/  @!P1 IMAD.IADD R11, R11, 0x1, -R2 ;  /* 0x000000010b0b9824 */ /* 0x000fe200078e0a02 */
[----:B------:R-:W-:Y:S01]  /*4db0*/  ISETP.GE.AND P1, PT, R20, RZ, PT ;  /* 0x000000ff1400720c */ /* 0x000fe20003f26270 */
[----:B------:R-:W-:Y:S02]  /*4dc0*/  IMAD.MOV.U32 R20, RZ, RZ, R4 ;  /* 0x000000ffff147224 */ /* 0x000fe400078e0004 */
[----:B------:R-:W-:Y:S02]  /*4dd0*/  @!P5 IMAD.MOV R10, RZ, RZ, -R10 ;  /* 0x000000ffff0ad224 */ /* 0x000fe400078e0a0a */
[----:B------:R-:W-:Y:S02]  /*4de0*/  @!P4 IMAD.MOV R20, RZ, RZ, -R20 ;  /* 0x000000ffff14c224 */ /* 0x000fe400078e0a14 */
[----:B------:R-:W-:Y:S01]  /*4df0*/  @!P3 IMAD.IADD R6, R6, 0x1, -R2 ;  /* 0x000000010606b824 */ /* 0x000fe200078e0a02 */
[----:B------:R-:W-:Y:S02]  /*4e00*/  ISETP.GE.AND P3, PT, R24, RZ, PT ;  /* 0x000000ff1800720c */ /* 0x000fe40003f66270 */
[----:B-----5:R-:W-:Y:S01]  /*4e10*/  ISETP.GE.AND P2, PT, R14, RZ, PT ;  /* 0x000000ff0e00720c */ /* 0x020fe20003f46270 */
[----:B------:R-:W-:-:S04]  /*4e20*/  IMAD.HI.U32 R14, R0, R9, RZ ;  /* 0x00000009000e7227 */ /* 0x000fc800078e00ff */
[----:B------:R-:W-:-:S04]  /*4e30*/  IMAD.MOV R14, RZ, RZ, -R14 ;  /* 0x000000ffff0e7224 */ /* 0x000fc800078e0a0e */
[C---:B------:R-:W-:Y:S02]  /*4e40*/  IMAD R9, R2.reuse, R14, R9 ;  /* 0x0000000e02097224 */ /* 0x040fe400078e0209 */
[----:B------:R-:W2:Y:S04]  /*4e50*/  LDL.LU R14, [R1+0x70] ;  /* 0x00007000010e7983 */ /* 0x000ea80000300800 */
[----:B------:R-:W-:Y:S04]  /*4e60*/  STL [R1+0x188], R10 ;  /* 0x0001880a01007387 */ /* 0x000fe80000100800 */
[----:B------:R0:W-:Y:S04]  /*4e70*/  STL [R1+0x180], R20 ;  /* 0x0001801401007387 */ /* 0x0001e80000100800 */
[----:B0-----:R-:W5:Y:S04]  /*4e80*/  LDL.LU R20, [R1+0x8c] ;  /* 0x00008c0001147983 */ /* 0x001f680000300800 */
[----:B------:R-:W5:Y:S01]  /*4e90*/  LDL.LU R24, [R1+0xa0] ;  /* 0x0000a00001187983 */ /* 0x000f620000300800 */
[----:B------:R-:W-:-:S13]  /*4ea0*/  ISETP.GT.U32.AND P6, PT, R2, R15, PT ;  /* 0x0000000f0200720c */ /* 0x000fda0003fc4070 */
[----:B------:R-:W-:Y:S01]  /*4eb0*/  @!P6 IMAD.IADD R15, R15, 0x1, -R2 ;  /* 0x000000010f0fe824 */ /* 0x000fe200078e0a02 */
[C---:B------:R-:W-:Y:S02]  /*4ec0*/  ISETP.GT.U32.AND P6, PT, R2.reuse, R3, PT ;  /* 0x000000030200720c */ /* 0x040fe40003fc4070 */
[----:B------:R-:W-:Y:S02]  /*4ed0*/  IABS R7, R17 ;  /* 0x0000001100077213 */ /* 0x000fe40000000000 */
[----:B------:R-:W-:-:S09]  /*4ee0*/  ISETP.GT.U32.AND P0, PT, R2, R15, PT ;  /* 0x0000000f0200720c */ /* 0x000fd20003f04070 */
[----:B------:R-:W-:Y:S01]  /*4ef0*/  @!P6 IMAD.IADD R3, R3, 0x1, -R2 ;  /* 0x000000010303e824 */ /* 0x000fe200078e0a02 */
[----:B------:R-:W-:Y:S01]  /*4f00*/  ISETP.GT.U32.AND P6, PT, R2, R12, PT ;  /* 0x0000000c0200720c */ /* 0x000fe20003fc4070 */
[----:B------:R-:W-:-:S04]  /*4f10*/  IMAD.HI.U32 R13, R0, R7, RZ ;  /* 0x00000007000d7227 */ /* 0x000fc800078e00ff */
[----:B------:R-:W-:Y:S02]  /*4f20*/  IMAD.MOV R13, RZ, RZ, -R13 ;  /* 0x000000ffff0d7224 */ /* 0x000fe400078e0a0d */
[----:B------:R-:W-:Y:S01]  /*4f30*/  @!P0 IMAD.IADD R15, R15, 0x1, -R2 ;  /* 0x000000010f0f8824 */ /* 0x000fe200078e0a02 */
[----:B---3--:R-:W-:Y:S01]  /*4f40*/  ISETP.GE.AND P0, PT, R16, RZ, PT ;  /* 0x000000ff1000720c */ /* 0x008fe20003f06270 */
[----:B------:R-:W-:Y:S02]  /*4f50*/  IMAD.MOV.U32 R4, RZ, RZ, R8 ;  /* 0x000000ffff047224 */ /* 0x000fe400078e0008 */
[----:B------:R-:W-:Y:S02]  /*4f60*/  IMAD R7, R2, R13, R7 ;  /* 0x0000000d02077224 */ /* 0x000fe400078e0207 */
[----:B------:R-:W-:Y:S02]  /*4f70*/  @!P6 IMAD.IADD R12, R12, 0x1, -R2 ;  /* 0x000000010c0ce824 */ /* 0x000fe400078e0a02 */
[----:B------:R-:W-:-:S02]  /*4f80*/  IMAD.MOV.U32 R13, RZ, RZ, R22 ;  /* 0x000000ffff0d7224 */ /* 0x000fc400078e0016 */
[----:B------:R-:W3:Y:S01]  /*4f90*/  LDL.LU R22, [R1+0x90] ;  /* 0x0000900001167983 */ /* 0x000ee20000300800 */
[----:B------:R-:W-:Y:S01]  /*4fa0*/  @!P2 IMAD.MOV R4, RZ, RZ, -R4 ;  /* 0x000000ffff04a224 */ /* 0x000fe200078e0a04 */
[C---:B------:R-:W-:Y:S02]  /*4fb0*/  ISETP.GT.U32.AND P2, PT, R2.reuse, R12, PT ;  /* 0x0000000c0200720c */ /* 0x040fe40003f44070 */
[C---:B------:R-:W-:Y:S02]  /*4fc0*/  ISETP.GT.U32.AND P4, PT, R2.reuse, R11, PT ;  /* 0x0000000b0200720c */ /* 0x040fe40003f84070 */
[C---:B------:R-:W-:Y:S01]  /*4fd0*/  ISETP.GT.U32.AND P6, PT, R2.reuse, R6, PT ;  /* 0x000000060200720c */ /* 0x040fe20003fc4070 */
[----:B------:R0:W-:Y:S01]  /*4fe0*/  STL [R1+0x178], R4 ;  /* 0x0001780401007387 */ /* 0x0001e20000100800 */
[----:B------:R-:W-:Y:S01]  /*4ff0*/  @!P0 IMAD.MOV R3, RZ, RZ, -R3 ;  /* 0x000000ffff038224 */ /* 0x000fe200078e0a03 */
[----:B------:R-:W-:Y:S01]  /*5000*/  ISETP.GT.U32.AND P5, PT, R2, R7, PT ;  /* 0x000000070200720c */ /* 0x000fe20003fa4070 */
[----:B0-----:R-:W-:-:S04]  /*5010*/  IMAD.MOV.U32 R4, RZ, RZ, R15 ;  /* 0x000000ffff047224 */ /* 0x001fc800078e000f */
[----:B------:R-:W-:Y:S01]  /*5020*/  @!P3 IMAD.MOV R4, RZ, RZ, -R4 ;  /* 0x000000ffff04b224 */ /* 0x000fe200078e0a04 */
[----:B------:R-:W-:Y:S01]  /*5030*/  STL [R1+0x170], R3 ;  /* 0x0001700301007387 */ /* 0x000fe20000100800 */
[--C-:B------:R-:W-:Y:S01]  /*5040*/  @!P2 IMAD.IADD R12, R12, 0x1, -R2.reuse ;  /* 0x000000010c0ca824 */ /* 0x100fe200078e0a02 */
[----:B------:R-:W-:Y:S01]  /*5050*/  ISETP.GE.AND P2, PT, R18, RZ, PT ;  /* 0x000000ff1200720c */ /* 0x000fe20003f46270 */
[--C-:B------:R-:W-:Y:S01]  /*5060*/  @!P4 IMAD.IADD R11, R11, 0x1, -R2.reuse ;  /* 0x000000010b0bc824 */ /* 0x100fe200078e0a02 */
[----:B------:R0:W-:Y:S01]  /*5070*/  STL [R1+0x168], R4 ;  /* 0x0001680401007387 */ /* 0x0001e20000100800 */
[----:B------:R-:W-:-:S03]  /*5080*/  @!P6 IMAD.IADD R6, R6, 0x1, -R2 ;  /* 0x000000010606e824 */ /* 0x000fc600078e0a02 */
[----:B------:R-:W3:Y:S01]  /*5090*/  LDL.LU R18, [R1+0x94] ;  /* 0x0000940001127983 */ /* 0x000ee20000300800 */
[----:B------:R-:W-:Y:S01]  /*50a0*/  ISETP.GE.AND P6, PT, R13, RZ, PT ;  /* 0x000000ff0d00720c */ /* 0x000fe20003fc6270 */
[----:B------:R-:W-:Y:S02]  /*50b0*/  @!P1 IMAD.MOV R6, RZ, RZ, -R6 ;  /* 0x000000ffff069224 */ /* 0x000fe400078e0a06 */
[----:B0-----:R-:W-:Y:S01]  /*50c0*/  IMAD.MOV.U32 R4, RZ, RZ, R11 ;  /* 0x000000ffff047224 */ /* 0x001fe200078e000b */
[----:B----4-:R-:W-:Y:S01]  /*50d0*/  IABS R16, R19 ;  /* 0x0000001300107213 */ /* 0x010fe20000000000 */
[----:B------:R-:W-:Y:S01]  /*50e0*/  @!P5 IMAD.IADD R7, R7, 0x1, -R2 ;  /* 0x000000010707d824 */ /* 0x000fe200078e0a02 */
[----:B------:R-:W-:Y:S01]  /*50f0*/  ISETP.GE.AND P5, PT, R19, RZ, PT ;  /* 0x000000ff1300720c */ /* 0x000fe20003fa6270 */
[----:B------:R-:W-:Y:S02]  /*5100*/  STL [R1+0x160], R6 ;  /* 0x0001600601007387 */ /* 0x000fe40000100800 */
[----:B------:R-:W-:-:S02]  /*5110*/  IMAD.HI.U32 R3, R0, R16, RZ ;  /* 0x0000001000037227 */ /* 0x000fc400078e00ff */
[----:B------:R-:W4:Y:S02]  /*5120*/  LDL.LU R19, [R1+0x98] ;  /* 0x0000980001137983 */ /* 0x000f240000300800 */
[----:B------:R-:W-:-:S04]  /*5130*/  IMAD.MOV R3, RZ, RZ, -R3 ;  /* 0x000000ffff037224 */ /* 0x000fc800078e0a03 */
[C---:B------:R-:W-:Y:S01]  /*5140*/  IMAD R16, R2.reuse, R3, R16 ;  /* 0x0000000302107224 */ /* 0x040fe200078e0210 */
[----:B------:R-:W-:Y:S02]  /*5150*/  ISETP.GT.U32.AND P1, PT, R2, R7, PT ;  /* 0x000000070200720c */ /* 0x000fe40003f24070 */
[----:B------:R-:W-:-:S11]  /*5160*/  ISETP.GE.AND P4, PT, R17, RZ, PT ;  /* 0x000000ff1100720c */ /* 0x000fd60003f86270 */
[----:B------:R-:W-:-:S04]  /*5170*/  @!P1 IMAD.IADD R7, R7, 0x1, -R2 ;  /* 0x0000000107079824 */ /* 0x000fc800078e0a02 */
[----:B------:R-:W-:Y:S01]  /*5180*/  @!P4 IMAD.MOV R7, RZ, RZ, -R7 ;  /* 0x000000ffff07c224 */ /* 0x000fe200078e0a07 */
[----:B--2---:R-:W-:-:S13]  /*5190*/  ISETP.GE.AND P0, PT, R14, RZ, PT ;  /* 0x000000ff0e00720c */ /* 0x004fda0003f06270 */
[----:B------:R-:W-:-:S05]  /*51a0*/  @!P0 IMAD.MOV R4, RZ, RZ, -R4 ;  /* 0x000000ffff048224 */ /* 0x000fca00078e0a04 */
[----:B------:R0:W-:Y:S02]  /*51b0*/  STL [R1+0x15c], R4 ;  /* 0x00015c0401007387 */ /* 0x0001e40000100800 */
[----:B0-----:R-:W-:-:S04]  /*51c0*/  IMAD.MOV.U32 R4, RZ, RZ, R12 ;  /* 0x000000ffff047224 */ /* 0x001fc800078e000c */
[----:B------:R-:W-:Y:S01]  /*51d0*/  @!P6 IMAD.MOV R4, RZ, RZ, -R4 ;  /* 0x000000ffff04e224 */ /* 0x000fe200078e0a04 */
[----:B-----5:R-:W-:Y:S02]  /*51e0*/  ISETP.GE.AND P0, PT, R24, RZ, PT ;  /* 0x000000ff1800720c */ /* 0x020fe40003f06270 */
[----:B------:R-:W-:Y:S02]  /*51f0*/  IABS R3, R24 ;  /* 0x0000001800037213 */ /* 0x000fe40000000000 */
[----:B------:R0:W-:Y:S04]  /*5200*/  STL [R1+0x158], R4 ;  /* 0x0001580401007387 */ /* 0x0001e80000100800 */
[----:B------:R-:W2:Y:S04]  /*5210*/  LDL.LU R24, [R1+0x9c] ;  /* 0x00009c0001187983 */ /* 0x000ea80000300800 */
[----:B------:R-:W5:Y:S04]  /*5220*/  LDL.LU R15, [R1+0xa4] ;  /* 0x0000a400010f7983 */ /* 0x000f680000300800 */
[----:B------:R-:W-:Y:S04]  /*5230*/  STL [R1+0x154], R7 ;  /* 0x0001540701007387 */ /* 0x000fe80000100800 */
[----:B------:R-:W5:Y:S01]  /*5240*/  LDL.LU R14, [R1+0xa8] ;  /* 0x0000a800010e7983 */ /* 0x000f620000300800 */
[----:B------:R-:W-:-:S02]  /*5250*/  IABS R6, R20 ;  /* 0x0000001400067213 */ /* 0x000fc40000000000 */
[----:B------:R-:W-:Y:S02]  /*5260*/  ISETP.GE.AND P1, PT, R20, RZ, PT ;  /* 0x000000ff1400720c */ /* 0x000fe40003f26270 */
[----:B------:R-:W5:Y:S01]  /*5270*/  LDL.LU R20, [R1+0xac] ;  /* 0x0000ac0001147983 */ /* 0x000f620000300800 */
[C---:B------:R-:W-:Y:S02]  /*5280*/  ISETP.GT.U32.AND P6, PT, R2.reuse, R16, PT ;  /* 0x000000100200720c */ /* 0x040fe40003fc4070 */
[----:B------:R-:W-:Y:S01]  /*5290*/  ISETP.GT.U32.AND P3, PT, R2, R9, PT ;  /* 0x000000090200720c */ /* 0x000fe20003f64070 */
[----:B------:R-:W-:-:S04]  /*52a0*/  IMAD.MOV.U32 R12, RZ, RZ, R3 ;  /* 0x000000ffff0c7224 */ /* 0x000fc800078e0003 */
[----:B0-----:R-:W-:Y:S01]  /*52b0*/  IMAD.HI.U32 R4, R0, R12, RZ ;  /* 0x0000000c00047227 */ /* 0x001fe200078e00ff */
[----:B---3--:R-:W-:-:S05]  /*52c0*/  IABS R10, R22 ;  /* 0x00000016000a7213 */ /* 0x008fca0000000000 */
[--C-:B------:R-:W-:Y:S02]  /*52d0*/  @!P6 IMAD.IADD R16, R16, 0x1, -R2.reuse ;  /* 0x000000011010e824 */ /* 0x100fe400078e0a02 */
[----:B------:R-:W-:Y:S02]  /*52e0*/  @!P3 IMAD.IADD R9, R9, 0x1, -R2 ;  /* 0x000000010909b824 */ /* 0x000fe400078e0a02 */
[----:B------:R-:W-:Y:S01]  /*52f0*/  IMAD.MOV R4, RZ, RZ, -R4 ;  /* 0x000000ffff047224 */ /* 0x000fe200078e0a04 */
[----:B------:R-:W-:Y:S01]  /*5300*/  ISETP.GT.U32.AND P6, PT, R2, R16, PT ;  /* 0x000000100200720c */ /* 0x000fe20003fc4070 */
[----:B------:R-:W-:Y:S01]  /*5310*/  IMAD.HI.U32 R11, R0, R10, RZ ;  /* 0x0000000a000b7227 */ /* 0x000fe200078e00ff */
[----:B------:R-:W-:-:S03]  /*5320*/  ISETP.GT.U32.AND P3, PT, R2, R9, PT ;  /* 0x000000090200720c */ /* 0x000fc60003f64070 */
[----:B------:R-:W-:Y:S02]  /*5330*/  IMAD R12, R2, R4, R12 ;  /* 0x00000004020c7224 */ /* 0x000fe400078e020c */
[----:B------:R-:W-:Y:S02]  /*5340*/  IMAD.MOV R4, RZ, RZ, -R11 ;  /* 0x000000ffff047224 */ /* 0x000fe400078e0a0b */
[----:B------:R-:W-:-:S04]  /*5350*/  IMAD.HI.U32 R8, R0, R6, RZ ;  /* 0x0000000600087227 */ /* 0x000fc800078e00ff */
[----:B------:R-:W-:Y:S02]  /*5360*/  IMAD R10, R2, R4, R10 ;  /* 0x00000004020a7224 */ /* 0x000fe400078e020a */
[--C-:B------:R-:W-:Y:S02]  /*5370*/  @!P6 IMAD.IADD R16, R16, 0x1, -R2.reuse ;  /* 0x000000011010e824 */ /* 0x100fe400078e0a02 */
[----:B------:R-:W-:Y:S01]  /*5380*/  @!P3 IMAD.IADD R9, R9, 0x1, -R2 ;  /* 0x000000010909b824 */ /* 0x000fe200078e0a02 */
[C---:B------:R-:W-:Y:S01]  /*5390*/  ISETP.GT.U32.AND P6, PT, R2.reuse, R10, PT ;  /* 0x0000000a0200720c */ /* 0x040fe20003fc4070 */
[----:B------:R-:W-:Y:S01]  /*53a0*/  IMAD.MOV R8, RZ, RZ, -R8 ;  /* 0x000000ffff087224 */ /* 0x000fe200078e0a08 */
[----:B------:R-:W-:Y:S02]  /*53b0*/  IABS R3, R18 ;  /* 0x0000001200037213 */ /* 0x000fe40000000000 */
[C---:B------:R-:W-:Y:S01]  /*53c0*/  ISETP.GT.U32.AND P4, PT, R2.reuse, R12, PT ;  /* 0x0000000c0200720c */ /* 0x040fe20003f84070 */
[----:B------:R-:W-:-:S02]  /*53d0*/  IMAD R6, R2, R8, R6 ;  /* 0x0000000802067224 */ /* 0x000fc400078e0206 */
[----:B------:R-:W-:-:S04]  /*53e0*/  IMAD.HI.U32 R4, R0, R3, RZ ;  /* 0x0000000300047227 */ /* 0x000fc800078e00ff */
[----:B------:R-:W-:Y:S02]  /*53f0*/  IMAD.MOV.U32 R13, RZ, RZ, R9 ;  /* 0x000000ffff0d7224 */ /* 0x000fe400078e0009 */
[----:B------:R-:W-:Y:S02]  /*5400*/  IMAD.MOV R9, RZ, RZ, -R4 ;  /* 0x000000ffff097224 */ /* 0x000fe400078e0a04 */
[----:B------:R-:W-:Y:S01]  /*5410*/  @!P2 IMAD.MOV R13, RZ, RZ, -R13 ;  /* 0x000000ffff0da224 */ /* 0x000fe200078e0a0d */
[C---:B------:R-:W-:Y:S01]  /*5420*/  ISETP.GT.U32.AND P2, PT, R2.reuse, R6, PT ;  /* 0x000000060200720c */ /* 0x040fe20003f44070 */
[----:B------:R-:W-:Y:S02]  /*5430*/  IMAD R9, R2, R9, R3 ;  /* 0x0000000902097224 */ /* 0x000fe400078e0203 */
[--C-:B------:R-:W-:Y:S02]  /*5440*/  @!P6 IMAD.IADD R10, R10, 0x1, -R2.reuse ;  /* 0x000000010a0ae824 */ /* 0x100fe400078e0a02 */
[----:B------:R-:W-:Y:S01]  /*5450*/  @!P4 IMAD.IADD R12, R12, 0x1, -R2 ;  /* 0x000000010c0cc824 */ /* 0x000fe200078e0a02 */
[----:B------:R-:W-:-:S02]  /*5460*/  ISETP.GT.U32.AND P4, PT, R2, R9, PT ;  /* 0x000000090200720c */ /* 0x000fc40003f84070 */
[----:B------:R-:W-:Y:S02]  /*5470*/  ISETP.GT.U32.AND P6, PT, R2, R10, PT ;  /* 0x0000000a0200720c */ /* 0x000fe40003fc4070 */
[----:B------:R-:W-:Y:S02]  /*5480*/  ISETP.GE.AND P3, PT, R22, RZ, PT ;  /* 0x000000ff1600720c */ /* 0x000fe40003f66270 */
[----:B----4-:R-:W-:Y:S01]  /*5490*/  IABS R8, R19 ;  /* 0x0000001300087213 */ /* 0x010fe20000000000 */
[----:B------:R-:W3:Y:S01]  /*54a0*/  LDL.LU R22, [R1+0xb0] ;  /* 0x0000b00001167983 */ /* 0x000ee20000300800 */
[----:B------:R-:W-:Y:S01]  /*54b0*/  @!P2 IMAD.IADD R6, R6, 0x1, -R2 ;  /* 0x000000010606a824 */ /* 0x000fe200078e0a02 */
[----:B------:R-:W-:Y:S02]  /*54c0*/  ISETP.GT.U32.AND P2, PT, R2, R12, PT ;  /* 0x0000000c0200720c */ /* 0x000fe40003f44070 */
[----:B------:R0:W-:Y:S01]  /*54d0*/  STL [R1+0x144], R13 ;  /* 0x0001440d01007387 */ /* 0x0001e20000100800 */
[----:B------:R-:W-:-:S04]  /*54e0*/  IMAD.HI.U32 R4, R0, R8, RZ ;  /* 0x0000000800047227 */ /* 0x000fc800078e00ff */
[----:B0-----:R-:W-:Y:S02]  /*54f0*/  IMAD.MOV.U32 R13, RZ, RZ, R16 ;  /* 0x000000ffff0d7224 */ /* 0x001fe400078e0010 */
[----:B------:R-:W-:Y:S02]  /*5500*/  IMAD.MOV R4, RZ, RZ, -R4 ;  /* 0x000000ffff047224 */ /* 0x000fe400078e0a04 */
[----:B------:R-:W-:Y:S01]  /*5510*/  @!P5 IMAD.MOV R13, RZ, RZ, -R13 ;  /* 0x000000ffff0dd224 */ /* 0x000fe200078e0a0d */
[----:B------:R-:W-:Y:S01]  /*5520*/  ISETP.GT.U32.AND P5, PT, R2, R6, PT ;  /* 0x000000060200720c */ /* 0x000fe20003fa4070 */
[--C-:B------:R-:W-:Y:S02]  /*5530*/  @!P4 IMAD.IADD R9, R9, 0x1, -R2.reuse ;  /* 0x000000010909c824 */ /* 0x100fe400078e0a02 */
[----:B------:R-:W-:Y:S01]  /*5540*/  @!P6 IMAD.IADD R10, R10, 0x1, -R2 ;  /* 0x000000010a0ae824 */ /* 0x000fe200078e0a02 */
[----:B------:R0:W-:Y:S01]  /*5550*/  STL [R1+0x130], R13 ;  /* 0x0001300d01007387 */ /* 0x0001e20000100800 */
[----:B------:R-:W-:Y:S01]  /*5560*/  ISETP.GE.AND P6, PT, R18, RZ, PT ;  /* 0x000000ff1200720c */ /* 0x000fe20003fc6270 */
[----:B------:R-:W-:-:S02]  /*5570*/  IMAD R8, R2, R4, R8 ;  /* 0x0000000402087224 */ /* 0x000fc400078e0208 */
[----:B------:R-:W4:Y:S01]  /*5580*/  LDL.LU R18, [R1+0xb4] ;  /* 0x0000b40001127983 */ /* 0x000f220000300800 */
[----:B------:R-:W-:Y:S01]  /*5590*/  ISETP.GT.U32.AND P4, PT, R2, R9, PT ;  /* 0x000000090200720c */ /* 0x000fe20003f84070 */
[--C-:B------:R-:W-:Y:S01]  /*55a0*/  @!P2 IMAD.IADD R12, R12, 0x1, -R2.reuse ;  /* 0x000000010c0ca824 */ /* 0x100fe200078e0a02 */
[----:B------:R-:W-:Y:S02]  /*55b0*/  ISETP.GT.U32.AND P2, PT, R2, R8, PT ;  /* 0x000000080200720c */ /* 0x000fe40003f44070 */
[----:B------:R-:W-:Y:S02]  /*55c0*/  @!P5 IMAD.IADD R6, R6, 0x1, -R2 ;  /* 0x000000010606d824 */ /* 0x000fe400078e0a02 */
[----:B------:R-:W-:-:S07]  /*55d0*/  IMAD.MOV.U32 R16, RZ, RZ, R12 ;  /* 0x000000ffff107224 */ /* 0x000fce00078e000c */
[--C-:B------:R-:W-:Y:S02]  /*55e0*/  @!P4 IMAD.IADD R9, R9, 0x1, -R2.reuse ;  /* 0x000000010909c824 */ /* 0x100fe400078e0a02 */
[----:B------:R-:W-:Y:S02]  /*55f0*/  @!P2 IMAD.IADD R8, R8, 0x1, -R2 ;  /* 0x000000010808a824 */ /* 0x000fe400078e0a02 */
[----:B------:R-:W-:Y:S01]  /*5600*/  @!P0 IMAD.MOV R16, RZ, RZ, -R16 ;  /* 0x000000ffff108224 */ /* 0x000fe200078e0a10 */
[----:B------:R-:W-:Y:S01]  /*5610*/  ISETP.GE.AND P2, PT, R19, RZ, PT ;  /* 0x000000ff1300720c */ /* 0x000fe20003f46270 */
[----:B------:R-:W-:Y:S01]  /*5620*/  @!P1 IMAD.MOV R6, RZ, RZ, -R6 ;  /* 0x000000ffff069224 */ /* 0x000fe200078e0a06 */
[----:B------:R-:W-:Y:S01]  /*5630*/  ISETP.GT.U32.AND P0, PT, R2, R8, PT ;  /* 0x000000080200720c */ /* 0x000fe20003f04070 */
[----:B------:R-:W3:Y:S01]  /*5640*/  LDL.LU R19, [R1+0xb8] ;  /* 0x0000b80001137983 */ /* 0x000ee20000300800 */
[----:B------:R-:W-:-:S11]  /*5650*/  @!P3 IMAD.MOV R10, RZ, RZ, -R10 ;  /* 0x000000ffff0ab224 */ /* 0x000fd600078e0a0a */
[----:B------:R-:W-:Y:S01]  /*5660*/  @!P0 IMAD.IADD R8, R8, 0x1, -R2 ;  /* 0x0000000108088824 */ /* 0x000fe200078e0a02 */
[----:B--2---:R-:W-:-:S05]  /*5670*/  IABS R7, R24 ;  /* 0x0000001800077213 */ /* 0x004fca0000000000 */
[----:B------:R-:W-:Y:S01]  /*5680*/  IMAD.HI.U32 R11, R0, R7, RZ ;  /* 0x00000007000b7227 */ /* 0x000fe200078e00ff */
[----:B-----5:R-:W-:-:S03]  /*5690*/  IABS R3, R15 ;  /* 0x0000000f00037213 */ /* 0x020fc60000000000 */
[----:B------:R-:W-:-:S04]  /*56a0*/  IMAD.MOV R11, RZ, RZ, -R11 ;  /* 0x000000ffff0b7224 */ /* 0x000fc800078e0a0b */
[----:B------:R-:W-:Y:S02]  /*56b0*/  IMAD R7, R2, R11, R7 ;  /* 0x0000000b02077224 */ /* 0x000fe400078e0207 */
[----:B------:R-:W-:-:S04]  /*56c0*/  IMAD.HI.U32 R11, R0, R3, RZ ;  /* 0x00000003000b7227 */ /* 0x000fc800078e00ff */
[----:B------:R-:W-:Y:S01]  /*56d0*/  IMAD.MOV R11, RZ, RZ, -R11 ;  /* 0x000000ffff0b7224 */ /* 0x000fe200078e0a0b */
[----:B------:R-:W-:-:S03]  /*56e0*/  ISETP.GT.U32.AND P5, PT, R2, R7, PT ;  /* 0x000000070200720c */ /* 0x000fc60003fa4070 */
[----:B------:R-:W-:Y:S01]  /*56f0*/  IMAD R3, R2, R11, R3 ;  /* 0x0000000b02037224 */ /* 0x000fe200078e0203 */
[----:B------:R-:W-:-:S04]  /*5700*/  IABS R4, R14 ;  /* 0x0000000e00047213 */ /* 0x000fc80000000000 */
[----:B------:R-:W-:Y:S01]  /*5710*/  ISETP.GT.U32.AND P4, PT, R2, R3, PT ;  /* 0x000000030200720c */ /* 0x000fe20003f84070 */
[----:B0-----:R-:W-:Y:S01]  /*5720*/  IMAD.HI.U32 R13, R0, R4, RZ ;  /* 0x00000004000d7227 */ /* 0x001fe200078e00ff */
[----:B------:R-:W-:-:S03]  /*5730*/  IABS R11, R20 ;  /* 0x00000014000b7213 */ /* 0x000fc60000000000 */
[--C-:B------:R-:W-:Y:S01]  /*5740*/  @!P5 IMAD.IADD R7, R7, 0x1, -R2.reuse ;  /* 0x000000010707d824 */ /* 0x100fe200078e0a02 */
[----:B------:R-:W-:Y:S01]  /*5750*/  ISETP.GE.AND P5, PT, R24, RZ, PT ;  /* 0x000000ff1800720c */ /* 0x000fe20003fa6270 */
[----:B------:R-:W-:Y:S01]  /*5760*/  IMAD.MOV R13, RZ, RZ, -R13 ;  /* 0x000000ffff0d7224 */ /* 0x000fe200078e0a0d */
[----:B------:R-:W2:Y:S04]  /*5770*/  LDL.LU R24, [R1+0xbc] ;  /* 0x0000bc0001187983 */ /* 0x000ea80000300800 */
[----:B------:R-:W-:Y:S01]  /*5780*/  STL [R1+0x108], R16 ;  /* 0x0001081001007387 */ /* 0x000fe20000100800 */
[----:B------:R-:W-:-:S03]  /*5790*/  @!P4 IMAD.IADD R3, R3, 0x1, -R2 ;  /* 0x000000010303c824 */ /* 0x000fc600078e0a02 */
[----:B------:R0:W-:Y:S01]  /*57a0*/  STL [R1+0x104], R6 ;  /* 0x0001040601007387 */ /* 0x0001e20000100800 */
[----:B------:R-:W-:Y:S02]  /*57b0*/  IMAD R4, R2, R13, R4 ;  /* 0x0000000d02047224 */ /* 0x000fe400078e0204 */
[----:B------:R-:W-:Y:S01]  /*57c0*/  IMAD.HI.U32 R13, R0, R11, RZ ;  /* 0x0000000b000d7227 */ /* 0x000fe200078e00ff */
[----:B------:R-:W-:-:S03]  /*57d0*/  ISETP.GT.U32.AND P1, PT, R2, R3, PT ;  /* 0x000000030200720c */ /* 0x000fc60003f24070 */
[----:B0-----:R-:W-:Y:S02]  /*57e0*/  IMAD.MOV.U32 R6, RZ, RZ, R9 ;  /* 0x000000ffff067224 */ /* 0x001fe400078e0009 */
[----:B------:R-:W-:Y:S02]  /*57f0*/  IMAD.MOV R13, RZ, RZ, -R13 ;  /* 0x000000ffff0d7224 */ /* 0x000fe400078e0a0d */
[----:B------:R-:W-:Y:S01]  /*5800*/  @!P6 IMAD.MOV R6, RZ, RZ, -R6 ;  /* 0x000000ffff06e224 */ /* 0x000fe200078e0a06 */
[----:B------:R-:W-:Y:S04]  /*5810*/  STL [R1+0x100], R10 ;  /* 0x0001000a01007387 */ /* 0x000fe80000100800 */
[----:B------:R0:W-:Y:S01]  /*5820*/  STL [R1+0xfc], R6 ;  /* 0x0000fc0601007387 */ /* 0x0001e20000100800 */
[----:B------:R-:W-:-:S02]  /*5830*/  @!P1 IMAD.IADD R3, R3, 0x1, -R2 ;  /* 0x0000000103039824 */ /* 0x000fc400078e0a02 */
[----:B0-----:R-:W-:Y:S02]  /*5840*/  IMAD R6, R2, R13, R11 ;  /* 0x0000000d02067224 */ /* 0x001fe400078e020b */
[----:B------:R-:W-:-:S04]  /*5850*/  IMAD.MOV.U32 R13, RZ, RZ, R8 ;  /* 0x000000ffff0d7224 */ /* 0x000fc800078e0008 */
[----:B------:R-:W-:Y:S01]  /*5860*/  @!P2 IMAD.MOV R13, RZ, RZ, -R13 ;  /* 0x000000ffff0da224 */ /* 0x000fe200078e0a0d */
[----:B------:R-:W-:Y:S01]  /*5870*/  ISETP.GE.AND P1, PT, R20, RZ, PT ;  /* 0x000000ff1400720c */ /* 0x000fe20003f26270 */
[----:B------:R-:W-:-:S03]  /*5880*/  IMAD.MOV.U32 R20, RZ, RZ, R21 ;  /* 0x000000ffff147224 */ /* 0x000fc600078e0015 */
[----:B------:R0:W-:Y:S04]  /*5890*/  STL [R1+0x9c], R13 ;  /* 0x00009c0d01007387 */ /* 0x0001e80000100800 */
[----:B------:R-:W5:Y:S01]  /*58a0*/  LDL.LU R21, [R1+0xc0] ;  /* 0x0000c00001157983 */ /* 0x000f620000300800 */
[C---:B------:R-:W-:Y:S02]  /*58b0*/  ISETP.GT.U32.AND P4, PT, R2.reuse, R7, PT ;  /* 0x000000070200720c */ /* 0x040fe40003f84070 */
[C---:B------:R-:W-:Y:S01]  /*58c0*/  ISETP.GT.U32.AND P6, PT, R2.reuse, R4, PT ;  /* 0x000000040200720c */ /* 0x040fe20003fc4070 */
[----:B------:R-:W5:Y:S10]  /*58d0*/  LDL.LU R16, [R1+0xc4] ;  /* 0x0000c40001107983 */ /* 0x000f740000300800 */
[--C-:B------:R-:W-:Y:S01]  /*58e0*/  @!P4 IMAD.IADD R7, R7, 0x1, -R2.reuse ;  /* 0x000000010707c824 */ /* 0x100fe200078e0a02 */
[----:B------:R-:W-:Y:S01]  /*58f0*/  ISETP.GT.U32.AND P4, PT, R2, R6, PT ;  /* 0x000000060200720c */ /* 0x000fe20003f84070 */
[----:B------:R-:W-:Y:S01]  /*5900*/  @!P6 IMAD.IADD R4, R4, 0x1, -R2 ;  /* 0x000000010404e824 */ /* 0x000fe200078e0a02 */
[----:B----4-:R-:W-:-:S04]  /*5910*/  IABS R11, R18 ;  /* 0x00000012000b7213 */ /* 0x010fc80000000000 */
[----:B------:R-:W-:Y:S01]  /*5920*/  ISETP.GT.U32.AND P2, PT, R2, R4, PT ;  /* 0x000000040200720c */ /* 0x000fe20003f44070 */
[----:B------:R-:W-:Y:S01]  /*5930*/  IMAD.HI.U32 R8, R0, R11, RZ ;  /* 0x0000000b00087227 */ /* 0x000fe200078e00ff */
[----:B------:R-:W-:-:S05]  /*5940*/  ISETP.GE.AND P3, PT, R15, RZ, PT ;  /* 0x000000ff0f00720c */ /* 0x000fca0003f66270 */
[----:B------:R-:W-:Y:S02]  /*5950*/  @!P4 IMAD.IADD R6, R6, 0x1, -R2 ;  /* 0x000000010606c824 */ /* 0x000fe400078e0a02 */
[----:B------:R-:W-:Y:S02]  /*5960*/  IMAD.MOV R8, RZ, RZ, -R8 ;  /* 0x000000ffff087224 */ /* 0x000fe400078e0a08 */
[----:B------:R-:W-:Y:S01]  /*5970*/  @!P5 IMAD.MOV R7, RZ, RZ, -R7 ;  /* 0x000000ffff07d224 */ /* 0x000fe200078e0a07 */
[C---:B------:R-:W-:Y:S01]  /*5980*/  ISETP.GT.U32.AND P5, PT, R2.reuse, R6, PT ;  /* 0x000000060200720c */ /* 0x040fe20003fa4070 */
[----:B------:R-:W-:Y:S02]  /*5990*/  IMAD R8, R2, R8, R11 ;  /* 0x0000000802087224 */ /* 0x000fe400078e020b */
[----:B------:R-:W-:-:S03]  /*59a0*/  @!P2 IMAD.IADD R4, R4, 0x1, -R2 ;  /* 0x000000010404a824 */ /* 0x000fc600078e0a02 */
[----:B------:R-:W-:Y:S02]  /*59b0*/  ISETP.GT.U32.AND P2, PT, R2, R8, PT ;  /* 0x000000080200720c */ /* 0x000fe40003f44070 */
[----:B------:R-:W-:Y:S01]  /*59c0*/  ISETP.GE.AND P0, PT, R14, RZ, PT ;  /* 0x000000ff0e00720c */ /* 0x000fe20003f06270 */
[----:B------:R-:W-:Y:S01]  /*59d0*/  @!P3 IMAD.MOV R3, RZ, RZ, -R3 ;  /* 0x000000ffff03b224 */ /* 0x000fe200078e0a03 */
[----:B---3--:R-:W-:Y:S02]  /*59e0*/  IABS R17, R22 ;  /* 0x0000001600117213 */ /* 0x008fe40000000000 */
[----:B------:R-:W-:Y:S01]  /*59f0*/  ISETP.GE.AND P4, PT, R22, RZ, PT ;  /* 0x000000ff1600720c */ /* 0x000fe20003f86270 */
[----:B------:R-:W-:Y:S01]  /*5a00*/  @!P5 IMAD.IADD R6, R6, 0x1, -R2 ;  /* 0x000000010606d824 */ /* 0x000fe200078e0a02 */
[----:B------:R-:W3:Y:S01]  /*5a10*/  LDL R22, [R1+0xcc] ;  /* 0x0000cc0001167983 */ /* 0x000ee20000100800 */
[----:B0-----:R-:W-:-:S03]  /*5a20*/  IMAD.MOV.U32 R13, RZ, RZ, R4 ;  /* 0x000000ffff0d7224 */ /* 0x001fc600078e0004 */
[----:B------:R-:W-:Y:S01]  /*5a30*/  STL [R1+0x94], R7 ;  /* 0x0000940701007387 */ /* 0x000fe20000100800 */
[----:B------:R-:W-:-:S03]  /*5a40*/  @!P2 IMAD.IADD R8, R8, 0x1, -R2 ;  /* 0x000000010808a824 */ /* 0x000fc600078e0a02 */
[----:B------:R0:W-:Y:S01]  /*5a50*/  STL [R1+0x90], R3 ;  /* 0x0000900301007387 */ /* 0x0001e20000100800 */
[----:B------:R-:W-:Y:S01]  /*5a60*/  IMAD.HI.U32 R12, R0, R17, RZ ;  /* 0x00000011000c7227 */ /* 0x000fe200078e00ff */
[----:B------:R-:W-:-:S03]  /*5a70*/  ISETP.GT.U32.AND P2, PT, R2, R8, PT ;  /* 0x000000080200720c */ /* 0x000fc60003f44070 */
[----:B------:R-:W-:Y:S02]  /*5a80*/  @!P0 IMAD.MOV R13, RZ, RZ, -R13 ;  /* 0x000000ffff0d8224 */ /* 0x000fe400078e0a0d */
[----:B0-----:R-:W-:Y:S01]  /*5a90*/  IMAD.MOV.U32 R3, RZ, RZ, R6 ;  /* 0x000000ffff037224 */ /* 0x001fe200078e0006 */
[----:B------:R-:W-:-:S03]  /*5aa0*/  IABS R10, R19 ;  /* 0x00000013000a7213 */ /* 0x000fc60000000000 */
[----:B------:R-:W-:Y:S01]  /*5ab0*/  @!P1 IMAD.MOV R3, RZ, RZ, -R3 ;  /* 0x000000ffff039224 */ /* 0x000fe200078e0a03 */
[----:B------:R0:W-:Y:S01]  /*5ac0*/  STL [R1+0x50], R13 ;  /* 0x0000500d01007387 */ /* 0x0001e20000100800 */
[----:B------:R-:W-:-:S03]  /*5ad0*/  IMAD.MOV R12, RZ, RZ, -R12 ;  /* 0x000000ffff0c7224 */ /* 0x000fc600078e0a0c */
[----:B------:R1:W-:Y:S01]  /*5ae0*/  STL [R1+0x4c], R3 ;  /* 0x00004c0301007387 */ /* 0x0003e20000100800 */
[----:B------:R-:W-:Y:S02]  /*5af0*/  IMAD R17, R2, R12, R17 ;  /* 0x0000000c02117224 */ /* 0x000fe400078e0211 */
[----:B------:R-:W-:-:S04]  /*5b00*/  IMAD.HI.U32 R12, R0, R10, RZ ;  /* 0x0000000a000c7227 */ /* 0x000fc800078e00ff */
[----:B------:R-:W-:Y:S02]  /*5b10*/  IMAD.MOV R12, RZ, RZ, -R12 ;  /* 0x000000ffff0c7224 */ /* 0x000fe400078e0a0c */
[----:B------:R-:W-:Y:S02]  /*5b20*/  @!P2 IMAD.IADD R8, R8, 0x1, -R2 ;  /* 0x000000010808a824 */ /* 0x000fe400078e0a02 */
[----:B------:R-:W-:Y:S01]  /*5b30*/  IMAD R7, R2, R12, R10 ;  /* 0x0000000c02077224 */ /* 0x000fe200078e020a */
[----:B------:R-:W-:Y:S01]  /*5b40*/  ISETP.GE.AND P3, PT, R18, RZ, PT ;  /* 0x000000ff1200720c */ /* 0x000fe20003f66270 */
[----:B------:R-:W4:Y:S01]  /*5b50*/  LDL R10, [R1+0xd4] ;  /* 0x0000d400010a7983 */ /* 0x000f220000100800 */
[----:B------:R-:W-:-:S03]  /*5b60*/  ISETP.GE.AND P0, PT, R19, RZ, PT ;  /* 0x000000ff1300720c */ /* 0x000fc60003f06270 */
[----:B------:R-:W4:Y:S04]  /*5b70*/  LDL R18, [R1+0xd8] ;  /* 0x0000d80001127983 */ /* 0x000f280000100800 */
[----:B------:R-:W4:Y:S01]  /*5b80*/  LDL R19, [R1+0xdc] ;  /* 0x0000dc0001137983 */ /* 0x000f220000100800 */
[----:B--2---:R-:W-:-:S05]  /*5b90*/  IABS R9, R24 ;  /* 0x0000001800097213 */ /* 0x004fca0000000000 */
[----:B------:R-:W-:-:S04]  /*5ba0*/  IMAD.HI.U32 R11, R0, R9, RZ ;  /* 0x00000009000b7227 */ /* 0x000fc800078e00ff */
[----:B------:R-:W-:-:S04]  /*5bb0*/  IMAD.MOV R11, RZ, RZ, -R11 ;  /* 0x000000ffff0b7224 */ /* 0x000fc800078e0a0b */
[----:B------:R-:W-:Y:S02]  /*5bc0*/  IMAD R4, R2, R11, R9 ;  /* 0x0000000b02047224 */ /* 0x000fe400078e0209 */
[----:B------:R-:W2:Y:S01]  /*5bd0*/  LDL R11, [R1+0xd0] ;  /* 0x0000d000010b7983 */ /* 0x000ea20000100800 */
[----:B-----5:R-:W-:Y:S02]  /*5be0*/  IABS R15, R21 ;  /* 0x00000015000f7213 */ /* 0x020fe40000000000 */
[----:B------:R-:W-:Y:S01]  /*5bf0*/  ISETP.GE.AND P2, PT, R21, RZ, PT ;  /* 0x000000ff1500720c */ /* 0x000fe20003f46270 */
[----:B------:R-:W-:Y:S02]  /*5c00*/  IMAD.MOV.U32 R21, RZ, RZ, R23 ;  /* 0x000000ffff157224 */ /* 0x000fe400078e0017 */
[----:B------:R-:W-:Y:S02]  /*5c10*/  IMAD.MOV.U32 R23, RZ, RZ, R29 ;  /* 0x000000ffff177224 */ /* 0x000fe400078e001d */
[----:B------:R-:W-:-:S02]  /*5c20*/  IMAD.MOV.U32 R29, RZ, RZ, R28 ;  /* 0x000000ffff1d7224 */ /* 0x000fc400078e001c */
[----:B------:R-:W-:Y:S02]  /*5c30*/  IMAD.MOV.U32 R28, RZ, RZ, R5 ;  /* 0x000000ffff1c7224 */ /* 0x000fe400078e0005 */
[----:B------:R-:W5:Y:S01]  /*5c40*/  LDL.LU R5, [R1+0xe0] ;  /* 0x0000e00001057983 */ /* 0x000f620000300800 */
[----:B------:R-:W-:Y:S02]  /*5c50*/  ISETP.GT.U32.AND P6, PT, R2, R17, PT ;  /* 0x000000110200720c */ /* 0x000fe40003fc4070 */
[----:B------:R-:W-:Y:S02]  /*5c60*/  IABS R14, R16 ;  /* 0x00000010000e7213 */ /* 0x000fe40000000000 */
[----:B0-----:R-:W-:-:S03]  /*5c70*/  IABS R13, R20 ;  /* 0x00000014000d7213 */ /* 0x001fc60000000000 */
[----:B------:R-:W-:-:S04]  /*5c80*/  IMAD.HI.U32 R6, R0, R14, RZ ;  /* 0x0000000e00067227 */ /* 0x000fc800078e00ff */
[----:B------:R-:W-:Y:S02]  /*5c90*/  IMAD.MOV R6, RZ, RZ, -R6 ;  /* 0x000000ffff067224 */ /* 0x000fe400078e0a06 */
[----:B------:R-:W-:-:S04]  /*5ca0*/  IMAD.HI.U32 R9, R0, R13, RZ ;  /* 0x0000000d00097227 */ /* 0x000fc800078e00ff */
[----:B------:R-:W-:Y:S02]  /*5cb0*/  @!P6 IMAD.IADD R17, R17, 0x1, -R2 ;  /* 0x000000011111e824 */ /* 0x000fe400078e0a02 */
[C---:B------:R-:W-:Y:S02]  /*5cc0*/  IMAD R14, R2.reuse, R6, R14 ;  /* 0x00000006020e7224 */ /* 0x040fe400078e020e */
[----:B------:R-:W-:Y:S01]  /*5cd0*/  IMAD.MOV R9, RZ, RZ, -R9 ;  /* 0x000000ffff097224 */ /* 0x000fe200078e0a09 */
[----:B------:R-:W-:-:S03]  /*5ce0*/  ISETP.GT.U32.AND P6, PT, R2, R17, PT ;  /* 0x000000110200720c */ /* 0x000fc60003fc4070 */
[----:B------:R-:W-:Y:S02]  /*5cf0*/  IMAD R13, R2, R9, R13 ;  /* 0x00000009020d7224 */ /* 0x000fe400078e020d */
[----:B-1----:R-:W-:Y:S01]  /*5d00*/  IMAD.HI.U32 R3, R0, R15, RZ ;  /* 0x0000000f00037227 */ /* 0x002fe200078e00ff */
[----:B------:R-:W-:Y:S02]  /*5d10*/  ISETP.GE.AND P1, PT, R24, RZ, PT ;  /* 0x000000ff1800720c */ /* 0x000fe40003f26270 */
[----:B------:R-:W5:Y:S01]  /*5d20*/  LDL.LU R24, [R1+0xe4] ;  /* 0x0000e40001187983 */ /* 0x000f620000300800 */
[----:B------:R-:W-:-:S04]  /*5d30*/  IMAD.MOV R3, RZ, RZ, -R3 ;  /* 0x000000ffff037224 */ /* 0x000fc800078e0a03 */
[----:B------:R-:W-:Y:S01]  /*5d40*/  @!P6 IMAD.IADD R17, R17, 0x1, -R2 ;  /* 0x000000011111e824 */ /* 0x000fe200078e0a02 */
[----:B---3--:R-:W-:Y:S02]  /*5d50*/  IABS R12, R22 ;  /* 0x00000016000c7213 */ /* 0x008fe40000000000 */
[----:B------:R-:W3:Y:S01]  /*5d60*/  LDL.LU R22, [R1+0xe8] ;  /* 0x0000e80001167983 */ /* 0x000ee20000300800 */
[C---:B------:R-:W-:Y:S01]  /*5d70*/  ISETP.GT.U32.AND P6, PT, R2.reuse, R4, PT ;  /* 0x000000040200720c */ /* 0x040fe20003fc4070 */
[----:B------:R-:W-:Y:S02]  /*5d80*/  IMAD R15, R2, R3, R15 ;  /* 0x00000003020f7224 */ /* 0x000fe400078e020f */
[----:B------:R-:W-:Y:S01]  /*5d90*/  IMAD.HI.U32 R3, R0, R12, RZ ;  /* 0x0000000c00037227 */ /* 0x000fe200078e00ff */
[----:B------:R-:W-:-:S03]  /*5da0*/  ISETP.GT.U32.AND P5, PT, R2, R7, PT ;  /* 0x000000070200720c */ /* 0x000fc60003fa4070 */
[----:B------:R-:W-:-:S04]  /*5db0*/  IMAD.MOV R3, RZ, RZ, -R3 ;  /* 0x000000ffff037224 */ /* 0x000fc800078e0a03 */
[----:B------:R-:W-:Y:S02]  /*5dc0*/  IMAD R12, R2, R3, R12 ;  /* 0x00000003020c7224 */ /* 0x000fe400078e020c */
[----:B------:R-:W-:-:S04]  /*5dd0*/  @!P6 IMAD.IADD R4, R4, 0x1, -R2 ;  /* 0x000000010404e824 */ /* 0x000fc800078e0a02 */
[----:B------:R-:W-:Y:S01]  /*5de0*/  @!P5 IMAD.IADD R7, R7, 0x1, -R2 ;  /* 0x000000010707d824 */ /* 0x000fe200078e0a02 */
[----:B------:R-:W-:-:S04]  /*5df0*/  ISETP.GT.U32.AND P6, PT, R2, R4, PT ;  /* 0x000000040200720c */ /* 0x000fc80003fc4070 */
[----:B------:R-:W-:Y:S02]  /*5e00*/  ISETP.GT.U32.AND P5, PT, R2, R7, PT ;  /* 0x000000070200720c */ /* 0x000fe40003fa4070 */
[----:B----4-:R-:W-:-:S07]  /*5e10*/  IABS R3, R18 ;  /* 0x0000001200037213 */ /* 0x010fce0000000000 */
[----:B------:R-:W-:-:S04]  /*5e20*/  @!P6 IMAD.IADD R4, R4, 0x1, -R2 ;  /* 0x000000010404e824 */ /* 0x000fc800078e0a02 */
[----:B------:R-:W-:Y:S02]  /*5e30*/  @!P5 IMAD.IADD R7, R7, 0x1, -R2 ;  /* 0x000000010707d824 */ /* 0x000fe400078e0a02 */
[----:B------:R-:W-:Y:S02]  /*5e40*/  @!P3 IMAD.MOV R8, RZ, RZ, -R8 ;  /* 0x000000ffff08b224 */ /* 0x000fe400078e0a08 */
[----:B------:R-:W-:Y:S01]  /*5e50*/  @!P0 IMAD.MOV R7, RZ, RZ, -R7 ;  /* 0x000000ffff078224 */ /* 0x000fe200078e0a07 */
[----:B--2---:R-:W-:-:S05]  /*5e60*/  IABS R6, R11 ;  /* 0x0000000b00067213 */ /* 0x004fca0000000000 */
[----:B------:R-:W-:Y:S01]  /*5e70*/  IMAD.HI.U32 R9, R0, R6, RZ ;  /* 0x0000000600097227 */ /* 0x000fe200078e00ff */
[----:B------:R-:W-:-:S03]  /*5e80*/  IABS R11, R10 ;  /* 0x0000000a000b7213 */ /* 0x000fc60000000000 */
[----:B------:R-:W-:-:S04]  /*5e90*/  IMAD.MOV R9, RZ, RZ, -R9 ;  /* 0x000000ffff097224 */ /* 0x000fc800078e0a09 */
[----:B------:R-:W-:Y:S01]  /*5ea0*/  IMAD R6, R2, R9, R6 ;  /* 0x0000000902067224 */ /* 0x000fe200078e0206 */
[----:B------:R-:W-:Y:S01]  /*5eb0*/  IABS R10, R19 ;  /* 0x00000013000a7213 */ /* 0x000fe20000000000 */
[----:B------:R-:W-:-:S04]  /*5ec0*/  IMAD.HI.U32 R19, R0, R3, RZ ;  /* 0x0000000300137227 */ /* 0x000fc800078e00ff */
[----:B------:R-:W-:-:S04]  /*5ed0*/  IMAD.MOV R19, RZ, RZ, -R19 ;  /* 0x000000ffff137224 */ /* 0x000fc800078e0a13 */
[----:B------:R-:W-:Y:S01]  /*5ee0*/  IMAD R3, R2, R19, R3 ;  /* 0x0000001302037224 */ /* 0x000fe200078e0203 */
[----:B-----5:R-:W-:Y:S01]  /*5ef0*/  IABS R9, R5 ;  /* 0x0000000500097213 */ /* 0x020fe20000000000 */
[----:B------:R0:W-:Y:S02]  /*5f00*/  STL [R1+0x13d4], R5 ;  /* 0x0013d40501007387 */ /* 0x0001e40000100800 */
[----:B0-----:R-:W-:Y:S02]  /*5f10*/  IMAD.MOV.U32 R5, RZ, RZ, R20 ;  /* 0x000000ffff057224 */ /* 0x001fe400078e0014 */
[----:B------:R-:W-:-:S04]  /*5f20*/  IMAD.HI.U32 R20, R0, R11, RZ ;  /* 0x0000000b00147227 */ /* 0x000fc800078e00ff */
[----:B------:R-:W-:-:S04]  /*5f30*/  IMAD.MOV R20, RZ, RZ, -R20 ;  /* 0x000000ffff147224 */ /* 0x000fc800078e0a14 */
[----:B------:R-:W-:Y:S02]  /*5f40*/  IMAD R11, R2, R20, R11 ;  /* 0x00000014020b7224 */ /* 0x000fe400078e020b */
[----:B------:R-:W2:Y:S01]  /*5f50*/  LDL.LU R20, [R1+0x10c] ;  /* 0x00010c0001147983 */ /* 0x000ea20000300800 */
[----:B------:R-:W-:Y:S02]  /*5f60*/  IMAD.MOV.U32 R19, RZ, RZ, R5 ;  /* 0x000000ffff137224 */ /* 0x000fe400078e0005 */
[----:B------:R-:W-:-:S04]  /*5f70*/  IMAD.MOV.U32 R5, RZ, RZ, R17 ;  /* 0x000000ffff057224 */ /* 0x000fc800078e0011 */
[----:B------:R-:W-:-:S05]  /*5f80*/  @!P4 IMAD.MOV R5, RZ, RZ, -R5 ;  /* 0x000000ffff05c224 */ /* 0x000fca00078e0a05 */
[----:B------:R0:W-:Y:S04]  /*5f90*/  STL [R1+0x44], R5 ;  /* 0x0000440501007387 */ /* 0x0001e80000100800 */
[----:B------:R-:W-:Y:S04]  /*5fa0*/  STL [R1+0x40], R8 ;  /* 0x0000400801007387 */ /* 0x000fe80000100800 */
[----:B------:R-:W4:Y:S01]  /*5fb0*/  LDL.LU R17, [R1+0xf0] ;  /* 0x0000f00001117983 */ /* 0x000f220000300800 */
[----:B0-----:R-:W-:-:S04]  /*5fc0*/  IMAD.MOV.U32 R5, RZ, RZ, R4 ;  /* 0x000000ffff057224 */ /* 0x001fc800078e0004 */
[----:B------:R-:W-:Y:S01]  /*5fd0*/  @!P1 IMAD.MOV R5, RZ, RZ, -R5 ;  /* 0x000000ffff059224 */ /* 0x000fe200078e0a05 */
[----:B------:R-:W-:Y:S01]  /*5fe0*/  STL [R1+0x3c], R7 ;  /* 0x00003c0701007387 */ /* 0x000fe20000100800 */
[----:B------:R-:W-:-:S03]  /*5ff0*/  IMAD.MOV.U32 R4, RZ, RZ, R19 ;  /* 0x000000ffff047224 */ /* 0x000fc600078e0013 */
[----:B------:R0:W-:Y:S04]  /*6000*/  STL [R1+0x38], R5 ;  /* 0x0000380501007387 */ /* 0x0001e80000100800 */
[----:B0-----:R-:W5:Y:S04]  /*6010*/  LDL.LU R5, [R1+0xcc] ;  /* 0x0000cc0001057983 */ /* 0x001f680000300800 */
[----:B------:R-:W3:Y:S01]  /*6020*/  LDL.LU R19, [R1+0xd0] ;  /* 0x0000d00001137983 */ /* 0x000ee20000300800 */
[----:B------:R-:W-:Y:S01]  /*6030*/  ISETP.GT.U32.AND P5, PT, R2, R15, PT ;  /* 0x0000000f0200720c */ /* 0x000fe20003fa4070 */
[----:B------:R-:W-:Y:S01]  /*6040*/  IMAD.HI.U32 R18, R0, R10, RZ ;  /* 0x0000000a00127227 */ /* 0x000fe200078e00ff */
[----:B------:R-:W-:-:S03]  /*6050*/  ISETP.GT.U32.AND P6, PT, R2, R14, PT ;  /* 0x0000000e0200720c */ /* 0x000fc60003fc4070 */
[----:B------:R-:W-:-:S04]  /*6060*/  IMAD.MOV R18, RZ, RZ, -R18 ;  /* 0x000000ffff127224 */ /* 0x000fc800078e0a12 */
[----:B------:R-:W-:-:S04]  /*6070*/  IMAD R10, R2, R18, R10 ;  /* 0x00000012020a7224 */ /* 0x000fc800078e020a */
[--C-:B------:R-:W-:Y:S02]  /*6080*/  @!P5 IMAD.IADD R15, R15, 0x1, -R2.reuse ;  /* 0x000000010f0fd824 */ /* 0x100fe400078e0a02 */
[----:B------:R-:W-:-:S03]  /*6090*/  @!P6 IMAD.IADD R14, R14, 0x1, -R2 ;  /* 0x000000010e0ee824 */ /* 0x000fc600078e0a02 */
[C---:B------:R-:W-:Y:S02]  /*60a0*/  ISETP.GT.U32.AND P4, PT, R2.reuse, R15, PT ;  /* 0x0000000f0200720c */ /* 0x040fe40003f84070 */
[----:B------:R-:W-:-:S11]  /*60b0*/  ISETP.GT.U32.AND P3, PT, R2, R14, PT ;  /* 0x0000000e0200720c */ /* 0x000fd60003f64070 */
[--C-:B------:R-:W-:Y:S01]  /*60c0*/  @!P4 IMAD.IADD R15, R15, 0x1, -R2.reuse ;  /* 0x000000010f0fc824 */ /* 0x100fe200078e0a02 */
[----:B------:R-:W-:Y:S01]  /*60d0*/  ISETP.GT.U32.AND P4, PT, R2, R11, PT ;  /* 0x0000000b0200720c */ /* 0x000fe20003f84070 */
[----:B------:R-:W-:Y:S01]  /*60e0*/  @!P3 IMAD.IADD R14, R14, 0x1, -R2 ;  /* 0x000000010e0eb824 */ /* 0x000fe200078e0a02 */
[----:B------:R-:W-:-:S11]  /*60f0*/  ISETP.GT.U32.AND P3, PT, R2, R3, PT ;  /* 0x000000030200720c */ /* 0x000fd60003f64070 */
[--C-:B------:R-:W-:Y:S02]  /*6100*/  @!P4 IMAD.IADD R11, R11, 0x1, -R2.reuse ;  /* 0x000000010b0bc824 */ /* 0x100fe400078e0a02 */
[----:B------:R-:W-:Y:S02]  /*6110*/  @!P3 IMAD.IADD R3, R3, 0x1, -R2 ;  /* 0x000000010303b824 */ /* 0x000fe400078e0a02 */
[----:B--2---:R-:W-:Y:S02]  /*6120*/  IMAD.MOV.U32 R18, RZ, RZ, R20 ;  /* 0x000000ffff127224 */ /* 0x004fe400078e0014 */
[----:B------:R-:W2:Y:S01]  /*6130*/  LDL.LU R20, [R1+0xd4] ;  /* 0x0000d40001147983 */ /* 0x000ea20000300800 */
[----:B-----5:R-:W-:-:S03]  /*6140*/  ISETP.GE.AND P4, PT, R5, RZ, PT ;  /* 0x000000ff0500720c */ /* 0x020fc60003f86270 */
[----:B------:R-:W5:Y:S01]  /*6150*/  LDL.LU R5, [R1+0x13d4] ;  /* 0x0013d40001057983 */ /* 0x000f620000300800 */
[----:B---3--:R-:W-:-:S03]  /*6160*/  ISETP.GE.AND P3, PT, R19, RZ, PT ;  /* 0x000000ff1300720c */ /* 0x008fc60003f66270 */
[----:B------:R-:W3:Y:S01]  /*6170*/  LDL.LU R19, [R1+0xd8] ;  /* 0x0000d80001137983 */ /* 0x000ee20000300800 */
[C---:B------:R-:W-:Y:S02]  /*6180*/  ISETP.GT.U32.AND P5, PT, R2.reuse, R13, PT ;  /* 0x0000000d0200720c */ /* 0x040fe40003fa4070 */
[----:B------:R-:W-:-:S11]  /*6190*/  ISETP.GT.U32.AND P6, PT, R2, R12, PT ;  /* 0x0000000c0200720c */ /* 0x000fd60003fc4070 */
[----:B------:R-:W-:-:S05]  /*61a0*/  @!P5 IMAD.IADD R13, R13, 0x1, -R2 ;  /* 0x000000010d0dd824 */ /* 0x000fca00078e0a02 */
[----:B------:R-:W-:Y:S01]  /*61b0*/  ISETP.GT.U32.AND P0, PT, R2, R13, PT ;  /* 0x0000000d0200720c */ /* 0x000fe20003f04070 */
[----:B------:R-:W-:Y:S01]  /*61c0*/  @!P6 IMAD.IADD R12, R12, 0x1, -R2 ;  /* 0x000000010c0ce824 */ /* 0x000fe200078e0a02 */
[----:B------:R-:W-:-:S11]  /*61d0*/  ISETP.GT.U32.AND P5, PT, R2, R6, PT ;  /* 0x000000060200720c */ /* 0x000fd60003fa4070 */
[----:B------:R-:W-:Y:S01]  /*61e0*/  @!P0 IMAD.IADD R13, R13, 0x1, -R2 ;  /* 0x000000010d0d8824 */ /* 0x000fe200078e0a02 */
[C---:B------:R-:W-:Y:S02]  /*61f0*/  ISETP.GT.U32.AND P0, PT, R2.reuse, R10, PT ;  /* 0x0000000a0200720c */ /* 0x040fe40003f04070 */
[----:B------:R-:W-:Y:S02]  /*6200*/  ISETP.GT.U32.AND P1, PT, R2, R12, PT ;  /* 0x0000000c0200720c */ /* 0x000fe40003f24070 */
[----:B------:R-:W-:Y:S01]  /*6210*/  ISETP.GE.AND P6, PT, R16, RZ, PT ;  /* 0x000000ff1000720c */ /* 0x000fe20003fc6270 */
[----:B------:R-:W-:Y:S01]  /*6220*/  IMAD.HI.U32 R16, R0, R9, RZ ;  /* 0x0000000900107227 */ /* 0x000fe200078e00ff */
[----:B------:R-:W-:-:S07]  /*6230*/  IABS R8, R24 ;  /* 0x0000001800087213 */ /* 0x000fce0000000000 */
[----:B------:R-:W-:Y:S02]  /*6240*/  @!P0 IMAD.IADD R10, R10, 0x1, -R2 ;  /* 0x000000010a0a8824 */ /* 0x000fe400078e0a02 */
[----:B------:R-:W-:Y:S02]  /*6250*/  IMAD.MOV R16, RZ, RZ, -R16 ;  /* 0x000000ffff107224 */ /* 0x000fe400078e0a10 */
[--C-:B------:R-:W-:Y:S01]  /*6260*/  @!P1 IMAD.IADD R12, R12, 0x1, -R2.reuse ;  /* 0x000000010c0c9824 */ /* 0x100fe200078e0a02 */
[----:B------:R-:W-:Y:S01]  /*6270*/  ISETP.GE.AND P1, PT, R4, RZ, PT ;  /* 0x000000ff0400720c */ /* 0x000fe20003f26270 */
[----:B------:R-:W-:Y:S02]  /*6280*/  @!P5 IMAD.IADD R6, R6, 0x1, -R2 ;  /* 0x000000010606d824 */ /* 0x000fe400078e0a02 */
[----:B------:R-:W-:Y:S02]  /*6290*/  IMAD R9, R2, R16, R9 ;  /* 0x0000001002097224 */ /* 0x000fe400078e0209 */
[----:B------:R-:W-:Y:S01]  /*62a0*/  IMAD.HI.U32 R16, R0, R8, RZ ;  /* 0x0000000800107227 */ /* 0x000fe200078e00ff */
[----:B------:R-:W-:-:S03]  /*62b0*/  ISETP.GT.U32.AND P5, PT, R2, R6, PT ;  /* 0x000000060200720c */ /* 0x000fc60003fa4070 */
[----:B------:R-:W-:-:S04]  /*62c0*/  IMAD.MOV R16, RZ, RZ, -R16 ;  /* 0x000000ffff107224 */ /* 0x000fc800078e0a10 */
[C---:B------:R-:W-:Y:S02]  /*62d0*/  IMAD R8, R2.reuse, R16, R8 ;  /* 0x0000001002087224 */ /* 0x040fe400078e0208 */
[----:B------:R-:W-:Y:S01]  /*62e0*/  @!P1 IMAD.MOV R13, RZ, RZ, -R13 ;  /* 0x000000ffff0d9224 */ /* 0x000fe200078e0a0d */
[C---:B------:R-:W-:Y:S01]  /*62f0*/  ISETP.GT.U32.AND P1, PT, R2.reuse, R10, PT ;  /* 0x0000000a0200720c */ /* 0x040fe20003f24070 */
[----:B------:R-:W-:Y:S01]  /*6300*/  @!P4 IMAD.MOV R12, RZ, RZ, -R12 ;  /* 0x000000ffff0cc224 */ /* 0x000fe200078e0a0c */
[----:B------:R-:W-:Y:S01]  /*6310*/  ISETP.GT.U32.AND P4, PT, R2, R8, PT ;  /* 0x000000080200720c */ /* 0x000fe20003f84070 */
[----:B------:R-:W-:Y:S02]  /*6320*/  @!P5 IMAD.IADD R6, R6, 0x1, -R2 ;  /* 0x000000010606d824 */ /* 0x000fe400078e0a02 */
[----:B------:R-:W-:Y:S02]  /*6330*/  @!P2 IMAD.MOV R15, RZ, RZ, -R15 ;  /* 0x000000ffff0fa224 */ /* 0x000fe400078e0a0f */
[----:B------:R-:W-:-:S02]  /*6340*/  @!P6 IMAD.MOV R14, RZ, RZ, -R14 ;  /* 0x000000ffff0ee224 */ /* 0x000fc400078e0a0e */
[----:B------:R-:W-:Y:S01]  /*6350*/  @!P3 IMAD.MOV R6, RZ, RZ, -R6 ;  /* 0x000000ffff06b224 */ /* 0x000fe200078e0a06 */
[----:B------:R-:W-:-:S03]  /*6360*/  IABS R7, R22 ;  /* 0x0000001600077213 */ /* 0x000fc60000000000 */
[--C-:B------:R-:W-:Y:S02]  /*6370*/  @!P1 IMAD.IADD R10, R10, 0x1, -R2.reuse ;  /* 0x000000010a0a9824 */ /* 0x100fe400078e0a02 */
[----:B------:R-:W-:Y:S01]  /*6380*/  @!P4 IMAD.IADD R8, R8, 0x1, -R2 ;  /* 0x000000010808c824 */ /* 0x000fe200078e0a02 */
[----:B------:R-:W-:Y:S02]  /*6390*/  ISETP.GE.AND P4, PT, R22, RZ, PT ;  /* 0x000000ff1600720c */ /* 0x000fe40003f86270 */
[----:B--2---:R-:W-:Y:S02]  /*63a0*/  ISETP.GE.AND P0, PT, R20, RZ, PT ;  /* 0x000000ff1400720c */ /* 0x004fe40003f06270 */
[----:B------:R-:W2:Y:S04]  /*63b0*/  LDL.LU R20, [R1+0xdc] ;  /* 0x0000dc0001147983 */ /* 0x000ea80000300800 */
[----:B------:R-:W-:Y:S04]  /*63c0*/  STL [R1+0x34], R15 ;  /* 0x0000340f01007387 */ /* 0x000fe80000100800 */
[----:B------:R-:W-:Y:S04]  /*63d0*/  STL [R1+0x30], R14 ;  /* 0x0000300e01007387 */ /* 0x000fe80000100800 */
[----:B------:R0:W-:Y:S04]  /*63e0*/  STL [R1+0x2c], R13 ;  /* 0x00002c0d01007387 */ /* 0x0001e80000100800 */
[----:B------:R-:W-:Y:S04]  /*63f0*/  STL [R1+0x28], R12 ;  /* 0x0000280c01007387 */ /* 0x000fe80000100800 */
[----:B------:R-:W-:Y:S01]  /*6400*/  STL [R1+0xf8], R6 ;  /* 0x0000f80601007387 */ /* 0x000fe20000100800 */
[----:B-----5:R-:W-:-:S03]  /*6410*/  ISETP.GE.AND P1, PT, R5, RZ, PT ;  /* 0x000000ff0500720c */ /* 0x020fc60003f26270 */
[----:B------:R-:W5:Y:S01]  /*6420*/  LDL.LU R5, [R1+0x13d0] ;  /* 0x0013d00001057983 */ /* 0x000f620000300800 */
[----:B---3--:R-:W-:-:S03]  /*6430*/  ISETP.GE.AND P3, PT, R19, RZ, PT ;  /* 0x000000ff1300720c */ /* 0x008fc60003f66270 */
[----:B------:R-:W3:Y:S04]  /*6440*/  LDL.LU R19, [R1+0x1a4] ;  /* 0x0001a40001137983 */ /* 0x000ee80000300800 */
[----:B------:R-:W4:Y:S01]  /*6450*/  LDL.LU R22, [R1+0x1a8] ;  /* 0x0001a80001167983 */ /* 0x000f220000300800 */
[----:B------:R-:W-:Y:S01]  /*6460*/  ISETP.GT.U32.AND P5, PT, R2, R9, PT ;  /* 0x000000090200720c */ /* 0x000fe20003fa4070 */
[----:B------:R-:W-:Y:S01]  /*6470*/  IMAD.HI.U32 R4, R0, R7, RZ ;  /* 0x0000000700047227 */ /* 0x000fe200078e00ff */
[----:B------:R-:W-:-:S11]  /*6480*/  ISETP.GT.U32.AND P2, PT, R2, R11, PT ;  /* 0x0000000b0200720c */ /* 0x000fd60003f44070 */
[----:B------:R-:W-:Y:S01]  /*6490*/  @!P5 IMAD.IADD R9, R9, 0x1, -R2 ;  /* 0x000000010909d824 */ /* 0x000fe200078e0a02 */
[----:B------:R-:W-:-:S04]  /*64a0*/  ISETP.GT.U32.AND P5, PT, R2, R3, PT ;  /* 0x000000030200720c */ /* 0x000fc80003fa4070 */
[----:B------:R-:W-:Y:S01]  /*64b0*/  ISETP.GT.U32.AND P6, PT, R2, R9, PT ;  /* 0x000000090200720c */ /* 0x000fe20003fc4070 */
[----:B------:R-:W-:-:S04]  /*64c0*/  IMAD.MOV R4, RZ, RZ, -R4 ;  /* 0x000000ffff047224 */ /* 0x000fc800078e0a04 */
[----:B------:R-:W-:-:S04]  /*64d0*/  IMAD R7, R2, R4, R7 ;  /* 0x0000000402077224 */ /* 0x000fc800078e0207 */
[--C-:B------:R-:W-:Y:S02]  /*64e0*/  @!P5 IMAD.IADD R3, R3, 0x1, -R2.reuse ;  /* 0x000000010303d824 */ /* 0x100fe400078e0a02 */
[--C-:B------:R-:W-:Y:S02]  /*64f0*/  @!P2 IMAD.IADD R11, R11, 0x1, -R2.reuse ;  /* 0x000000010b0ba824 */ /* 0x100fe400078e0a02 */
[----:B------:R-:W-:Y:S01]  /*6500*/  @!P6 IMAD.IADD R9, R9, 0x1, -R2 ;  /* 0x000000010909e824 */ /* 0x000fe200078e0a02 */
[----:B------:R-:W-:Y:S02]  /*6510*/  ISETP.GE.AND P6, PT, R24, RZ, PT ;  /* 0x000000ff1800720c */ /* 0x000fe40003fc6270 */
[----:B------:R-:W-:Y:S01]  /*6520*/  ISETP.GT.U32.AND P2, PT, R2, R7, PT ;  /* 0x000000070200720c */ /* 0x000fe20003f44070 */
[----:B------:R-:W5:Y:S01]  /*6530*/  LDL.LU R24, [R1+0x1cc] ;  /* 0x0001cc0001187983 */ /* 0x000f620000300800 */
[----:B0-----:R-:W-:Y:S02]  /*6540*/  IMAD.MOV.U32 R13, RZ, RZ, R3 ;  /* 0x000000ffff0d7224 */ /* 0x001fe400078e0003 */
[----:B------:R-:W-:-:S02]  /*6550*/  @!P0 IMAD.MOV R11, RZ, RZ, -R11 ;  /* 0x000000ffff0b8224 */ /* 0x000fc400078e0a0b */
[----:B------:R-:W-:Y:S02]  /*6560*/  @!P3 IMAD.MOV R13, RZ, RZ, -R13 ;  /* 0x000000ffff0db224 */ /* 0x000fe400078e0a0d */
[----:B------:R-:W-:-:S05]  /*6570*/  @!P1 IMAD.MOV R9, RZ, RZ, -R9 ;  /* 0x000000ffff099224 */ /* 0x000fca00078e0a09 */
[----:B------:R-:W-:-:S05]  /*6580*/  @!P2 IMAD.IADD R7, R7, 0x1, -R2 ;  /* 0x000000010707a824 */ /* 0x000fca00078e0a02 */
[----:B------:R-:W-:-:S13]  /*6590*/  ISETP.GT.U32.AND P3, PT, R2, R7, PT ;  /* 0x000000070200720c */ /* 0x000fda0003f64070 */
[----:B------:R-:W-:Y:S01]  /*65a0*/  @!P3 IMAD.IADD R7, R7, 0x1, -R2 ;  /* 0x000000010707b824 */ /* 0x000fe200078e0a02 */
[----:B--2---:R-:W-:Y:S02]  /*65b0*/  ISETP.GE.AND P5, PT, R20, RZ, PT ;  /* 0x000000ff1400720c */ /* 0x004fe40003fa6270 */
[----:B------:R-:W2:Y:S04]  /*65c0*/  LDL.LU R20, [R1+0x1a0] ;  /* 0x0001a00001147983 */ /* 0x000ea80000300800 */
[----:B------:R-:W-:Y:S07]  /*65d0*/  STL [R1+0xe0], R11 ;  /* 0x0000e00b01007387 */ /* 0x000fee0000100800 */
[----:B------:R-:W-:Y:S01]  /*65e0*/  @!P5 IMAD.MOV R10, RZ, RZ, -R10 ;  /* 0x000000ffff0ad224 */ /* 0x000fe200078e0a0a */
[----:B------:R-:W-:Y:S04]  /*65f0*/  STL [R1+0xe4], R13 ;  /* 0x0000e40d01007387 */ /* 0x000fe80000100800 */
[----:B------:R0:W-:Y:S04]  /*6600*/  STL [R1+0xec], R10 ;  /* 0x0000ec0a01007387 */ /* 0x0001e80000100800 */
[----:B------:R1:W-:Y:S04]  /*6610*/  STL [R1+0xf4], R9 ;  /* 0x0000f40901007387 */ /* 0x0003e80000100800 */
[----:B------:R-:W2:Y:S04]  /*6620*/  LDL.LU R15, [R1+0x1dc] ;  /* 0x0001dc00010f7983 */ /* 0x000ea80000300800 */
[----:B------:R-:W2:Y:S01]  /*6630*/  LDL.LU R16, [R1+0x1e0] ;  /* 0x0001e00001107983 */ /* 0x000ea20000300800 */
[----:B----4-:R-:W-:-:S02]  /*6640*/  ISETP.GE.AND P3, PT, R22, RZ, PT ;  /* 0x000000ff1600720c */ /* 0x010fc40003f66270 */
[----:B------:R-:W-:Y:S02]  /*6650*/  IABS R14, R22 ;  /* 0x00000016000e7213 */ /* 0x000fe40000000000 */
[----:B------:R-:W4:Y:S01]  /*6660*/  LDL.LU R22, [R1+0x1f0] ;  /* 0x0001f00001167983 */ /* 0x000f220000300800 */
[----:B------:R-:W-:Y:S02]  /*6670*/  ISETP.GT.U32.AND P0, PT, R2, R8, PT ;  /* 0x000000080200720c */ /* 0x000fe40003f04070 */
[----:B------:R-:W-:Y:S01]  /*6680*/  IABS R4, R17 ;  /* 0x0000001100047213 */ /* 0x000fe20000000000 */
[----:B0-----:R-:W-:-:S04]  /*6690*/  IMAD.MOV.U32 R10, RZ, RZ, R7 ;  /* 0x000000ffff0a7224 */ /* 0x001fc800078e0007 */
[----:B------:R-:W-:-:S06]  /*66a0*/  IMAD.HI.U32 R12, R0, R4, RZ ;  /* 0x00000004000c7227 */ /* 0x000fcc00078e00ff */
[----:B------:R-:W-:-:S04]  /*66b0*/  @!P0 IMAD.IADD R8, R8, 0x1, -R2 ;  /* 0x0000000108088824 */ /* 0x000fc800078e0a02 */
[----:B-1----:R-:W-:Y:S02]  /*66c0*/  IMAD.MOV.U32 R9, RZ, RZ, R8 ;  /* 0x000000ffff097224 */ /* 0x002fe400078e0008 */
[----:B------:R-:W-:Y:S02]  /*66d0*/  IMAD.MOV R12, RZ, RZ, -R12 ;  /* 0x000000ffff0c7224 */ /* 0x000fe400078e0a0c */
[----:B------:R-:W-:Y:S02]  /*66e0*/  @!P6 IMAD.MOV R9, RZ, RZ, -R9 ;  /* 0x000000ffff09e224 */ /* 0x000fe400078e0a09 */
[----:B------:R-:W-:Y:S02]  /*66f0*/  @!P4 IMAD.MOV R10, RZ, RZ, -R10 ;  /* 0x000000ffff0ac224 */ /* 0x000fe400078e0a0a */
[----:B------:R-:W-:Y:S01]  /*6700*/  IMAD R4, R2, R12, R4 ;  /* 0x0000000c02047224 */ /* 0x000fe200078e0204 */
[----:B------:R0:W-:Y:S01]  /*6710*/  STL [R1+0xf0], R9 ;  /* 0x0000f00901007387 */ /* 0x0001e20000100800 */
[----:B------:R-:W-:-:S03]  /*6720*/  ISETP.GE.AND P2, PT, R17, RZ, PT ;  /* 0x000000ff1100720c */ /* 0x000fc60003f46270 */
[----:B------:R1:W-:Y:S01]  /*6730*/  STL [R1+0xe8], R10 ;  /* 0x0000e80a01007387 */ /* 0x0003e20000100800 */
[----:B------:R-:W-:-:S03]  /*6740*/  IABS R6, R18 ;  /* 0x0000001200067213 */ /* 0x000fc60000000000 */
[----:B------:R-:W4:Y:S01]  /*6750*/  LDL.LU R17, [R1+0x1f8] ;  /* 0x0001f80001117983 */ /* 0x000f220000300800 */
[----:B------:R-:W-:Y:S01]  /*6760*/  ISETP.GT.U32.AND P5, PT, R2, R4, PT ;  /* 0x000000040200720c */ /* 0x000fe20003fa4070 */
[----:B------:R-:W-:-:S04]  /*6770*/  IMAD.HI.U32 R3, R0, R6, RZ ;  /* 0x0000000600037227 */ /* 0x000fc800078e00ff */
[----:B------:R-:W-:-:S04]  /*6780*/  IMAD.MOV R3, RZ, RZ, -R3 ;  /* 0x000000ffff037224 */ /* 0x000fc800078e0a03 */
[----:B------:R-:W-:Y:S01]  /*6790*/  IMAD R6, R2, R3, R6 ;  /* 0x0000000302067224 */ /* 0x000fe200078e0206 */
[----:B---3--:R-:W-:-:S03]  /*67a0*/  IABS R3, R19 ;  /* 0x0000001300037213 */ /* 0x008fc60000000000 */
[----:B------:R-:W-:Y:S01]  /*67b0*/  @!P5 IMAD.IADD R4, R4, 0x1, -R2 ;  /* 0x000000010404d824 */ /* 0x000fe200078e0a02 */
[----:B------:R-:W-:Y:S01]  /*67c0*/  ISETP.GE.AND P1, PT, R18, RZ, PT ;  /* 0x000000ff1200720c */ /* 0x000fe20003f26270 */
[----:B------:R-:W-:Y:S01]  /*67d0*/  IMAD.HI.U32 R8, R0, R3, RZ ;  /* 0x0000000300087227 */ /* 0x000fe200078e00ff */
[----:B------:R-:W3:Y:S02]  /*67e0*/  LDL.LU R18, [R1+0x1fc] ;  /* 0x0001fc0001127983 */ /* 0x000ee40000300800 */
[C---:B------:R-:W-:Y:S01]  /*67f0*/  ISETP.GT.U32.AND P6, PT, R2.reuse, R4, PT ;  /* 0x000000040200720c */ /* 0x040fe20003fc4070 */
[----:B------:R-:W-:Y:S01]  /*6800*/  IMAD.MOV R7, RZ, RZ, -R8 ;  /* 0x000000ffff077224 */ /* 0x000fe200078e0a08 */
[----:B------:R-:W-:-:S03]  /*6810*/  ISETP.GT.U32.AND P5, PT, R2, R6, PT ;  /* 0x000000060200720c */ /* 0x000fc60003fa4070 */
[----:B------:R-:W-:-:S08]  /*6820*/  IMAD R3, R2, R7, R3 ;  /* 0x0000000702037224 */ /* 0x000fd000078e0203 */
[--C-:B------:R-:W-:Y:S01]  /*6830*/  @!P6 IMAD.IADD R4, R4, 0x1, -R2.reuse ;  /* 0x000000010404e824 */ /* 0x100fe200078e0a02 */
[----:B------:R-:W-:Y:S01]  /*6840*/  ISETP.GT.U32.AND P6, PT, R2, R3, PT ;  /* 0x000000030200720c */ /* 0x000fe20003fc4070 */
[----:B------:R-:W-:Y:S01]  /*6850*/  @!P5 IMAD.IADD R6, R6, 0x1, -R2 ;  /* 0x000000010606d824 */ /* 0x000fe200078e0a02 */
[----:B-----5:R-:W-:-:S04]  /*6860*/  IABS R12, R24 ;  /* 0x00000018000c7213 */ /* 0x020fc80000000000 */
[----:B------:R-:W-:Y:S01]  /*6870*/  ISETP.GT.U32.AND P5, PT, R2, R6, PT ;  /* 0x000000060200720c */ /* 0x000fe20003fa4070 */
[----:B0-----:R-:W-:-:S06]  /*6880*/  IMAD.HI.U32 R9, R0, R14, RZ ;  /* 0x0000000e00097227 */ /* 0x001fcc00078e00ff */
[----:B------:R-:W-:Y:S02]  /*6890*/  @!P6 IMAD.IADD R3, R3, 0x1, -R2 ;  /* 0x000000010303e824 */ /* 0x000fe400078e0a02 */
[----:B------:R-:W-:Y:S02]  /*68a0*/  IMAD.MOV R9, RZ, RZ, -R9 ;  /* 0x000000ffff097224 */ /* 0x000fe400078e0a09 */
[----:B------:R-:W-:Y:S01]  /*68b0*/  IMAD.HI.U32 R7, R0, R12, RZ ;  /* 0x0000000c00077227 */ /* 0x000fe200078e00ff */
[----:B------:R-:W-:-:S03]  /*68c0*/  ISETP.GT.U32.AND P6, PT, R2, R3, PT ;  /* 0x000000030200720c */ /* 0x000fc60003fc4070 */
[----:B------:R-:W-:Y:S02]  /*68d0*/  IMAD R14, R2, R9, R14 ;  /* 0x00000009020e7224 */ /* 0x000fe400078e020e */
[----:B------:R-:W-:Y:S02]  /*68e0*/  IMAD.MOV R7, RZ, RZ, -R7 ;  /* 0x000000ffff077224 */ /* 0x000fe400078e0a07 */
[----:B------:R-:W-:Y:S01]  /*68f0*/  @!P5 IMAD.IADD R6, R6, 0x1, -R2 ;  /* 0x000000010606d824 */ /* 0x000fe200078e0a02 */
[----:B------:R-:W-:Y:S01]  /*6900*/  ISETP.GE.AND P0, PT, R19, RZ, PT ;  /* 0x000000ff1300720c */ /* 0x000fe20003f06270 */
[----:B------:R-:W-:Y:S01]  /*6910*/  IMAD R12, R2, R7, R12 ;  /* 0x00000007020c7224 */ /* 0x000fe200078e020c */
[----:B------:R-:W5:Y:S01]  /*6920*/  LDL.LU R19, [R1+0x200] ;  /* 0x0002000001137983 */ /* 0x000f620000300800 */
[----:B-1----:R-:W-:Y:S02]  /*6930*/  IMAD.MOV.U32 R10, RZ, RZ, R6 ;  /* 0x000000ffff0a7224 */ /* 0x002fe400078e0006 */
[----:B------:R-:W-:-:S02]  /*6940*/  @!P6 IMAD.IADD R3, R3, 0x1, -R2 ;  /* 0x000000010303e824 */ /* 0x000fc400078e0a02 */
[----:B------:R-:W-:Y:S01]  /*6950*/  @!P1 IMAD.MOV R10, RZ, RZ, -R10 ;  /* 0x000000ffff0a9224 */ /* 0x000fe200078e0a0a */
[----:B------:R-:W-:Y:S02]  /*6960*/  ISETP.GE.AND P6, PT, R24, RZ, PT ;  /* 0x000000ff1800720c */ /* 0x000fe40003fc6270 */
[----:B--2---:R-:W-:-:S05]  /*6970*/  IABS R13, R20 ;  /* 0x00000014000d7213 */ /* 0x004fca0000000000 */
[----:B------:R-:W-:Y:S01]  /*6980*/  IMAD.HI.U32 R8, R0, R13, RZ ;  /* 0x0000000d00087227 */ /* 0x000fe200078e00ff */
[----:B------:R-:W-:-:S03]  /*6990*/  ISETP.GE.AND P4, PT, R20, RZ, PT ;  /* 0x000000ff1400720c */ /* 0x000fc60003f86270 */
[----:B------:R-:W-:Y:S02]  /*69a0*/  IMAD.MOV R8, RZ, RZ, -R8 ;  /* 0x000000ffff087224 */ /* 0x000fe400078e0a08 */
[----:B------:R-:W-:Y:S02]  /*69b0*/  IMAD.MOV.U32 R20, RZ, RZ, R4 ;  /* 0x000000ffff147224 */ /* 0x000fe400078e0004 */
[----:B------:R-:W-:Y:S02]  /*69c0*/  IMAD R13, R2, R8, R13 ;  /* 0x00000008020d7224 */ /* 0x000fe400078e020d */
[----:B------:R-:W-:-:S03]  /*69d0*/  @!P2 IMAD.MOV R20, RZ, RZ, -R20 ;  /* 0x000000ffff14a224 */ /* 0x000fc600078e0a14 */
[----:B------:R-:W-:Y:S02]  /*69e0*/  ISETP.GT.U32.AND P2, PT, R2, R13, PT ;  /* 0x0000000d0200720c */ /* 0x000fe40003f44070 */
[----:B------:R-:W-:-:S05]  /*69f0*/  IABS R9, R15 ;  /* 0x0000000f00097213 */ /* 0x000fca0000000000 */
[----:B------:R-:W-:Y:S01]  /*6a00*/  IMAD.HI.U32 R7, R0, R9, RZ ;  /* 0x0000000900077227 */ /* 0x000fe200078e00ff */
[----:B------:R0:W-:Y:S03]  /*6a10*/  STL [R1+0xd8], R20 ;  /* 0x0000d81401007387 */ /* 0x0001e60000100800 */
[----:B------:R-:W-:Y:S01]  /*6a20*/  IMAD.MOV R7, RZ, RZ, -R7 ;  /* 0x000000ffff077224 */ /* 0x000fe200078e0a07 */
[----:B------:R-:W-:Y:S03]  /*6a30*/  STL [R1+0xb0], R10 ;  /* 0x0000b00a01007387 */ /* 0x000fe60000100800 */
[----:B------:R-:W-:Y:S02]  /*6a40*/  IMAD R9, R2, R7, R9 ;  /* 0x0000000702097224 */ /* 0x000fe400078e0209 */
[----:B------:R-:W-:Y:S01]  /*6a50*/  IMAD.MOV.U32 R7, RZ, RZ, R3 ;  /* 0x000000ffff077224 */ /* 0x000fe200078e0003 */
[----:B0-----:R-:W2:Y:S01]  /*6a60*/  LDL.LU R20, [R1+0x204] ;  /* 0x0002040001147983 */ /* 0x001ea20000300800 */
[----:B------:R-:W-:-:S02]  /*6a70*/  @!P2 IMAD.IADD R13, R13, 0x1, -R2 ;  /* 0x000000010d0da824 */ /* 0x000fc400078e0a02 */
[----:B------:R-:W-:-:S03]  /*6a80*/  @!P0 IMAD.MOV R7, RZ, RZ, -R7 ;  /* 0x000000ffff078224 */ /* 0x000fc600078e0a07 */
[----:B------:R-:W-:Y:S02]  /*6a90*/  ISETP.GT.U32.AND P0, PT, R2, R13, PT ;  /* 0x0000000d0200720c */ /* 0x000fe40003f04070 */
[----:B----4-:R-:W-:Y:S01]  /*6aa0*/  IABS R8, R22 ;  /* 0x0000001600087213 */ /* 0x010fe20000000000 */
[----:B------:R3:W-:Y:S04]  /*6ab0*/  STL [R1+0x98], R7 ;  /* 0x0000980701007387 */ /* 0x0007e80000100800 */
[----:B------:R-:W-:Y:S01]  /*6ac0*/  IMAD.HI.U32 R6, R0, R8, RZ ;  /* 0x0000000800067227 */ /* 0x000fe200078e00ff */
[----:B------:R-:W4:Y:S03]  /*6ad0*/  LDL.LU R24, [R1+0x208] ;  /* 0x0002080001187983 */ /* 0x000f260000300800 */
[----:B------:R-:W-:-:S04]  /*6ae0*/  IMAD.MOV R6, RZ, RZ, -R6 ;  /* 0x000000ffff067224 */ /* 0x000fc800078e0a06 */
[----:B------:R-:W-:Y:S02]  /*6af0*/  IMAD R8, R2, R6, R8 ;  /* 0x0000000602087224 */ /* 0x000fe400078e0208 */
[----:B------:R-:W-:-:S03]  /*6b00*/  @!P0 IMAD.IADD R13, R13, 0x1, -R2 ;  /* 0x000000010d0d8824 */ /* 0x000fc600078e0a02 */
[----:B------:R-:W-:-:S13]  /*6b10*/  ISETP.GT.U32.AND P0, PT, R2, R8, PT ;  /* 0x000000080200720c */ /* 0x000fda0003f04070 */
[----:B------:R-:W-:Y:S01]  /*6b20*/  @!P0 IMAD.IADD R8, R8, 0x1, -R2 ;  /* 0x0000000108088824 */ /* 0x000fe200078e0a02 */
[----:B------:R-:W-:Y:S02]  /*6b30*/  ISETP.GE.AND P0, PT, R22, RZ, PT ;  /* 0x000000ff1600720c */ /* 0x000fe40003f06270 */
[----:B------:R-:W4:Y:S01]  /*6b40*/  LDL.LU R22, [R1+0x20c] ;  /* 0x00020c0001167983 */ /* 0x000f220000300800 */
[----:B------:R-:W-:Y:S02]  /*6b50*/  ISETP.GT.U32.AND P5, PT, R2, R14, PT ;  /* 0x0000000e0200720c */ /* 0x000fe40003fa4070 */
[----:B------:R-:W-:-:S05]  /*6b60*/  IABS R11, R16 ;  /* 0x00000010000b7213 */ /* 0x000fca0000000000 */
[----:B------:R-:W-:-:S06]  /*6b70*/  IMAD.HI.U32 R4, R0, R11, RZ ;  /* 0x0000000b00047227 */ /* 0x000fcc00078e00ff */
[----:B------:R-:W-:-:S05]  /*6b80*/  @!P5 IMAD.IADD R14, R14, 0x1, -R2 ;  /* 0x000000010e0ed824 */ /* 0x000fca00078e0a02 */
[C---:B------:R-:W-:Y:S01]  /*6b90*/  ISETP.GT.U32.AND P2, PT, R2.reuse, R14, PT ;  /* 0x0000000e0200720c */ /* 0x040fe20003f44070 */
[----:B------:R-:W-:Y:S01]  /*6ba0*/  IMAD.MOV R4, RZ, RZ, -R4 ;  /* 0x000000ffff047224 */ /* 0x000fe200078e0a04 */
[----:B------:R-:W-:Y:S02]  /*6bb0*/  IABS R3, R17 ;  /* 0x0000001100037213 */ /* 0x000fe40000000000 */
[C---:B------:R-:W-:Y:S01]  /*6bc0*/  ISETP.GT.U32.AND P1, PT, R2.reuse, R12, PT ;  /* 0x0000000c0200720c */ /* 0x040fe20003f24070 */
[C---:B------:R-:W-:Y:S02]  /*6bd0*/  IMAD R11, R2.reuse, R4, R11 ;  /* 0x00000004020b7224 */ /* 0x040fe400078e020b */
[----:B------:R-:W-:Y:S01]  /*6be0*/  IMAD.MOV.U32 R6, RZ, RZ, R3 ;  /* 0x000000ffff067224 */ /* 0x000fe200078e0003 */
[----:B------:R-:W-:-:S03]  /*6bf0*/  ISETP.GT.U32.AND P5, PT, R2, R9, PT ;  /* 0x000000090200720c */ /* 0x000fc60003fa4070 */
[----:B------:R-:W-:-:S04]  /*6c00*/  IMAD.HI.U32 R4, R0, R6, RZ ;  /* 0x0000000600047227 */ /* 0x000fc800078e00ff */
[----:B------:R-:W-:Y:S01]  /*6c10*/  @!P2 IMAD.IADD R14, R14, 0x1, -R2 ;  /* 0x000000010e0ea824 */ /* 0x000fe200078e0a02 */
[----:B------:R-:W-:Y:S01]  /*6c20*/  ISETP.GT.U32.AND P2, PT, R2, R11, PT ;  /* 0x0000000b0200720c */ /* 0x000fe20003f44070 */
[----:B------:R-:W-:Y:S02]  /*6c30*/  IMAD.MOV R4, RZ, RZ, -R4 ;  /* 0x000000ffff047224 */ /* 0x000fe400078e0a04 */
[----:B------:R-:W-:Y:S02]  /*6c40*/  @!P1 IMAD.IADD R12, R12, 0x1, -R2 ;  /* 0x000000010c0c9824 */ /* 0x000fe400078e0a02 */
[C---:B------:R-:W-:Y:S01]  /*6c50*/  IMAD R6, R2.reuse, R4, R6 ;  /* 0x0000000402067224 */ /* 0x040fe200078e0206 */
[----:B---3--:R-:W-:Y:S01]  /*6c60*/  IABS R7, R18 ;  /* 0x0000001200077213 */ /* 0x008fe20000000000 */
[----:B------:R-:W-:Y:S01]  /*6c70*/  @!P5 IMAD.IADD R9, R9, 0x1, -R2 ;  /* 0x000000010909d824 */ /* 0x000fe200078e0a02 */
[----:B------:R-:W-:-:S05]  /*6c80*/  ISETP.GT.U32.AND P1, PT, R2, R12, PT ;  /* 0x0000000c0200720c */ /* 0x000fca0003f24070 */
[----:B------:R-:W-:Y:S01]  /*6c90*/  @!P2 IMAD.IADD R11, R11, 0x1, -R2 ;  /* 0x000000010b0ba824 */ /* 0x000fe200078e0a02 */
[----:B------:R-:W-:Y:S01]  /*6ca0*/  ISETP.GT.U32.AND P2, PT, R2, R6, PT ;  /* 0x000000060200720c */ /* 0x000fe20003f44070 */
[----:B------:R-:W-:Y:S01]  /*6cb0*/  IMAD.HI.U32 R4, R0, R7, RZ ;  /* 0x0000000700047227 */ /* 0x000fe200078e00ff */
[----:B------:R-:W-:-:S03]  /*6cc0*/  ISETP.GT.U32.AND P5, PT, R2, R9, PT ;  /* 0x000000090200720c */ /* 0x000fc60003fa4070 */
[----:B------:R-:W-:Y:S02]  /*6cd0*/  IMAD.MOV R4, RZ, RZ, -R4 ;  /* 0x000000ffff047224 */ /* 0x000fe400078e0a04 */
[----:B------:R-:W-:Y:S02]  /*6ce0*/  @!P1 IMAD.IADD R12, R12, 0x1, -R2 ;  /* 0x000000010c0c9824 */ /* 0x000fe400078e0a02 */
[----:B------:R-:W-:Y:S01]  /*6cf0*/  IMAD R7, R2, R4, R7 ;  /* 0x0000000402077224 */ /* 0x000fe200078e0207 */
[----:B------:R-:W-:Y:S01]  /*6d00*/  ISETP.GE.AND P1, PT, R15, RZ, PT ;  /* 0x000000ff0f00720c */ /* 0x000fe20003f26270 */
[----:B------:R-:W-:Y:S02]  /*6d10*/  @!P6 IMAD.MOV R12, RZ, RZ, -R12 ;  /* 0x000000ffff0ce224 */ /* 0x000fe400078e0a0c */
[--C-:B------:R-:W-:Y:S01]  /*6d20*/  @!P2 IMAD.IADD R6, R6, 0x1, -R2.reuse ;  /* 0x000000010606a824 */ /* 0x100fe200078e0a02 */
[C---:B------:R-:W-:Y:S01]  /*6d30*/  ISETP.GT.U32.AND P2, PT, R2.reuse, R11, PT ;  /* 0x0000000b0200720c */ /* 0x040fe20003f44070 */
[----:B------:R-:W-:Y:S01]  /*6d40*/  @!P5 IMAD.IADD R9, R9, 0x1, -R2 ;  /* 0x000000010909d824 */ /* 0x000fe200078e0a02 */
[----:B------:R-:W-:Y:S01]  /*6d50*/  ISETP.GT.U32.AND P6, PT, R2, R7, PT ;  /* 0x000000070200720c */ /* 0x000fe20003fc4070 */
[----:B------:R-:W-:Y:S01]  /*6d60*/  @!P3 IMAD.MOV R14, RZ, RZ, -R14 ;  /* 0x000000ffff0eb224 */ /* 0x000fe200078e0a0e */
[----:B------:R-:W-:Y:S01]  /*6d70*/  ISETP.GE.AND P5, PT, R16, RZ, PT ;  /* 0x000000ff1000720c */ /* 0x000fe20003fa6270 */
[----:B------:R-:W-:Y:S01]  /*6d80*/  @!P4 IMAD.MOV R13, RZ, RZ, -R13 ;  /* 0x000000ffff0dc224 */ /* 0x000fe200078e0a0d */
[----:B------:R-:W-:-:S02]  /*6d90*/  ISETP.GT.U32.AND P4, PT, R2, R8, PT ;  /* 0x000000080200720c */ /* 0x000fc40003f84070 */
[----:B------:R-:W-:Y:S01]  /*6da0*/  STL [R1+0x20], R14 ;  /* 0x0000200e01007387 */ /* 0x000fe20000100800 */
[----:B------:R-:W-:-:S03]  /*6db0*/  ISETP.GT.U32.AND P3, PT, R2, R6, PT ;  /* 0x000000060200720c */ /* 0x000fc60003f64070 */
[----:B------:R0:W-:Y:S01]  /*6dc0*/  STL [R1+0x1c], R13 ;  /* 0x00001c0d01007387 */ /* 0x0001e20000100800 */
[--C-:B------:R-:W-:Y:S02]  /*6dd0*/  @!P2 IMAD.IADD R11, R11, 0x1, -R2.reuse ;  /* 0x000000010b0ba824 */ /* 0x100fe400078e0a02 */
[----:B------:R-:W-:Y:S02]  /*6de0*/  @!P6 IMAD.IADD R7, R7, 0x1, -R2 ;  /* 0x000000010707e824 */ /* 0x000fe400078e0a02 */
[----:B0-----:R-:W-:-:S04]  /*6df0*/  IMAD.MOV.U32 R13, RZ, RZ, R9 ;  /* 0x000000ffff0d7224 */ /* 0x001fc800078e0009 */
[----:B------:R-:W-:Y:S01]  /*6e00*/  @!P1 IMAD.MOV R13, RZ, RZ, -R13 ;  /* 0x000000ffff0d9224 */ /* 0x000fe200078e0a0d */
[----:B------:R-:W-:Y:S01]  /*6e10*/  ISETP.GE.AND P1, PT, R17, RZ, PT ;  /* 0x000000ff1100720c */ /* 0x000fe20003f26270 */
[----:B------:R-:W-:Y:S01]  /*6e20*/  @!P5 IMAD.MOV R11, RZ, RZ, -R11 ;  /* 0x000000ffff0bd224 */ /* 0x000fe200078e0a0b */
[----:B------:R-:W-:Y:S01]  /*6e30*/  STL [R1+0x18], R12 ;  /* 0x0000180c01007387 */ /* 0x000fe20000100800 */
[----:B------:R-:W-:Y:S01]  /*6e40*/  @!P4 IMAD.IADD R8, R8, 0x1, -R2 ;  /* 0x000000010808c824 */ /* 0x000fe200078e0a02 */
[----:B------:R-:W-:Y:S02]  /*6e50*/  ISETP.GT.U32.AND P6, PT, R2, R7, PT ;  /* 0x000000070200720c */ /* 0x000fe40003fc4070 */
[----:B------:R-:W-:Y:S01]  /*6e60*/  STL [R1+0x8c], R13 ;  /* 0x00008c0d01007387 */ /* 0x000fe20000100800 */
[----:B------:R-:W-:-:S03]  /*6e70*/  ISETP.GE.AND P4, PT, R18, RZ, PT ;  /* 0x000000ff1200720c */ /* 0x000fc60003f86270 */
[----:B------:R-:W3:Y:S01]  /*6e80*/  LDL.LU R17, [R1+0x210] ;  /* 0x0002100001117983 */ /* 0x000ee20000300800 */
[----:B------:R-:W-:-:S03]  /*6e90*/  @!P3 IMAD.IADD R6, R6, 0x1, -R2 ;  /* 0x000000010606b824 */ /* 0x000fc600078e0a02 */
[----:B------:R0:W-:Y:S01]  /*6ea0*/  STL [R1+0x6c], R11 ;  /* 0x00006c0b01007387 */ /* 0x0001e20000100800 */
[----:B------:R-:W-:Y:S01]  /*6eb0*/  @!P1 IMAD.MOV R6, RZ, RZ, -R6 ;  /* 0x000000ffff069224 */ /* 0x000fe200078e0a06 */
[----:B-----5:R-:W-:Y:S02]  /*6ec0*/  IABS R3, R19 ;  /* 0x0000001300037213 */ /* 0x020fe40000000000 */
[----:B------:R-:W-:Y:S02]  /*6ed0*/  ISETP.GE.AND P3, PT, R19, RZ, PT ;  /* 0x000000ff1300720c */ /* 0x000fe40003f66270 */
[----:B------:R-:W5:Y:S01]  /*6ee0*/  LDL.LU R19, [R1+0x214] ;  /* 0x0002140001137983 */ /* 0x000f620000300800 */
[----:B0-----:R-:W-:-:S04]  /*6ef0*/  IMAD.MOV.U32 R11, RZ, RZ, R8 ;  /* 0x000000ffff0b7224 */ /* 0x001fc800078e0008 */
[----:B------:R-:W-:Y:S02]  /*6f00*/  @!P0 IMAD.MOV R11, RZ, RZ, -R11 ;  /* 0x000000ffff0b8224 */ /* 0x000fe400078e0a0b */
[----:B------:R-:W-:-:S03]  /*6f10*/  @!P6 IMAD.IADD R7, R7, 0x1, -R2 ;  /* 0x000000010707e824 */ /* 0x000fc600078e0a02 */
[----:B------:R-:W-:Y:S04]  /*6f20*/  STL [R1+0x74], R11 ;  /* 0x0000740b01007387 */ /* 0x000fe80000100800 */
[----:B------:R-:W-:Y:S01]  /*6f30*/  STL [R1+0x88], R6 ;  /* 0x0000880601007387 */ /* 0x000fe20000100800 */
[----:B------:R-:W-:Y:S01]  /*6f40*/  @!P4 IMAD.MOV R7, RZ, RZ, -R7 ;  /* 0x000000ffff07c224 */ /* 0x000fe200078e0a07 */
[----:B--2---:R-:W-:Y:S02]  /*6f50*/  IABS R10, R20 ;  /* 0x00000014000a7213 */ /* 0x004fe40000000000 */
[----:B------:R-:W-:Y:S02]  /*6f60*/  ISETP.GE.AND P0, PT, R20, RZ, PT ;  /* 0x000000ff1400720c */ /* 0x000fe40003f06270 */
[----:B------:R-:W2:Y:S04]  /*6f70*/  LDL.LU R20, [R1+0x218] ;  /* 0x0002180001147983 */ /* 0x000ea80000300800 */
[----:B------:R0:W-:Y:S04]  /*6f80*/  STL [R1+0x80], R7 ;  /* 0x0000800701007387 */ /* 0x0001e80000100800 */
[----:B------:R-:W2:Y:S01]  /*6f90*/  LDL.LU R18, [R1+0x224] ;  /* 0x0002240001127983 */ /* 0x000ea20000300800 */
[----:B----4-:R-:W-:-:S02]  /*6fa0*/  IABS R4, R24 ;  /* 0x0000001800047213 */ /* 0x010fc40000000000 */
[----:B------:R-:W-:Y:S02]  /*6fb0*/  ISETP.GE.AND P6, PT, R24, RZ, PT ;  /* 0x000000ff1800720c */ /* 0x000fe40003fc6270 */
[----:B------:R-:W4:Y:S01]  /*6fc0*/  LDL.LU R24, [R1+0x220] ;  /* 0x0002200001187983 */ /* 0x000f220000300800 */
[----:B------:R-:W-:-:S04]  /*6fd0*/  IMAD.HI.U32 R9, R0, R10, RZ ;  /* 0x0000000a00097227 */ /* 0x000fc800078e00ff */
[----:B------:R-:W-:-:S04]  /*6fe0*/  IMAD.MOV R9, RZ, RZ, -R9 ;  /* 0x000000ffff097224 */ /* 0x000fc800078e0a09 */
[----:B------:R-:W-:Y:S01]  /*6ff0*/  IMAD R10, R2, R9, R10 ;  /* 0x00000009020a7224 */ /* 0x000fe200078e020a */
[----:B------:R-:W-:Y:S02]  /*7000*/  IABS R9, R22 ;  /* 0x0000001600097213 */ /* 0x000fe40000000000 */
[----:B------:R-:W-:Y:S02]  /*7010*/  ISETP.GE.AND P4, PT, R22, RZ, PT ;  /* 0x000000ff1600720c */ /* 0x000fe40003f86270 */
[----:B------:R-:W4:Y:S01]  /*7020*/  LDL.LU R22, [R1+0x21c] ;  /* 0x00021c0001167983 */ /* 0x000f220000300800 */
[----:B------:R-:W-:-:S04]  /*7030*/  IMAD.HI.U32 R15, R0, R3, RZ ;  /* 0x00000003000f7227 */ /* 0x000fc800078e00ff */
[----:B------:R-:W-:-:S04]  /*7040*/  IMAD.MOV R15, RZ, RZ, -R15 ;  /* 0x000000ffff0f7224 */ /* 0x000fc800078e0a0f */
[----:B------:R-:W-:Y:S02]  /*7050*/  IMAD R3, R2, R15, R3 ;  /* 0x0000000f02037224 */ /* 0x000fe400078e0203 */
[----:B------:R-:W-:-:S03]  /*7060*/  IMAD.HI.U32 R12, R0, R4, RZ ;  /* 0x00000004000c7227 */ /* 0x000fc600078e00ff */
[----:B------:R-:W-:Y:S01]  /*7070*/  ISETP.GT.U32.AND P2, PT, R2, R3, PT ;  /* 0x000000030200720c */ /* 0x000fe20003f44070 */
[----:B------:R-:W-:-:S04]  /*7080*/  IMAD.MOV R12, RZ, RZ, -R12 ;  /* 0x000000ffff0c7224 */ /* 0x000fc800078e0a0c */
[----:B------:R-:W-:-:S05]  /*7090*/  IMAD R4, R2, R12, R4 ;  /* 0x0000000c02047224 */ /* 0x000fca00078e0204 */
[----:B------:R-:W-:-:S03]  /*70a0*/  ISETP.GT.U32.AND P1, PT, R2, R4, PT ;  /* 0x000000040200720c */ /* 0x000fc60003f24070 */
[----:B------:R-:W-:Y:S01]  /*70b0*/  @!P2 IMAD.IADD R3, R3, 0x1, -R2 ;  /* 0x000000010303a824 */ /* 0x000fe200078e0a02 */
[----:B------:R-:W-:-:S04]  /*70c0*/  ISETP.GT.U32.AND P2, PT, R2, R10, PT ;  /* 0x0000000a0200720c */ /* 0x000fc80003f44070 */
[----:B------:R-:W-:-:S05]  /*70d0*/  ISETP.GT.U32.AND P5, PT, R2, R3, PT ;  /* 0x000000030200720c */ /* 0x000fca0003fa4070 */
[----:B------:R-:W-:-:S04]  /*70e0*/  @!P1 IMAD.IADD R4, R4, 0x1, -R2 ;  /* 0x0000000104049824 */ /* 0x000fc800078e0a02 */
[----:B------:R-:W-:Y:S01]  /*70f0*/  @!P2 IMAD.IADD R10, R10, 0x1, -R2 ;  /* 0x000000010a0aa824 */ /* 0x000fe200078e0a02 */
[----:B------:R-:W-:-:S04]  /*7100*/  ISETP.GT.U32.AND P1, PT, R2, R4, PT ;  /* 0x000000040200720c */ /* 0x000fc80003f24070 */
[----:B------:R-:W-:Y:S01]  /*7110*/  ISETP.GT.U32.AND P2, PT, R2, R10, PT ;  /* 0x0000000a0200720c */ /* 0x000fe20003f44070 */
[----:B------:R-:W-:-:S04]  /*7120*/  IMAD.HI.U32 R8, R0, R9, RZ ;  /* 0x0000000900087227 */ /* 0x000fc800078e00ff */
[----:B------:R-:W-:Y:S02]  /*7130*/  IMAD.MOV R8, RZ, RZ, -R8 ;  /* 0x000000ffff087224 */ /* 0x000fe400078e0a08 */
[--C-:B------:R-:W-:Y:S02]  /*7140*/  @!P5 IMAD.IADD R3, R3, 0x1, -R2.reuse ;  /* 0x000000010303d824 */ /* 0x100fe400078e0a02 */
[--C-:B------:R-:W-:Y:S02]  /*7150*/  @!P1 IMAD.IADD R4, R4, 0x1, -R2.reuse ;  /* 0x0000000104049824 */ /* 0x100fe400078e0a02 */
[----:B------:R-:W-:Y:S02]  /*7160*/  IMAD R9, R2, R8, R9 ;  /* 0x0000000802097224 */ /* 0x000fe400078e0209 */
[----:B0-----:R-:W-:Y:S02]  /*7170*/  IMAD.MOV.U32 R7, RZ, RZ, R3 ;  /* 0x000000ffff077224 */ /* 0x001fe400078e0003 */
[----:B------:R-:W-:-:S02]  /*7180*/  @!P2 IMAD.IADD R10, R10, 0x1, -R2 ;  /* 0x000000010a0aa824 */ /* 0x000fc400078e0a02 */
[----:B------:R-:W-:Y:S01]  /*7190*/  IMAD.MOV.U32 R11, RZ, RZ, R4 ;  /* 0x000000ffff0b7224 */ /* 0x000fe200078e0004 */
[----:B------:R-:W-:Y:S01]  /*71a0*/  ISETP.GT.U32.AND P5, PT, R2, R9, PT ;  /* 0x000000090200720c */ /* 0x000fe20003fa4070 */
[----:B------:R-:W-:Y:S02]  /*71b0*/  @!P3 IMAD.MOV R7, RZ, RZ, -R7 ;  /* 0x000000ffff07b224 */ /* 0x000fe400078e0a07 */
[----:B------:R-:W-:Y:S02]  /*71c0*/  @!P0 IMAD.MOV R10, RZ, RZ, -R10 ;  /* 0x000000ffff0a8224 */ /* 0x000fe400078e0a0a */
[----:B------:R-:W-:Y:S01]  /*71d0*/  @!P6 IMAD.MOV R11, RZ, RZ, -R11 ;  /* 0x000000ffff0be224 */ /* 0x000fe200078e0a0b */
[----:B------:R2:W-:Y:S04]  /*71e0*/  STL [R1+0x84], R7 ;  /* 0x0000840701007387 */ /* 0x0005e80000100800 */
[----:B------:R-:W-:Y:S04]  /*71f0*/  STL [R1+0x78], R10 ;  /* 0x0000780a01007387 */ /* 0x000fe80000100800 */
[----:B------:R0:W-:Y:S01]  /*7200*/  STL [R1+0x7c], R11 ;  /* 0x00007c0b01007387 */ /* 0x0001e20000100800 */
[----:B---3--:R-:W-:-:S05]  /*7210*/  IABS R6, R17 ;  /* 0x0000001100067213 */ /* 0x008fca0000000000 */
[----:B------:R-:W-:-:S04]  /*7220*/  IMAD.HI.U32 R3, R0, R6, RZ ;  /* 0x0000000600037227 */ /* 0x000fc800078e00ff */
[----:B------:R-:W-:Y:S01]  /*7230*/  IMAD.MOV R3, RZ, RZ, -R3 ;  /* 0x000000ffff037224 */ /* 0x000fe200078e0a03 */
[----:B-----5:R-:W-:Y:S02]  /*7240*/  IABS R8, R19 ;  /* 0x0000001300087213 */ /* 0x020fe40000000000 */
[----:B------:R-:W-:Y:S01]  /*7250*/  ISETP.GE.AND P2, PT, R19, RZ, PT ;  /* 0x000000ff1300720c */ /* 0x000fe20003f46270 */
[----:B------:R-:W-:Y:S01]  /*7260*/  IMAD R6, R2, R3, R6 ;  /* 0x0000000302067224 */ /* 0x000fe200078e0206 */
[----:B------:R-:W3:Y:S01]  /*7270*/  LDL.LU R19, [R1+0x228] ;  /* 0x0002280001137983 */ /* 0x000ee20000300800 */
[----:B------:R-:W-:-:S03]  /*7280*/  IMAD.HI.U32 R3, R0, R8, RZ ;  /* 0x0000000800037227 */ /* 0x000fc600078e00ff */
[C---:B------:R-:W-:Y:S01]  /*7290*/  ISETP.GT.U32.AND P1, PT, R2.reuse, R6, PT ;  /* 0x000000060200720c */ /* 0x040fe20003f24070 */
[----:B------:R-:W-:Y:S02]  /*72a0*/  IMAD.MOV R3, RZ, RZ, -R3 ;  /* 0x000000ffff037224 */ /* 0x000fe400078e0a03 */
[----:B------:R-:W-:Y:S02]  /*72b0*/  @!P5 IMAD.IADD R9, R9, 0x1, -R2 ;  /* 0x000000010909d824 */ /* 0x000fe400078e0a02 */
[----:B------:R-:W-:-:S03]  /*72c0*/  IMAD R8, R2, R3, R8 ;  /* 0x0000000302087224 */ /* 0x000fc600078e0208 */
[----:B------:R-:W-:-:S05]  /*72d0*/  ISETP.GT.U32.AND P5, PT, R2, R9, PT ;  /* 0x000000090200720c */ /* 0x000fca0003fa4070 */
[----:B------:R-:W-:-:S05]  /*72e0*/  @!P1 IMAD.IADD R6, R6, 0x1, -R2 ;  /* 0x0000000106069824 */ /* 0x000fca00078e0a02 */
[----:B------:R-:W-:-:S03]  /*72f0*/  ISETP.GT.U32.AND P1, PT, R2, R6, PT ;  /* 0x000000060200720c */ /* 0x000fc60003f24070 */
[----:B------:R-:W-:-:S04]  /*7300*/  @!P5 IMAD.IADD R9, R9, 0x1, -R2 ;  /* 0x000000010909d824 */ /* 0x000fc800078e0a02 */
[----:B------:R-:W-:-:S04]  /*7310*/  IMAD.MOV.U32 R14, RZ, RZ, R9 ;  /* 0x000000ffff0e7224 */ /* 0x000fc800078e0009 */
[----:B------:R-:W-:Y:S02]  /*7320*/  @!P4 IMAD.MOV R14, RZ, RZ, -R14 ;  /* 0x000000ffff0ec224 */ /* 0x000fe400078e0a0e */
[----:B------:R-:W-:Y:S01]  /*7330*/  @!P1 IMAD.IADD R6, R6, 0x1, -R2 ;  /* 0x0000000106069824 */ /* 0x000fe200078e0a02 */
[----:B--2---:R-:W-:Y:S02]  /*7340*/  IABS R7, R20 ;  /* 0x0000001400077213 */ /* 0x004fe40000000000 */
[----:B------:R-:W-:Y:S02]  /*7350*/  ISETP.GE.AND P0, PT, R20, RZ, PT ;  /* 0x000000ff1400720c */ /* 0x000fe40003f06270 */
[----:B------:R-:W2:Y:S01]  /*7360*/  LDL.LU R20, [R1+0x22c] ;  /* 0x00022c0001147983 */ /* 0x000ea20000300800 */
[----:B----4-:R-:W-:Y:S02]  /*7370*/  ISETP.GE.AND P6, PT, R24, RZ, PT ;  /* 0x000000ff1800720c */ /* 0x010fe40003fc6270 */
[----:B------:R-:W-:-:S02]  /*7380*/  IABS R3, R24 ;  /* 0x0000001800037213 */ /* 0x000fc40000000000 */
[----:B------:R-:W4:Y:S04]  /*7390*/  LDL.LU R24, [R1+0x230] ;  /* 0x0002300001187983 */ /* 0x000f280000300800 */
[----:B------:R-:W-:Y:S01]  /*73a0*/  STL [R1+0x70], R14 ;  /* 0x0000700e01007387 */ /* 0x000fe20000100800 */
[----:B------:R-:W-:Y:S02]  /*73b0*/  IABS R4, R22 ;  /* 0x0000001600047213 */ /* 0x000fe40000000000 */
[----:B------:R-:W-:Y:S02]  /*73c0*/  ISETP.GE.AND P1, PT, R22, RZ, PT ;  /* 0x000000ff1600720c */ /* 0x000fe40003f26270 */
[----:B------:R-:W5:Y:S01]  /*73d0*/  LDL.LU R22, [R1+0x234] ;  /* 0x0002340001167983 */ /* 0x000f620000300800 */
[----:B------:R-:W-:Y:S01]  /*73e0*/  ISETP.GT.U32.AND P5, PT, R2, R8, PT ;  /* 0x000000080200720c */ /* 0x000fe20003fa4070 */
[----:B0-----:R-:W-:-:S04]  /*73f0*/  IMAD.HI.U32 R11, R0, R7, RZ ;  /* 0x00000007000b7227 */ /* 0x001fc800078e00ff */
[----:B------:R-:W-:-:S04]  /*7400*/  IMAD.MOV R11, RZ, RZ, -R11 ;  /* 0x000000ffff0b7224 */ /* 0x000fc800078e0a0b */
[----:B------:R-:W-:-:S04]  /*7410*/  IMAD R7, R2, R11, R7 ;  /* 0x0000000b02077224 */ /* 0x000fc800078e0207 */
[----:B------:R-:W-:Y:S02]  /*7420*/  @!P5 IMAD.IADD R8, R8, 0x1, -R2 ;  /* 0x000000010808d824 */ /* 0x000fe400078e0a02 */
[----:B------:R-:W-:-:S03]  /*7430*/  IMAD.HI.U32 R13, R0, R3, RZ ;  /* 0x00000003000d7227 */ /* 0x000fc600078e00ff */
[C---:B------:R-:W-:Y:S02]  /*7440*/  ISETP.GT.U32.AND P5, PT, R2.reuse, R8, PT ;  /* 0x000000080200720c */ /* 0x040fe40003fa4070 */
[----:B------:R-:W-:Y:S01]  /*7450*/  ISETP.GT.U32.AND P4, PT, R2, R7, PT ;  /* 0x000000070200720c */ /* 0x000fe20003f84070 */
[----:B------:R-:W-:Y:S01]  /*7460*/  IMAD.MOV R9, RZ, RZ, -R13 ;  /* 0x000000ffff097224 */ /* 0x000fe200078e0a0d */
[----:B------:R-:W-:Y:S01]  /*7470*/  ISETP.GE.AND P3, PT, R17, RZ, PT ;  /* 0x000000ff1100720c */ /* 0x000fe20003f66270 */
[----:B------:R-:W-:Y:S01]  /*7480*/  IMAD.HI.U32 R12, R0, R4, RZ ;  /* 0x00000004000c7227 */ /* 0x000fe200078e00ff */
[----:B------:R-:W-:-:S03]  /*7490*/  IABS R10, R18 ;  /* 0x00000012000a7213 */ /* 0x000fc60000000000 */
[----:B------:R-:W-:Y:S02]  /*74a0*/  IMAD R3, R2, R9, R3 ;  /* 0x0000000902037224 */ /* 0x000fe400078e0203 */
[----:B------:R-:W-:Y:S02]  /*74b0*/  IMAD.MOV R12, RZ, RZ, -R12 ;  /* 0x000000ffff0c7224 */ /* 0x000fe400078e0a0c */
[----:B------:R-:W-:Y:S01]  /*74c0*/  @!P5 IMAD.IADD R8, R8, 0x1, -R2 ;  /* 0x000000010808d824 */ /* 0x000fe200078e0a02 */
[----:B------:R-:W-:Y:S01]  /*74d0*/  ISETP.GT.U32.AND P5, PT, R2, R3, PT ;  /* 0x000000030200720c */ /* 0x000fe20003fa4070 */
[----:B------:R-:W-:-:S04]  /*74e0*/  IMAD.HI.U32 R11, R0, R10, RZ ;  /* 0x0000000a000b7227 */ /* 0x000fc800078e00ff */
[C---:B------:R-:W-:Y:S02]  /*74f0*/  IMAD R4, R2.reuse, R12, R4 ;  /* 0x0000000c02047224 */ /* 0x040fe400078e0204 */
[----:B------:R-:W-:Y:S02]  /*7500*/  IMAD.MOV.U32 R13, RZ, RZ, R6 ;  /* 0x000000ffff0d7224 */ /* 0x000fe400078e0006 */
[----:B------:R-:W-:Y:S01]  /*7510*/  @!P4 IMAD.IADD R7, R7, 0x1, -R2 ;  /* 0x000000010707c824 */ /* 0x000fe200078e0a02 */
[C---:B------:R-:W-:Y:S01]  /*7520*/  ISETP.GT.U32.AND P4, PT, R2.reuse, R4, PT ;  /* 0x000000040200720c */ /* 0x040fe20003f84070 */
[----:B------:R-:W-:Y:S02]  /*7530*/  IMAD.MOV R11, RZ, RZ, -R11 ;  /* 0x000000ffff0b7224 */ /* 0x000fe400078e0a0b */
[----:B------:R-:W-:Y:S01]  /*7540*/  @!P3 IMAD.MOV R13, RZ, RZ, -R13 ;  /* 0x000000ffff0db224 */ /* 0x000fe200078e0a0d */
[C---:B------:R-:W-:Y:S01]  /*7550*/  ISETP.GT.U32.AND P3, PT, R2.reuse, R7, PT ;  /* 0x000000070200720c */ /* 0x040fe20003f64070 */
[----:B------:R-:W-:-:S02]  /*7560*/  IMAD R10, R2, R11, R10 ;  /* 0x0000000b020a7224 */ /* 0x000fc400078e020a */
[--C-:B------:R-:W-:Y:S01]  /*7570*/  @!P5 IMAD.IADD R3, R3, 0x1, -R2.reuse ;  /* 0x000000010303d824 */ /* 0x100fe200078e0a02 */
[----:B------:R0:W-:Y:S04]  /*7580*/  STL [R1+0x14], R13 ;  /* 0x0000140d01007387 */ /* 0x0001e80000100800 */
[----:B------:R-:W-:Y:S01]  /*7590*/  ISETP.GT.U32.AND P5, PT, R2, R3, PT ;  /* 0x000000030200720c */ /* 0x000fe20003fa4070 */
[----:B------:R-:W-:Y:S02]  /*75a0*/  @!P4 IMAD.IADD R4, R4, 0x1, -R2 ;  /* 0x000000010404c824 */ /* 0x000fe400078e0a02 */
[----:B0-----:R-:W-:Y:S02]  /*75b0*/  IMAD.MOV.U32 R13, RZ, RZ, R8 ;  /* 0x000000ffff0d7224 */ /* 0x001fe400078e0008 */
[----:B------:R-:W-:-:S02]  /*75c0*/  @!P3 IMAD.IADD R7, R7, 0x1, -R2 ;  /* 0x000000010707b824 */ /* 0x000fc400078e0a02 */
[----:B------:R-:W-:Y:S01]  /*75d0*/  @!P2 IMAD.MOV R13, RZ, RZ, -R13 ;  /* 0x000000ffff0da224 */ /* 0x000fe200078e0a0d */
[C---:B------:R-:W-:Y:S02]  /*75e0*/  ISETP.GT.U32.AND P2, PT, R2.reuse, R10, PT ;  /* 0x0000000a0200720c */ /* 0x040fe40003f44070 */
[----:B------:R-:W-:Y:S02]  /*75f0*/  ISETP.GT.U32.AND P4, PT, R2, R4, PT ;  /* 0x000000040200720c */ /* 0x000fe40003f84070 */
[----:B------:R0:W-:Y:S01]  /*7600*/  STL [R1+0x68], R13 ;  /* 0x0000680d01007387 */ /* 0x0001e20000100800 */
[----:B------:R-:W-:Y:S02]  /*7610*/  @!P5 IMAD.IADD R3, R3, 0x1, -R2 ;  /* 0x000000010303d824 */ /* 0x000fe400078e0a02 */
[----:B0-----:R-:W-:-:S06]  /*7620*/  IMAD.MOV.U32 R13, RZ, RZ, R7 ;  /* 0x000000ffff0d7224 */ /* 0x001fcc00078e0007 */
[--C-:B------:R-:W-:Y:S02]  /*7630*/  @!P2 IMAD.IADD R10, R10, 0x1, -R2.reuse ;  /* 0x000000010a0aa824 */ /* 0x100fe400078e0a02 */
[----:B------:R-:W-:Y:S02]  /*7640*/  @!P0 IMAD.MOV R13, RZ, RZ, -R13 ;  /* 0x000000ffff0d8224 */ /* 0x000fe400078e0a0d */
[----:B------:R-:W-:Y:S01]  /*7650*/  @!P4 IMAD.IADD R4, R4, 0x1, -R2 ;  /* 0x000000010404c824 */ /* 0x000fe200078e0a02 */
[----:B---3--:R-:W-:-:S05]  /*7660*/  IABS R9, R19 ;  /* 0x0000001300097213 */ /* 0x008fca0000000000 */
[----:B------:R-:W-:-:S04]  /*7670*/  IMAD.HI.U32 R12, R0, R9, RZ ;  /* 0x00000009000c7227 */ /* 0x000fc800078e00ff */
[----:B------:R-:W-:-:S04]  /*7680*/  IMAD.MOV R12, RZ, RZ, -R12 ;  /* 0x000000ffff0c7224 */ /* 0x000fc800078e0a0c */
[C---:B------:R-:W-:Y:S01]  /*7690*/  IMAD R9, R2.reuse, R12, R9 ;  /* 0x0000000c02097224 */ /* 0x040fe200078e0209 */
[----:B------:R-:W-:-:S04]  /*76a0*/  ISETP.GT.U32.AND P0, PT, R2, R10, PT ;  /* 0x0000000a0200720c */ /* 0x000fc80003f04070 */
[----:B------:R-:W-:Y:S02]  /*76b0*/  ISETP.GT.U32.AND P3, PT, R2, R9, PT ;  /* 0x000000090200720c */ /* 0x000fe40003f64070 */
[----:B------:R-:W-:Y:S01]  /*76c0*/  ISETP.GE.AND P2, PT, R18, RZ, PT ;  /* 0x000000ff1200720c */ /* 0x000fe20003f46270 */
[----:B------:R-:W-:Y:S01]  /*76d0*/  @!P1 IMAD.MOV R4, RZ, RZ, -R4 ;  /* 0x000000ffff049224 */ /* 0x000fe200078e0a04 */
[----:B------:R-:W-:Y:S05]  /*76e0*/  STL [R1+0x54], R13 ;  /* 0x0000540d01007387 */ /* 0x000fea0000100800 */
[----:B------:R-:W-:-:S04]  /*76f0*/  @!P0 IMAD.IADD R10, R10, 0x1, -R2 ;  /* 0x000000010a0a8824 */ /* 0x000fc800078e0a02 */
[----:B------:R-:W-:Y:S02]  /*7700*/  @!P3 IMAD.IADD R9, R9, 0x1, -R2 ;  /* 0x000000010909b824 */ /* 0x000fe400078e0a02 */
[----:B------:R-:W-:-:S03]  /*7710*/  @!P2 IMAD.MOV R10, RZ, RZ, -R10 ;  /* 0x000000ffff0aa224 */ /* 0x000fc600078e0a0a */
[----:B------:R-:W-:Y:S02]  /*7720*/  ISETP.GT.U32.AND P3, PT, R2, R9, PT ;  /* 0x000000090200720c */ /* 0x000fe40003f64070 */
[----:B------:R-:W-:-:S11]  /*7730*/  IABS R16, R25 ;  /* 0x0000001900107213 */ /* 0x000fd60000000000 */
[----:B------:R-:W-:Y:S01]  /*7740*/  @!P3 IMAD.IADD R9, R9, 0x1, -R2 ;  /* 0x000000010909b824 */ /* 0x000fe200078e0a02 */
[----:B--2---:R-:W-:-:S05]  /*7750*/  IABS R11, R20 ;  /* 0x00000014000b7213 */ /* 0x004fca0000000000 */
[----:B------:R-:W-:-:S04]  /*7760*/  IMAD.MOV.U32 R6, RZ, RZ, R11 ;  /* 0x000000ffff067224 */ /* 0x000fc800078e000b */
[----:B------:R-:W-:-:S04]  /*7770*/  IMAD.HI.U32 R11, R0, R6, RZ ;  /* 0x00000006000b7227 */ /* 0x000fc800078e00ff */
[----:B------:R-:W-:Y:S01]  /*7780*/  IMAD.MOV R11, RZ, RZ, -R11 ;  /* 0x000000ffff0b7224 */ /* 0x000fe200078e0a0b */
[----:B----4-:R-:W-:-:S03]  /*7790*/  IABS R8, R24 ;  /* 0x0000001800087213 */ /* 0x010fc60000000000 */
[----:B------:R-:W-:Y:S02]  /*77a0*/  IMAD R6, R2, R11, R6 ;  /* 0x0000000b02067224 */ /* 0x000fe400078e0206 */
[----:B------:R-:W-:-:S03]  /*77b0*/  IMAD.HI.U32 R7, R0, R8, RZ ;  /* 0x0000000800077227 */ /* 0x000fc600078e00ff */
[----:B------:R-:W-:Y:S01]  /*77c0*/  ISETP.GT.U32.AND P5, PT, R2, R6, PT ;  /* 0x000000060200720c */ /* 0x000fe20003fa4070 */
[----:B------:R-:W-:-:S04]  /*77d0*/  IMAD.MOV R7, RZ, RZ, -R7 ;  /* 0x000000ffff077224 */ /* 0x000fc800078e0a07 */
[----:B------:R-:W-:-:S05]  /*77e0*/  IMAD R8, R2, R7, R8 ;  /* 0x0000000702087224 */ /* 0x000fca00078e0208 */
[----:B------:R-:W-:Y:S01]  /*77f0*/  ISETP.GT.U32.AND P4, PT, R2, R8, PT ;  /* 0x000000080200720c */ /* 0x000fe20003f84070 */
[----:B------:R-:W-:Y:S02]  /*7800*/  IMAD.MOV.U32 R11, RZ, RZ, R3 ;  /* 0x000000ffff0b7224 */ /* 0x000fe400078e0003 */
[----:B------:R-:W-:Y:S02]  /*7810*/  @!P5 IMAD.IADD R6, R6, 0x1, -R2 ;  /* 0x000000010606d824 */ /* 0x000fe400078e0a02 */
[----:B------:R-:W-:Y:S01]  /*7820*/  @!P6 IMAD.MOV R11, RZ, RZ, -R11 ;  /* 0x000000ffff0be224 */ /* 0x000fe200078e0a0b */
[----:B-----5:R-:W-:Y:S02]  /*7830*/  IABS R3, R22 ;  /* 0x0000001600037213 */ /* 0x020fe40000000000 */
[----:B------:R-:W-:-:S05]  /*7840*/  ISETP.GT.U32.AND P1, PT, R2, R6, PT ;  /* 0x000000060200720c */ /* 0x000fca0003f24070 */
[----:B------:R-:W-:Y:S02]  /*7850*/  @!P4 IMAD.IADD R8, R8, 0x1, -R2 ;  /* 0x000000010808c824 */ /* 0x000fe400078e0a02 */
[----:B------:R-:W-:Y:S01]  /*7860*/  IMAD.HI.U32 R7, R0, R3, RZ ;  /* 0x0000000300077227 */ /* 0x000fe200078e00ff */
[----:B------:R-:W-:Y:S01]  /*7870*/  STL [R1+0x5c], R11 ;  /* 0x00005c0b01007387 */ /* 0x000fe20000100800 */
[----:B------:R-:W-:Y:S02]  /*7880*/  ISETP.GE.AND P6, PT, R19, RZ, PT ;  /* 0x000000ff1300720c */ /* 0x000fe40003fc6270 */
[----:B------:R-:W-:Y:S01]  /*7890*/  IMAD.MOV R7, RZ, RZ, -R7 ;  /* 0x000000ffff077224 */ /* 0x000fe200078e0a07 */
[----:B------:R0:W-:Y:S01]  /*78a0*/  STL [R1+0x64], R4 ;  /* 0x0000640401007387 */ /* 0x0001e20000100800 */
[----:B------:R-:W-:Y:S02]  /*78b0*/  ISETP.GT.U32.AND P2, PT, R2, R8, PT ;  /* 0x000000080200720c */ /* 0x000fe40003f44070 */
[----:B------:R-:W-:Y:S01]  /*78c0*/  ISETP.GE.AND P0, PT, R20, RZ, PT ;  /* 0x000000ff1400720c */ /* 0x000fe20003f06270 */
[----:B------:R-:W-:Y:S01]  /*78d0*/  IMAD R3, R2, R7, R3 ;  /* 0x0000000702037224 */ /* 0x000fe200078e0203 */
[----:B------:R-:W-:-:S02]  /*78e0*/  ISETP.GE.AND P5, PT, R24, RZ, PT ;  /* 0x000000ff1800720c */ /* 0x000fc40003fa6270 */
[----:B0-----:R-:W-:Y:S01]  /*78f0*/  IABS R4, R21 ;  /* 0x0000001500047213 */ /* 0x001fe20000000000 */
[----:B------:R-:W-:-:S04]  /*7900*/  @!P1 IMAD.IADD R6, R6, 0x1, -R2 ;  /* 0x0000000106069824 */ /* 0x000fc800078e0a02 */
[----:B------:R-:W-:Y:S01]  /*7910*/  IMAD.HI.U32 R7, R0, R4, RZ ;  /* 0x0000000400077227 */ /* 0x000fe200078e00ff */
[----:B------:R-:W-:Y:S01]  /*7920*/  ISETP.GT.U32.AND P1, PT, R2, R3, PT ;  /* 0x000000030200720c */ /* 0x000fe20003f24070 */
[----:B------:R0:W-:Y:S02]  /*7930*/  STL [R1+0x60], R10 ;  /* 0x0000600a01007387 */ /* 0x0001e40000100800 */
[----:B------:R-:W-:Y:S02]  /*7940*/  IMAD.MOV R7, RZ, RZ, -R7 ;  /* 0x000000ffff077224 */ /* 0x000fe400078e0a07 */
[----:B------:R-:W-:Y:S02]  /*7950*/  @!P2 IMAD.IADD R8, R8, 0x1, -R2 ;  /* 0x000000010808a824 */ /* 0x000fe400078e0a02 */
[----:B------:R-:W-:Y:S02]  /*7960*/  IMAD R4, R2, R7, R4 ;  /* 0x0000000702047224 */ /* 0x000fe400078e0204 */
[----:B0-----:R-:W-:-:S02]  /*7970*/  IMAD.MOV.U32 R10, RZ, RZ, R6 ;  /* 0x000000ffff0a7224 */ /* 0x001fc400078e0006 */
[----:B------:R-:W-:Y:S02]  /*7980*/  @!P6 IMAD.MOV R9, RZ, RZ, -R9 ;  /* 0x000000ffff09e224 */ /* 0x000fe400078e0a09 */
[----:B------:R-:W-:Y:S02]  /*7990*/  @!P0 IMAD.MOV R10, RZ, RZ, -R10 ;  /* 0x000000ffff0a8224 */ /* 0x000fe400078e0a0a */
[----:B------:R-:W-:Y:S01]  /*79a0*/  @!P5 IMAD.MOV R8, RZ, RZ, -R8 ;  /* 0x000000ffff08d224 */ /* 0x000fe200078e0a08 */
[C---:B------:R-:W-:Y:S01]  /*79b0*/  ISETP.GT.U32.AND P5, PT, R2.reuse, R4, PT ;  /* 0x000000040200720c */ /* 0x040fe20003fa4070 */
[----:B------:R-:W-:Y:S01]  /*79c0*/  STL [R1+0xa0], R9 ;  /* 0x0000a00901007387 */ /* 0x000fe20000100800 */
[----:B------:R-:W-:Y:S01]  /*79d0*/  ISETP.GE.AND P2, PT, R25, RZ, PT ;  /* 0x000000ff1900720c */ /* 0x000fe20003f46270 */
[----:B------:R-:W-:Y:S02]  /*79e0*/  @!P1 IMAD.IADD R3, R3, 0x1, -R2 ;  /* 0x0000000103039824 */ /* 0x000fe400078e0a02 */
[----:B------:R-:W-:Y:S04]  /*79f0*/  STL [R1+0xac], R10 ;  /* 0x0000ac0a01007387 */ /* 0x000fe80000100800 */
[----:B------:R-:W2:Y:S01]  /*7a00*/  LDL.LU R25, [R1+0x254] ;  /* 0x0002540001197983 */ /* 0x000ea20000300800 */
[----:B------:R-:W-:-:S02]  /*7a10*/  ISETP.GT.U32.AND P1, PT, R2, R3, PT ;  /* 0x000000030200720c */ /* 0x000fc40003f24070 */
[----:B------:R-:W-:Y:S01]  /*7a20*/  IABS R6, R26 ;  /* 0x0000001a00067213 */ /* 0x000fe20000000000 */
[--C-:B------:R-:W-:Y:S01]  /*7a30*/  @!P5 IMAD.IADD R4, R4, 0x1, -R2.reuse ;  /* 0x000000010404d824 */ /* 0x100fe200078e0a02 */
[----:B------:R-:W-:Y:S01]  /*7a40*/  ISETP.GE.AND P3, PT, R22, RZ, PT ;  /* 0x000000ff1600720c */ /* 0x000fe20003f66270 */
[----:B------:R-:W3:Y:S02]  /*7a50*/  LDL.LU R11, [R1+0x258] ;  /* 0x00025800010b7983 */ /* 0x000ee40000300800 */
[----:B------:R-:W-:Y:S01]  /*7a60*/  IMAD.HI.U32 R7, R0, R6, RZ ;  /* 0x0000000600077227 */ /* 0x000fe200078e00ff */
[C---:B------:R-:W-:Y:S02]  /*7a70*/  ISETP.GT.U32.AND P5, PT, R2.reuse, R4, PT ;  /* 0x000000040200720c */ /* 0x040fe40003fa4070 */
[----:B------:R-:W-:Y:S01]  /*7a80*/  IABS R19, R23 ;  /* 0x0000001700137213 */ /* 0x000fe20000000000 */
[----:B------:R-:W-:Y:S02]  /*7a90*/  IMAD.MOV R7, RZ, RZ, -R7 ;  /* 0x000000ffff077224 */ /* 0x000fe400078e0a07 */
[----:B------:R-:W-:Y:S01]  /*7aa0*/  @!P1 IMAD.IADD R3, R3, 0x1, -R2 ;  /* 0x0000000103039824 */ /* 0x000fe200078e0a02 */
[----:B------:R-:W-:Y:S01]  /*7ab0*/  ISETP.GE.AND P4, PT, R21, RZ, PT ;  /* 0x000000ff1500720c */ /* 0x000fe20003f86270 */
[----:B------:R-:W-:-:S02]  /*7ac0*/  IMAD R6, R2, R7, R6 ;  /* 0x0000000702067224 */ /* 0x000fc400078e0206 */
[----:B------:R-:W-:-:S04]  /*7ad0*/  IMAD.HI.U32 R7, R0, R19, RZ ;  /* 0x0000001300077227 */ /* 0x000fc800078e00ff */
[----:B------:R-:W-:Y:S01]  /*7ae0*/  IMAD.MOV.U32 R12, RZ, RZ, R3 ;  /* 0x000000ffff0c7224 */ /* 0x000fe200078e0003 */
[----:B------:R-:W-:Y:S01]  /*7af0*/  STL [R1+0xa8], R8 ;  /* 0x0000a80801007387 */ /* 0x000fe20000100800 */
[----:B------:R-:W-:Y:S02]  /*7b00*/  IMAD.MOV R7, RZ, RZ, -R7 ;  /* 0x000000ffff077224 */ /* 0x000fe400078e0a07 */
[----:B------:R-:W-:Y:S01]  /*7b10*/  @!P3 IMAD.MOV R12, RZ, RZ, -R12 ;  /* 0x000000ffff0cb224 */ /* 0x000fe200078e0a0c */
[----:B------:R-:W4:Y:S01]  /*7b20*/  LDL.LU R14, [R1+0x25c] ;  /* 0x00025c00010e7983 */ /* 0x000f220000300800 */
[----:B------:R-:W-:Y:S02]  /*7b30*/  @!P5 IMAD.IADD R4, R4, 0x1, -R2 ;  /* 0x000000010404d824 */ /* 0x000fe400078e0a02 */
[----:B------:R-:W-:Y:S01]  /*7b40*/  IMAD R19, R2, R7, R19 ;  /* 0x0000000702137224 */ /* 0x000fe200078e0213 */
[----:B------:R0:W-:Y:S01]  /*7b50*/  STL [R1+0x10], R12 ;  /* 0x0000100c01007387 */ /* 0x0001e20000100800 */
[----:B------:R-:W-:-:S04]  /*7b60*/  IMAD.MOV.U32 R7, RZ, RZ, R4 ;  /* 0x000000ffff077224 */ /* 0x000fc800078e0004 */
[----:B------:R-:W-:Y:S01]  /*7b70*/  @!P4 IMAD.MOV R7, RZ, RZ, -R7 ;  /* 0x000000ffff07c224 */ /* 0x000fe200078e0a07 */
[----:B0-----:R-:W5:Y:S04]  /*7b80*/  LDL.LU R12, [R1+0x260] ;  /* 0x00026000010c7983 */ /* 0x001f680000300800 */
[----:B------:R0:W-:Y:S04]  /*7b90*/  STL [R1+0x58], R7 ;  /* 0x0000580701007387 */ /* 0x0001e80000100800 */
[----:B------:R-:W5:Y:S04]  /*7ba0*/  LDL.LU R15, [R1+0x264] ;  /* 0x00026400010f7983 */ /* 0x000f680000300800 */
[----:B------:R-:W5:Y:S04]  /*7bb0*/  LDL.LU R13, [R1+0x268] ;  /* 0x00026800010d7983 */ /* 0x000f680000300800 */
[----:B------:R-:W5:Y:S01]  /*7bc0*/  LDL.LU R17, [R1+0x26c] ;  /* 0x00026c0001117983 */ /* 0x000f620000300800 */
[----:B------:R-:W-:-:S02]  /*7bd0*/  ISETP.GE.AND P0, PT, R29, RZ, PT ;  /* 0x000000ff1d00720c */ /* 0x000fc40003f06270 */
[----:B------:R-:W-:Y:S02]  /*7be0*/  IABS R29, R29 ;  /* 0x0000001d001d7213 */ /* 0x000fe40000000000 */
[----:B------:R-:W-:-:S03]  /*7bf0*/  ISETP.GT.U32.AND P1, PT, R2, R6, PT ;  /* 0x000000060200720c */ /* 0x000fc60003f24070 */
[----:B------:R-:W-:Y:S01]  /*7c00*/  IMAD.HI.U32 R10, R0, R29, RZ ;  /* 0x0000001d000a7227 */ /* 0x000fe200078e00ff */
[----:B------:R-:W-:-:S03]  /*7c10*/  IABS R18, R27 ;  /* 0x0000001b00127213 */ /* 0x000fc60000000000 */
[----:B------:R-:W-:-:S04]  /*7c20*/  IMAD.HI.U32 R9, R0, R16, RZ ;  /* 0x0000001000097227 */ /* 0x000fc800078e00ff */
[----:B------:R-:W-:Y:S02]  /*7c30*/  IMAD.MOV R10, RZ, RZ, -R10 ;  /* 0x000000ffff0a7224 */ /* 0x000fe400078e0a0a */
[----:B------:R-:W-:-:S04]  /*7c40*/  IMAD.HI.U32 R8, R0, R18, RZ ;  /* 0x0000001200087227 */ /* 0x000fc800078e00ff */
[----:B------:R-:W-:Y:S02]  /*7c50*/  IMAD.MOV R9, RZ, RZ, -R9 ;  /* 0x000000ffff097224 */ /* 0x000fe400078e0a09 */
[C---:B------:R-:W-:Y:S02]  /*7c60*/  IMAD R29, R2.reuse, R10, R29 ;  /* 0x0000000a021d7224 */ /* 0x040fe400078e021d */
[----:B------:R-:W-:Y:S02]  /*7c70*/  IMAD.MOV R8, RZ, RZ, -R8 ;  /* 0x000000ffff087224 */ /* 0x000fe400078e0a08 */
[C---:B------:R-:W-:Y:S01]  /*7c80*/  IMAD R16, R2.reuse, R9, R16 ;  /* 0x0000000902107224 */ /* 0x040fe200078e0210 */
[----:B------:R-:W-:Y:S01]  /*7c90*/  ISETP.GT.U32.AND P3, PT, R2, R29, PT ;  /* 0x0000001d0200720c */ /* 0x000fe20003f64070 */
[----:B------:R-:W-:Y:S02]  /*7ca0*/  @!P1 IMAD.IADD R6, R6, 0x1, -R2 ;  /* 0x0000000106069824 */ /* 0x000fe400078e0a02 */
[C---:B------:R-:W-:Y:S01]  /*7cb0*/  IMAD R18, R2.reuse, R8, R18 ;  /* 0x0000000802127224 */ /* 0x040fe200078e0212 */
[----:B------:R-:W-:-:S02]  /*7cc0*/  ISETP.GT.U32.AND P5, PT, R2, R16, PT ;  /* 0x000000100200720c */ /* 0x000fc40003fa4070 */
[C---:B------:R-:W-:Y:S02]  /*7cd0*/  ISETP.GT.U32.AND P1, PT, R2.reuse, R6, PT ;  /* 0x000000060200720c */ /* 0x040fe40003f24070 */
[----:B------:R-:W-:Y:S02]  /*7ce0*/  ISETP.GT.U32.AND P4, PT, R2, R18, PT ;  /* 0x000000120200720c */ /* 0x000fe40003f84070 */
[----:B------:R-:W-:-:S03]  /*7cf0*/  IABS R21, R28 ;  /* 0x0000001c00157213 */ /* 0x000fc60000000000 */
[----:B------:R-:W-:Y:S02]  /*7d00*/  @!P3 IMAD.IADD R29, R29, 0x1, -R2 ;  /* 0x000000011d1db824 */ /* 0x000fe400078e0a02 */
[----:B------:R-:W-:-:S04]  /*7d10*/  IMAD.HI.U32 R3, R0, R21, RZ ;  /* 0x0000001500037227 */ /* 0x000fc800078e00ff */
[--C-:B------:R-:W-:Y:S01]  /*7d20*/  @!P1 IMAD.IADD R6, R6, 0x1, -R2.reuse ;  /* 0x0000000106069824 */ /* 0x100fe200078e0a02 */
[----:B------:R-:W-:Y:S01]  /*7d30*/  ISETP.GT.U32.AND P1, PT, R2, R19, PT ;  /* 0x000000130200720c */ /* 0x000fe20003f24070 */
[--C-:B------:R-:W-:Y:S01]  /*7d40*/  @!P5 IMAD.IADD R16, R16, 0x1, -R2.reuse ;  /* 0x000000011010d824 */ /* 0x100fe200078e0a02 */
[----:B------:R-:W-:Y:S01]  /*7d50*/  ISETP.GT.U32.AND P5, PT, R2, R29, PT ;  /* 0x0000001d0200720c */ /* 0x000fe20003fa4070 */
[----:B------:R-:W-:Y:S02]  /*7d60*/  @!P4 IMAD.IADD R18, R18, 0x1, -R2 ;  /* 0x000000011212c824 */ /* 0x000fe400078e0a02 */
[----:B------:R-:W-:Y:S01]  /*7d70*/  IMAD.MOV R3, RZ, RZ, -R3 ;  /* 0x000000ffff037224 */ /* 0x000fe200078e0a03 */
[----:B------:R-:W-:Y:S02]  /*7d80*/  ISETP.GT.U32.AND P4, PT, R2, R16, PT ;  /* 0x000000100200720c */ /* 0x000fe40003f84070 */
[----:B------:R-:W-:Y:S01]  /*7d90*/  ISETP.GE.AND P6, PT, R26, RZ, PT ;  /* 0x000000ff1a00720c */ /* 0x000fe20003fc6270 */
[----:B------:R-:W-:-:S04]  /*7da0*/  IMAD R21, R2, R3, R21 ;  /* 0x0000000302157224 */ /* 0x000fc800078e0215 */
[--C-:B------:R-:W-:Y:S02]  /*7db0*/  @!P1 IMAD.IADD R19, R19, 0x1, -R2.reuse ;  /* 0x0000000113139824 */ /* 0x100fe400078e0a02 */
[--C-:B------:R-:W-:Y:S01]  /*7dc0*/  @!P5 IMAD.IADD R29, R29, 0x1, -R2.reuse ;  /* 0x000000011d1dd824 */ /* 0x100fe200078e0a02 */
[C---:B------:R-:W-:Y:S02]  /*7dd0*/  ISETP.GT.U32.AND P5, PT, R2.reuse, R21, PT ;  /* 0x000000150200720c */ /* 0x040fe40003fa4070 */
[----:B------:R-:W-:Y:S01]  /*7de0*/  ISETP.GT.U32.AND P1, PT, R2, R19, PT ;  /* 0x000000130200720c */ /* 0x000fe20003f24070 */
[----:B------:R-:W-:Y:S02]  /*7df0*/  @!P4 IMAD.IADD R16, R16, 0x1, -R2 ;  /* 0x000000011010c824 */ /* 0x000fe400078e0a02 */
[----:B------:R-:W-:Y:S01]  /*7e00*/  @!P6 IMAD.MOV R6, RZ, RZ, -R6 ;  /* 0x000000ffff06e224 */ /* 0x000fe200078e0a06 */
[----:B------:R-:W-:Y:S02]  /*7e10*/  ISETP.GT.U32.AND P6, PT, R2, R18, PT ;  /* 0x000000120200720c */ /* 0x000fe40003fc4070 */
[----:B------:R-:W-:-:S05]  /*7e20*/  ISETP.GE.AND P3, PT, R27, RZ, PT ;  /* 0x000000ff1b00720c */ /* 0x000fca0003f66270 */
[--C-:B------:R-:W-:Y:S01]  /*7e30*/  @!P5 IMAD.IADD R21, R21, 0x1, -R2.reuse ;  /* 0x000000011515d824 */ /* 0x100fe200078e0a02 */
[----:B------:R1:W-:Y:S01]  /*7e40*/  STL [R1], R6 ;  /* 0x0000000601007387 */ /* 0x0003e20000100800 */
[--C-:B------:R-:W-:Y:S01]  /*7e50*/  @!P1 IMAD.IADD R19, R19, 0x1, -R2.reuse ;  /* 0x0000000113139824 */ /* 0x100fe200078e0a02 */
[----:B------:R-:W-:Y:S02]  /*7e60*/  ISETP.GE.AND P1, PT, R23, RZ, PT ;  /* 0x000000ff1700720c */ /* 0x000fe40003f26270 */
[----:B------:R-:W5:Y:S01]  /*7e70*/  LDL.LU R23, [R1+0x270] ;  /* 0x0002700001177983 */ /* 0x000f620000300800 */
[----:B------:R-:W-:Y:S02]  /*7e80*/  @!P6 IMAD.IADD R18, R18, 0x1, -R2 ;  /* 0x000000011212e824 */ /* 0x000fe400078e0a02 */
[----:B------:R-:W-:Y:S01]  /*7e90*/  @!P0 IMAD.MOV R29, RZ, RZ, -R29 ;  /* 0x000000ffff1d8224 */ /* 0x000fe200078e0a1d */
[----:B------:R-:W-:Y:S01]  /*7ea0*/  ISETP.GE.AND P5, PT, R28, RZ, PT ;  /* 0x000000ff1c00720c */ /* 0x000fe20003fa6270 */
[----:B------:R-:W-:Y:S01]  /*7eb0*/  @!P2 IMAD.MOV R16, RZ, RZ, -R16 ;  /* 0x000000ffff10a224 */ /* 0x000fe200078e0a10 */
[----:B------:R-:W1:Y:S04]  /*7ec0*/  LDL.LU R28, [R1+0x274] ;  /* 0x00027400011c7983 */ /* 0x000e680000300800 */
[----:B------:R1:W-:Y:S01]  /*7ed0*/  STL [R1+0x1344], R29 ;  /* 0x0013441d01007387 */ /* 0x0003e20000100800 */
[----:B------:R-:W-:-:S03]  /*7ee0*/  @!P1 IMAD.MOV R19, RZ, RZ, -R19 ;  /* 0x000000ffff139224 */ /* 0x000fc600078e0a13 */
[----:B------:R-:W-:Y:S01]  /*7ef0*/  STL [R1+0x1348], R16 ;  /* 0x0013481001007387 */ /* 0x000fe20000100800 */
[----:B------:R-:W-:Y:S01]  /*7f00*/  @!P3 IMAD.MOV R18, RZ, RZ, -R18 ;  /* 0x000000ffff12b224 */ /* 0x000fe200078e0a12 */
[----:B--2---:R-:W-:-:S05]  /*7f10*/  IABS R22, R25 ;  /* 0x0000001900167213 */ /* 0x004fca0000000000 */
[----:B------:R-:W-:-:S04]  /*7f20*/  IMAD.HI.U32 R4, R0, R22, RZ ;  /* 0x0000001600047227 */ /* 0x000fc800078e00ff */
[----:B------:R-:W-:-:S04]  /*7f30*/  IMAD.MOV R4, RZ, RZ, -R4 ;  /* 0x000000ffff047224 */ /* 0x000fc800078e0a04 */
[----:B------:R-:W-:Y:S01]  /*7f40*/  IMAD R22, R2, R4, R22 ;  /* 0x0000000402167224 */ /* 0x000fe200078e0216 */
[----:B---3--:R-:W-:-:S04]  /*7f50*/  IABS R24, R11 ;  /* 0x0000000b00187213 */ /* 0x008fc80000000000 */
[----:B------:R-:W-:Y:S01]  /*7f60*/  ISETP.GT.U32.AND P4, PT, R2, R22, PT ;  /* 0x000000160200720c */ /* 0x000fe20003f84070 */
[----:B------:R-:W-:-:S04]  /*7f70*/  IMAD.HI.U32 R3, R0, R24, RZ ;  /* 0x0000001800037227 */ /* 0x000fc800078e00ff */
[----:B------:R-:W-:Y:S01]  /*7f80*/  IMAD.MOV R3, RZ, RZ, -R3 ;  /* 0x000000ffff037224 */ /* 0x000fe200078e0a03 */
[----:B----4-:R-:W-:-:S03]  /*7f90*/  IABS R26, R14 ;  /* 0x0000000e001a7213 */ /* 0x010fc60000000000 */
[----:B------:R-:W-:-:S04]  /*7fa0*/  IMAD R24, R2, R3, R24 ;  /* 0x0000000302187224 */ /* 0x000fc800078e0218 */
[----:B------:R-:W-:Y:S01]  /*7fb0*/  @!P4 IMAD.IADD R22, R22, 0x1, -R2 ;  /* 0x000000011616c824 */ /* 0x000fe200078e0a02 */
[----:B------:R-:W-:Y:S01]  /*7fc0*/  ISETP.GT.U32.AND P4, PT, R2, R21, PT ;  /* 0x000000150200720c */ /* 0x000fe20003f84070 */
[----:B------:R-:W-:Y:S01]  /*7fd0*/  IMAD.HI.U32 R4, R0, R26, RZ ;  /* 0x0000001a00047227 */ /* 0x000fe200078e00ff */
[----:B------:R-:W-:-:S03]  /*7fe0*/  ISETP.GT.U32.AND P6, PT, R2, R24, PT ;  /* 0x000000180200720c */ /* 0x000fc60003fc4070 */
[----:B------:R-:W-:Y:S01]  /*7ff0*/  IMAD.MOV R4, RZ, RZ, -R4 ;  /* 0x000000ffff047224 */ /* 0x000fe200078e0a04 */
[----:B-----5:R-:W-:-:S03]  /*8000*/  IABS R27, R12 ;  /* 0x0000000c001b7213 */ /* 0x020fc60000000000 */
[C---:B------:R-:W-:Y:S01]  /*8010*/  IMAD R26, R2.reuse, R4, R26 ;  /* 0x00000004021a7224 */ /* 0x040fe200078e021a */
[----:B------:R-:W-:Y:S01]  /*8020*/  ISETP.GT.U32.AND P0, PT, R2, R22, PT ;  /* 0x000000160200720c */ /* 0x000fe20003f04070 */
[----:B------:R-:W-:Y:S01]  /*8030*/  IMAD.HI.U32 R3, R0, R27, RZ ;  /* 0x0000001b00037227 */ /* 0x000fe200078e00ff */
[----:B------:R-:W-:-:S03]  /*8040*/  IABS R9, R15 ;  /* 0x0000000f00097213 */ /* 0x000fc60000000000 */
[----:B------:R-:W-:Y:S02]  /*8050*/  IMAD.MOV R3, RZ, RZ, -R3 ;  /* 0x000000ffff037224 */ /* 0x000fe400078e0a03 */
[----:B------:R-:W-:Y:S01]  /*8060*/  @!P4 IMAD.IADD R21, R21, 0x1, -R2 ;  /* 0x000000011515c824 */ /* 0x000fe200078e0a02 */
[C---:B------:R-:W-:Y:S01]  /*8070*/  ISETP.GT.U32.AND P4, PT, R2.reuse, R26, PT ;  /* 0x0000001a0200720c */ /* 0x040fe20003f84070 */
[----:B------:R-:W-:Y:S02]  /*8080*/  IMAD R27, R2, R3, R27 ;  /* 0x00000003021b7224 */ /* 0x000fe400078e021b */
[----:B------:R-:W-:-:S04]  /*8090*/  IMAD.HI.U32 R3, R0, R9, RZ ;  /* 0x0000000900037227 */ /* 0x000fc800078e00ff */
[--C-:B------:R-:W-:Y:S02]  /*80a0*/  @!P6 IMAD.IADD R24, R24, 0x1, -R2.reuse ;  /* 0x000000011818e824 */ /* 0x100fe400078e0a02 */
[----:B------:R-:W-:Y:S02]  /*80b0*/  IMAD.MOV R3, RZ, RZ, -R3 ;  /* 0x000000ffff037224 */ /* 0x000fe400078e0a03 */
[--C-:B------:R-:W-:Y:S01]  /*80c0*/  @!P0 IMAD.IADD R22, R22, 0x1, -R2.reuse ;  /* 0x0000000116168824 */ /* 0x100fe200078e0a02 */
[C---:B------:R-:W-:Y:S01]  /*80d0*/  ISETP.GT.U32.AND P2, PT, R2.reuse, R24, PT ;  /* 0x000000180200720c */ /* 0x040fe20003f44070 */
[C---:B------:R-:W-:Y:S01]  /*80e0*/  IMAD R9, R2.reuse, R3, R9 ;  /* 0x0000000302097224 */ /* 0x040fe200078e0209 */
[----:B------:R-:W-:Y:S02]  /*80f0*/  ISETP.GT.U32.AND P0, PT, R2, R27, PT ;  /* 0x0000001b0200720c */ /* 0x000fe40003f04070 */
[----:B------:R-:W-:Y:S01]  /*8100*/  IABS R20, R13 ;  /* 0x0000000d00147213 */ /* 0x000fe20000000000 */
[----:B------:R-:W-:Y:S01]  /*8110*/  @!P4 IMAD.IADD R26, R26, 0x1, -R2 ;  /* 0x000000011a1ac824 */ /* 0x000fe200078e0a02 */
[----:B------:R-:W-:-:S03]  /*8120*/  ISETP.GT.U32.AND P4, PT, R2, R9, PT ;  /* 0x000000090200720c */ /* 0x000fc60003f84070 */
[----:B------:R-:W-:Y:S01]  /*8130*/  IMAD.HI.U32 R8, R0, R20, RZ ;  /* 0x0000001400087227 */ /* 0x000fe200078e00ff */
[----:B------:R-:W-:-:S03]  /*8140*/  ISETP.GE.AND P6, PT, R25, RZ, PT ;  /* 0x000000ff1900720c */ /* 0x000fc60003fc6270 */
[----:B------:R-:W-:Y:S02]  /*8150*/  IMAD.MOV R8, RZ, RZ, -R8 ;  /* 0x000000ffff087224 */ /* 0x000fe400078e0a08 */
[--C-:B------:R-:W-:Y:S01]  /*8160*/  @!P2 IMAD.IADD R24, R24, 0x1, -R2.reuse ;  /* 0x000000011818a824 */ /* 0x100fe200078e0a02 */
[----:B------:R-:W-:Y:S01]  /*8170*/  ISETP.GE.AND P2, PT, R11, RZ, PT ;  /* 0x000000ff0b00720c */ /* 0x000fe20003f46270 */
[----:B------:R-:W-:Y:S02]  /*8180*/  @!P0 IMAD.IADD R27, R27, 0x1, -R2 ;  /* 0x000000011b1b8824 */ /* 0x000fe400078e0a02 */
[----:B------:R-:W-:Y:S01]  /*8190*/  IMAD R20, R2, R8, R20 ;  /* 0x0000000802147224 */ /* 0x000fe200078e0214 */
[----:B------:R-:W-:Y:S01]  /*81a0*/  ISETP.GE.AND P0, PT, R14, RZ, PT ;  /* 0x000000ff0e00720c */ /* 0x000fe20003f06270 */
[----:B------:R-:W-:Y:S01]  /*81b0*/  @!P4 IMAD.IADD R9, R9, 0x1, -R2 ;  /* 0x000000010909c824 */ /* 0x000fe200078e0a02 */
[C---:B------:R-:W-:Y:S01]  /*81c0*/  ISETP.GT.U32.AND P1, PT, R2.reuse, R27, PT ;  /* 0x0000001b0200720c */ /* 0x040fe20003f24070 */
[----:B------:R-:W2:Y:S01]  /*81d0*/  LDL.LU R14, [R1+0x278] ;  /* 0x00027800010e7983 */ /* 0x000ea20000300800 */
[----:B------:R-:W-:Y:S01]  /*81e0*/  ISETP.GT.U32.AND P4, PT, R2, R20, PT ;  /* 0x000000140200720c */ /* 0x000fe20003f84070 */
[----:B------:R-:W-:-:S02]  /*81f0*/  @!P5 IMAD.MOV R21, RZ, RZ, -R21 ;  /* 0x000000ffff15d224 */ /* 0x000fc400078e0a15 */
[----:B------:R-:W-:Y:S01]  /*8200*/  @!P6 IMAD.MOV R22, RZ, RZ, -R22 ;  /* 0x000000ffff16e224 */ /* 0x000fe200078e0a16 */
[----:B------:R-:W-:Y:S01]  /*8210*/  STL [R1+0x134c], R18 ;  /* 0x00134c1201007387 */ /* 0x000fe20000100800 */
[----:B------:R-:W-:-:S03]  /*8220*/  @!P2 IMAD.MOV R24, RZ, RZ, -R24 ;  /* 0x000000ffff18a224 */ /* 0x000fc600078e0a18 */
[----:B------:R-:W-:Y:S01]  /*8230*/  STL [R1+0x1350], R19 ;  /* 0x0013501301007387 */ /* 0x000fe20000100800 */
[----:B------:R-:W-:Y:S02]  /*8240*/  IABS R25, R17 ;  /* 0x0000001100197213 */ /* 0x000fe40000000000 */
[--C-:B------:R-:W-:Y:S01]  /*8250*/  @!P1 IMAD.IADD R27, R27, 0x1, -R2.reuse ;  /* 0x000000011b1b9824 */ /* 0x100fe200078e0a02 */
[----:B------:R-:W-:Y:S01]  /*8260*/  STL [R1+0x1354], R21 ;  /* 0x0013541501007387 */ /* 0x000fe20000100800 */
[----:B------:R-:W-:Y:S01]  /*8270*/  ISETP.GE.AND P1, PT, R15, RZ, PT ;  /* 0x000000ff0f00720c */ /* 0x000fe20003f26270 */
[----:B------:R-:W-:Y:S02]  /*8280*/  @!P4 IMAD.IADD R20, R20, 0x1, -R2 ;  /* 0x000000011414c824 */ /* 0x000fe400078e0a02 */
[----:B------:R3:W-:Y:S01]  /*8290*/  STL [R1+0x1358], R22 ;  /* 0x0013581601007387 */ /* 0x0007e20000100800 */
[----:B------:R-:W-:-:S03]  /*82a0*/  ISETP.GE.AND P4, PT, R17, RZ, PT ;  /* 0x000000ff1100720c */ /* 0x000fc60003f86270 */
[----:B------:R-:W-:Y:S04]  /*82b0*/  STL [R1+0x135c], R24 ;  /* 0x00135c1801007387 */ /* 0x000fe80000100800 */
[----:B------:R-:W4:Y:S04]  /*82c0*/  LDL.LU R15, [R1+0x27c] ;  /* 0x00027c00010f7983 */ /* 0x000f280000300800 */
[----:B------:R-:W5:Y:S01]  /*82d0*/  LDL.LU R17, [R1+0x284] ;  /* 0x0002840001117983 */ /* 0x000f620000300800 */
[----:B0-----:R-:W-:-:S04]  /*82e0*/  IMAD.HI.U32 R7, R0, R25, RZ ;  /* 0x0000001900077227 */ /* 0x001fc800078e00ff */
[----:B------:R-:W-:Y:S01]  /*82f0*/  IMAD.MOV R7, RZ, RZ, -R7 ;  /* 0x000000ffff077224 */ /* 0x000fe200078e0a07 */
[----:B------:R-:W-:-:S03]  /*8300*/  ISETP.GT.U32.AND P3, PT, R2, R26, PT ;  /* 0x0000001a0200720c */ /* 0x000fc60003f64070 */
[----:B------:R-:W-:-:S05]  /*8310*/  IMAD R25, R2, R7, R25 ;  /* 0x0000000702197224 */ /* 0x000fca00078e0219 */
[----:B------:R-:W-:Y:S02]  /*8320*/  ISETP.GT.U32.AND P2, PT, R2, R25, PT ;  /* 0x000000190200720c */ /* 0x000fe40003f44070 */
[----:B------:R-:W-:-:S05]  /*8330*/  IABS R3, R23 ;  /* 0x0000001700037213 */ /* 0x000fca0000000000 */
[----:B------:R-:W-:-:S04]  /*8340*/  IMAD.HI.U32 R4, R0, R3, RZ ;  /* 0x0000000300047227 */ /* 0x000fc800078e00ff */
[----:B------:R-:W-:Y:S01]  /*8350*/  IMAD.MOV R4, RZ, RZ, -R4 ;  /* 0x000000ffff047224 */ /* 0x000fe200078e0a04 */
[----:B------:R-:W-:-:S03]  /*8360*/  ISETP.GE.AND P6, PT, R12, RZ, PT ;  /* 0x000000ff0c00720c */ /* 0x000fc60003fc6270 */
[C---:B------:R-:W-:Y:S01]  /*8370*/  IMAD R3, R2.reuse, R4, R3 ;  /* 0x0000000402037224 */ /* 0x040fe200078e0203 */
[----:B------:R-:W-:Y:S01]  /*8380*/  ISETP.GT.U32.AND P5, PT, R2, R9, PT ;  /* 0x000000090200720c */ /* 0x000fe20003fa4070 */
[--C-:B------:R-:W-:Y:S01]  /*8390*/  @!P3 IMAD.IADD R26, R26, 0x1, -R2.reuse ;  /* 0x000000011a1ab824 */ /* 0x100fe200078e0a02 */
[----:B-1----:R-:W-:Y:S02]  /*83a0*/  IABS R6, R28 ;  /* 0x0000001c00067213 */ /* 0x002fe40000000000 */
[C---:B------:R-:W-:Y:S01]  /*83b0*/  ISETP.GT.U32.AND P3, PT, R2.reuse, R3, PT ;  /* 0x000000030200720c */ /* 0x040fe20003f64070 */
[----:B------:R-:W-:Y:S01]  /*83c0*/  @!P2 IMAD.IADD R25, R25, 0x1, -R2 ;  /* 0x000000011919a824 */ /* 0x000fe200078e0a02 */
[----:B------:R-:W-:Y:S01]  /*83d0*/  ISETP.GT.U32.AND P2, PT, R2, R20, PT ;  /* 0x000000140200720c */ /* 0x000fe20003f44070 */
[----:B------:R-:W-:-:S04]  /*83e0*/  IMAD.HI.U32 R4, R0, R6, RZ ;  /* 0x0000000600047227 */ /* 0x000fc800078e00ff */
[----:B------:R-:W-:Y:S02]  /*83f0*/  @!P0 IMAD.MOV R26, RZ, RZ, -R26 ;  /* 0x000000ffff1a8224 */ /* 0x000fe400078e0a1a */
[----:B------:R-:W-:Y:S02]  /*8400*/  @!P6 IMAD.MOV R27, RZ, RZ, -R27 ;  /* 0x000000ffff1be224 */ /* 0x000fe400078e0a1b */
[----:B------:R-:W-:Y:S02]  /*8410*/  @!P5 IMAD.IADD R9, R9, 0x1, -R2 ;  /* 0x000000010909d824 */ /* 0x000fe400078e0a02 */
[----:B------:R-:W-:Y:S01]  /*8420*/  IMAD.MOV R4, RZ, RZ, -R4 ;  /* 0x000000ffff047224 */ /* 0x000fe200078e0a04 */
[----:B------:R-:W-:Y:S01]  /*8430*/  STL [R1+0x1360], R26 ;  /* 0x0013601a01007387 */ /* 0x000fe20000100800 */
[----:B------:R-:W-:Y:S01]  /*8440*/  @!P3 IMAD.IADD R3, R3, 0x1, -R2 ;  /* 0x000000010303b824 */ /* 0x000fe200078e0a02 */
[----:B------:R-:W-:Y:S01]  /*8450*/  ISETP.GE.AND P6, PT, R23, RZ, PT ;  /* 0x000000ff1700720c */ /* 0x000fe20003fc6270 */
[----:B------:R-:W-:Y:S01]  /*8460*/  @!P1 IMAD.MOV R9, RZ, RZ, -R9 ;  /* 0x000000ffff099224 */ /* 0x000fe200078e0a09 */
[----:B------:R-:W-:Y:S01]  /*8470*/  STL [R1+0x1364], R27 ;  /* 0x0013641b01007387 */ /* 0x000fe20000100800 */
[C---:B------:R-:W-:Y:S01]  /*8480*/  IMAD R6, R2.reuse, R4, R6 ;  /* 0x0000000402067224 */ /* 0x040fe200078e0206 */
[----:B------:R-:W-:-:S02]  /*8490*/  ISETP.GT.U32.AND P0, PT, R2, R25, PT ;  /* 0x000000190200720c */ /* 0x000fc40003f04070 */
[----:B------:R-:W4:Y:S01]  /*84a0*/  LDL.LU R23, [R1+0x288] ;  /* 0x0002880001177983 */ /* 0x000f220000300800 */
[----:B------:R-:W-:Y:S01]  /*84b0*/  ISETP.GT.U32.AND P3, PT, R2, R3, PT ;  /* 0x000000030200720c */ /* 0x000fe20003f64070 */
[--C-:B------:R-:W-:Y:S01]  /*84c0*/  @!P2 IMAD.IADD R20, R20, 0x1, -R2.reuse ;  /* 0x000000011414a824 */ /* 0x100fe200078e0a02 */
[----:B------:R-:W-:Y:S01]  /*84d0*/  ISETP.GE.AND P5, PT, R13, RZ, PT ;  /* 0x000000ff0d00720c */ /* 0x000fe20003fa6270 */
[----:B------:R-:W-:Y:S01]  /*84e0*/  STL [R1+0x1368], R9 ;  /* 0x0013680901007387 */ /* 0x000fe20000100800 */
[----:B------:R-:W-:Y:S02]  /*84f0*/  ISETP.GE.AND P2, PT, R28, RZ, PT ;  /* 0x000000ff1c00720c */ /* 0x000fe40003f46270 */
[----:B------:R-:W-:Y:S01]  /*8500*/  ISETP.GT.U32.AND P1, PT, R2, R6, PT ;  /* 0x000000060200720c */ /* 0x000fe20003f24070 */
[----:B------:R-:W4:Y:S03]  /*8510*/  LDL.LU R28, [R1+0x280] ;  /* 0x00028000011c7983 */ /* 0x000f260000300800 */
[----:B------:R-:W-:-:S03]  /*8520*/  @!P0 IMAD.IADD R25, R25, 0x1, -R2 ;  /* 0x0000000119198824 */ /* 0x000fc600078e0a02 */
[----:B------:R-:W-:Y:S02]  /*8530*/  @!P3 IMAD.IADD R3, R3, 0x1, -R2 ;  /* 0x000000010303b824 */ /* 0x000fe400078e0a02 */
[----:B------:R-:W-:Y:S02]  /*8540*/  @!P5 IMAD.MOV R20, RZ, RZ, -R20 ;  /* 0x000000ffff14d224 */ /* 0x000fe400078e0a14 */
[----:B------:R-:W-:Y:S02]  /*8550*/  @!P4 IMAD.MOV R25, RZ, RZ, -R25 ;  /* 0x000000ffff19c224 */ /* 0x000fe400078e0a19 */
[----:B------:R-:W-:Y:S02]  /*8560*/  @!P1 IMAD.IADD R6, R6, 0x1, -R2 ;  /* 0x0000000106069824 */ /* 0x000fe400078e0a02 */
[----:B------:R-:W-:Y:S01]  /*8570*/  @!P6 IMAD.MOV R3, RZ, RZ, -R3 ;  /* 0x000000ffff03e224 */ /* 0x000fe200078e0a03 */
[----:B------:R-:W-:Y:S02]  /*8580*/  STL [R1+0x136c], R20 ;  /* 0x00136c1401007387 */ /* 0x000fe40000100800 */
[----:B------:R-:W-:-:S02]  /*8590*/  ISETP.GT.U32.AND P5, PT, R2, R6, PT ;  /* 0x000000060200720c */ /* 0x000fc40003fa4070 */
[----:B------:R-:W-:Y:S11]  /*85a0*/  STL [R1+0x1370], R25 ;  /* 0x0013701901007387 */ /* 0x000ff60000100800 */
[----:B------:R-:W-:-:S04]  /*85b0*/  @!P5 IMAD.IADD R6, R6, 0x1, -R2 ;  /* 0x000000010606d824 */ /* 0x000fc800078e0a02 */
[----:B------:R-:W-:Y:S01]  /*85c0*/  @!P2 IMAD.MOV R6, RZ, RZ, -R6 ;  /* 0x000000ffff06a224 */ /* 0x000fe200078e0a06 */
[----:B--2---:R-:W-:-:S05]  /*85d0*/  IABS R4, R14 ;  /* 0x0000000e00047213 */ /* 0x004fca0000000000 */
[----:B------:R-:W-:-:S04]  /*85e0*/  IMAD.HI.U32 R7, R0, R4, RZ ;  /* 0x0000000400077227 */ /* 0x000fc800078e00ff */
[----:B------:R-:W-:-:S04]  /*85f0*/  IMAD.MOV R7, RZ, RZ, -R7 ;  /* 0x000000ffff077224 */ /* 0x000fc800078e0a07 */
[----:B------:R-:W-:Y:S01]  /*8600*/  IMAD R4, R2, R7, R4 ;  /* 0x0000000702047224 */ /* 0x000fe200078e0204 */
[----:B-----5:R-:W-:Y:S02]  /*8610*/  ISETP.GE.AND P4, PT, R17, RZ, PT ;  /* 0x000000ff1100720c */ /* 0x020fe40003f86270 */
[----:B------:R-:W-:Y:S02]  /*8620*/  IABS R7, R17 ;  /* 0x0000001100077213 */ /* 0x000fe40000000000 */
[----:B------:R-:W2:Y:S04]  /*8630*/  LDL.LU R17, [R1+0x28c] ;  /* 0x00028c0001117983 */ /* 0x000ea80000300800 */
[----:B------:R0:W-:Y:S04]  /*8640*/  STL [R1+0x1374], R3 ;  /* 0x0013740301007387 */ /* 0x0001e80000100800 */
[----:B------:R-:W5:Y:S04]  /*8650*/  LDL.LU R29, [R1+0x290] ;  /* 0x00029000011d7983 */ /* 0x000f680000300800 */
[----:B---3--:R-:W3:Y:S04]  /*8660*/  LDL.LU R22, [R1+0x294] ;  /* 0x0002940001167983 */ /* 0x008ee80000300800 */
[----:B------:R1:W-:Y:S04]  /*8670*/  STL [R1+0x1378], R6 ;  /* 0x0013780601007387 */ /* 0x0003e80000100800 */
[----:B------:R-:W3:Y:S04]  /*8680*/  LDL.LU R21, [R1+0x298] ;  /* 0x0002980001157983 */ /* 0x000ee80000300800 */
[----:B------:R-:W3:Y:S04]  /*8690*/  LDL.LU R19, [R1+0x29c] ;  /* 0x00029c0001137983 */ /* 0x000ee80000300800 */
[----:B------:R-:W1:Y:S04]  /*86a0*/  LDL.LU R16, [R1+0x2a0] ;  /* 0x0002a00001107983 */ /* 0x000e680000300800 */
[----:B------:R-:W3:Y:S01]  /*86b0*/  LDL.LU R18, [R1+0x2a4] ;  /* 0x0002a40001127983 */ /* 0x000ee20000300800 */
[----:B----4-:R-:W-:-:S05]  /*86c0*/  IABS R12, R15 ;  /* 0x0000000f000c7213 */ /* 0x010fca0000000000 */
[----:B------:R-:W-:-:S04]  /*86d0*/  IMAD.HI.U32 R10, R0, R12, RZ ;  /* 0x0000000c000a7227 */ /* 0x000fc800078e00ff */
[----:B------:R-:W-:Y:S01]  /*86e0*/  IMAD.MOV R10, RZ, RZ, -R10 ;  /* 0x000000ffff0a7224 */ /* 0x000fe200078e0a0a */
[----:B------:R-:W-:-:S03]  /*86f0*/  ISETP.GT.U32.AND P1, PT, R2, R4, PT ;  /* 0x000000040200720c */ /* 0x000fc60003f24070 */
[----:B------:R-:W-:-:S05]  /*8700*/  IMAD R12, R2, R10, R12 ;  /* 0x0000000a020c7224 */ /* 0x000fca00078e020c */
[----:B------:R-:W-:Y:S01]  /*8710*/  ISETP.GT.U32.AND P5, PT, R2, R12, PT ;  /* 0x0000000c0200720c */ /* 0x000fe20003fa4070 */
[----:B------:R-:W-:-:S04]  /*8720*/  IMAD.MOV.U32 R10, RZ, RZ, R7 ;  /* 0x000000ffff0a7224 */ /* 0x000fc800078e0007 */
[----:B------:R-:W-:Y:S01]  /*8730*/  @!P1 IMAD.IADD R4, R4, 0x1, -R2 ;  /* 0x0000000104049824 */ /* 0x000fe200078e0a02 */
[----:B------:R-:W-:Y:S02]  /*8740*/  IABS R8, R23 ;  /* 0x0000001700087213 */ /* 0x000fe40000000000 */
[----:B------:R-:W-:Y:S01]  /*8750*/  ISETP.GE.AND P3, PT, R15, RZ, PT ;  /* 0x000000ff0f00720c */ /* 0x000fe20003f66270 */
[----:B------:R-:W-:Y:S01]  /*8760*/  IMAD.HI.U32 R15, R0, R10, RZ ;  /* 0x0000000a000f7227 */ /* 0x000fe200078e00ff */
[----:B------:R-:W-:-:S03]  /*8770*/  ISETP.GT.U32.AND P1, PT, R2, R4, PT ;  /* 0x000000040200720c */ /* 0x000fc60003f24070 */
[----:B------:R-:W-:Y:S01]  /*8780*/  @!P5 IMAD.IADD R12, R12, 0x1, -R2 ;  /* 0x000000010c0cd824 */ /* 0x000fe200078e0a02 */
[----:B------:R-:W-:Y:S01]  /*8790*/  IABS R11, R28 ;  /* 0x0000001c000b7213 */ /* 0x000fe20000000000 */
[----:B------:R-:W-:Y:S01]  /*87a0*/  IMAD.MOV.U32 R13, RZ, RZ, R8 ;  /* 0x000000ffff0d7224 */ /* 0x000fe200078e0008 */
[----:B------:R-:W-:Y:S01]  /*87b0*/  ISETP.GE.AND P0, PT, R14, RZ, PT ;  /* 0x000000ff0e00720c */ /* 0x000fe20003f06270 */
[----:B------:R-:W-:Y:S01]  /*87c0*/  IMAD.MOV R15, RZ, RZ, -R15 ;  /* 0x000000ffff0f7224 */ /* 0x000fe200078e0a0f */
[----:B------:R-:W-:Y:S01]  /*87d0*/  ISETP.GT.U32.AND P5, PT, R2, R12, PT ;  /* 0x0000000c0200720c */ /* 0x000fe20003fa4070 */
[----:B------:R-:W-:-:S04]  /*87e0*/  IMAD.HI.U32 R7, R0, R13, RZ ;  /* 0x0000000d00077227 */ /* 0x000fc800078e00ff */
[----:B------:R-:W-:-:S04]  /*87f0*/  IMAD.HI.U32 R8, R0, R11, RZ ;  /* 0x0000000b00087227 */ /* 0x000fc800078e00ff */
[----:B------:R-:W-:Y:S02]  /*8800*/  IMAD.MOV R7, RZ, RZ, -R7 ;  /* 0x000000ffff077224 */ /* 0x000fe400078e0a07 */
[C---:B------:R-:W-:Y:S02]  /*8810*/  IMAD R15, R2.reuse, R15, R10 ;  /* 0x0000000f020f7224 */ /* 0x040fe400078e020a */
[----:B------:R-:W-:Y:S02]  /*8820*/  IMAD.MOV R8, RZ, RZ, -R8 ;  /* 0x000000ffff087224 */ /* 0x000fe400078e0a08 */
[----:B------:R-:W-:Y:S02]  /*8830*/  IMAD R7, R2, R7, R13 ;  /* 0x0000000702077224 */ /* 0x000fe400078e020d */
[----:B------:R-:W-:Y:S01]  /*8840*/  @!P1 IMAD.IADD R4, R4, 0x1, -R2 ;  /* 0x0000000104049824 */ /* 0x000fe200078e0a02 */
[C---:B------:R-:W-:Y:S01]  /*8850*/  ISETP.GT.U32.AND P1, PT, R2.reuse, R15, PT ;  /* 0x0000000f0200720c */ /* 0x040fe20003f24070 */
[----:B------:R-:W-:-:S02]  /*8860*/  IMAD R11, R2, R8, R11 ;  /* 0x00000008020b7224 */ /* 0x000fc400078e020b */
[----:B------:R-:W-:Y:S01]  /*8870*/  @!P0 IMAD.MOV R4, RZ, RZ, -R4 ;  /* 0x000000ffff048224 */ /* 0x000fe200078e0a04 */
[----:B------:R-:W-:Y:S01]  /*8880*/  ISETP.GT.U32.AND P0, PT, R2, R7, PT ;  /* 0x000000070200720c */ /* 0x000fe20003f04070 */
[----:B------:R-:W-:Y:S01]  /*8890*/  @!P5 IMAD.IADD R12, R12, 0x1, -R2 ;  /* 0x000000010c0cd824 */ /* 0x000fe200078e0a02 */
[----:B------:R-:W-:Y:S02]  /*88a0*/  ISETP.GT.U32.AND P5, PT, R2, R11, PT ;  /* 0x0000000b0200720c */ /* 0x000fe40003fa4070 */
[----:B------:R-:W-:-:S05]  /*88b0*/  ISETP.GE.AND P6, PT, R23, RZ, PT ;  /* 0x000000ff1700720c */ /* 0x000fca0003fc6270 */
[----:B------:R-:W-:Y:S01]  /*88c0*/  @!P1 IMAD.IADD R15, R15, 0x1, -R2 ;  /* 0x000000010f0f9824 */ /* 0x000fe200078e0a02 */
[----:B------:R-:W-:-:S03]  /*88d0*/  ISETP.GE.AND P2, PT, R28, RZ, PT ;  /* 0x000000ff1c00720c */ /* 0x000fc60003f46270 */
[--C-:B------:R-:W-:Y:S01]  /*88e0*/  @!P0 IMAD.IADD R7, R7, 0x1, -R2.reuse ;  /* 0x0000000107078824 */ /* 0x100fe200078e0a02 */
[----:B------:R-:W-:Y:S01]  /*88f0*/  ISETP.GT.U32.AND P0, PT, R2, R15, PT ;  /* 0x0000000f0200720c */ /* 0x000fe20003f04070 */
[----:B------:R-:W-:-:S03]  /*8900*/  @!P5 IMAD.IADD R11, R11, 0x1, -R2 ;  /* 0x000000010b0bd824 */ /* 0x000fc600078e0a02 */
[----:B------:R-:W-:-:S09]  /*8910*/  ISETP.GT.U32.AND P5, PT, R2, R7, PT ;  /* 0x000000070200720c */ /* 0x000fd20003fa4070 */
[----:B------:R-:W-:-:S04]  /*8920*/  @!P0 IMAD.IADD R15, R15, 0x1, -R2 ;  /* 0x000000010f0f8824 */ /* 0x000fc800078e0a02 */
[----:B------:R-:W-:Y:S01]  /*8930*/  @!P5 IMAD.IADD R7, R7, 0x1, -R2 ;  /* 0x000000010707d824 */ /* 0x000fe200078e0a02 */
[----:B------:R4:W-:Y:S01]  /*8940*/  STL [R1+0x137c], R4 ;  /* 0x00137c0401007387 */ /* 0x0009e20000100800 */
[----:B------:R-:W-:Y:S02]  /*8950*/  @!P4 IMAD.MOV R15, RZ, RZ, -R15 ;  /* 0x000000ffff0fc224 */ /* 0x000fe400078e0a0f */
[----:B------:R-:W-:Y:S01]  /*8960*/  @!P6 IMAD.MOV R7, RZ, RZ, -R7 ;  /* 0x000000ffff07e224 */ /* 0x000fe200078e0a07 */
[----:B--2---:R-:W-:Y:S02]  /*8970*/  IABS R23, R17 ;  /* 0x0000001100177213 */ /* 0x004fe40000000000 */
[----:B-----5:R-:W-:-:S03]  /*8980*/  IABS R14, R29 ;  /* 0x0000001d000e7213 */ /* 0x020fc60000000000 */
[----:B------:R-:W-:-:S04]  /*8990*/  IMAD.HI.U32 R8, R0, R23, RZ ;  /* 0x0000001700087227 */ /* 0x000fc800078e00ff */
[----:B------:R-:W-:Y:S01]  /*89a0*/  IMAD.HI.U32 R10, R0, R14, RZ ;  /* 0x0000000e000a7227 */ /* 0x000fe200078e00ff */
[----:B---3--:R-:W-:-:S03]  /*89b0*/  IABS R28, R22 ;  /* 0x00000016001c7213 */ /* 0x008fc60000000000 */
[----:B0-----:R-:W-:Y:S02]  /*89c0*/  IMAD.MOV R3, RZ, RZ, -R10 ;  /* 0x000000ffff037224 */ /* 0x001fe400078e0a0a */
[----:B------:R-:W-:Y:S02]  /*89d0*/  IMAD.MOV.U32 R10, RZ, RZ, R12 ;  /* 0x000000ffff0a7224 */ /* 0x000fe400078e000c */
[----:B------:R-:W-:Y:S02]  /*89e0*/  IMAD.MOV R8, RZ, RZ, -R8 ;  /* 0x000000ffff087224 */ /* 0x000fe400078e0a08 */
[----:B------:R-:W-:Y:S01]  /*89f0*/  @!P3 IMAD.MOV R10, RZ, RZ, -R10 ;  /* 0x000000ffff0ab224 */ /* 0x000fe200078e0a0a */
[C---:B------:R-:W-:Y:S01]  /*8a00*/  ISETP.GT.U32.AND P3, PT, R2.reuse, R11, PT ;  /* 0x0000000b0200720c */ /* 0x040fe20003f64070 */
[----:B------:R-:W-:Y:S02]  /*8a10*/  IMAD R23, R2, R8, R23 ;  /* 0x0000000802177224 */ /* 0x000fe400078e0217 */
[----:B------:R-:W-:Y:S01]  /*8a20*/  IMAD.HI.U32 R8, R0, R28, RZ ;  /* 0x0000001c00087227 */ /* 0x000fe200078e00ff */
[----:B------:R-:W-:-:S03]  /*8a30*/  IABS R13, R19 ;  /* 0x00000013000d7213 */ /* 0x000fc60000000000 */
[----:B------:R-:W-:Y:S01]  /*8a40*/  IMAD.MOV R8, RZ, RZ, -R8 ;  /* 0x000000ffff087224 */ /* 0x000fe200078e0a08 */
[----:B------:R-:W-:Y:S01]  /*8a50*/  ISETP.GE.AND P1, PT, R17, RZ, PT ;  /* 0x000000ff1100720c */ /* 0x000fe20003f26270 */
[C---:B------:R-:W-:Y:S01]  /*8a60*/  IMAD R14, R2.reuse, R3, R14 ;  /* 0x00000003020e7224 */ /* 0x040fe200078e020e */
[----:B------:R-:W-:Y:S01]  /*8a70*/  IABS R17, R21 ;  /* 0x0000001500117213 */ /* 0x000fe20000000000 */
[C---:B------:R-:W-:Y:S01]  /*8a80*/  IMAD R28, R2.reuse, R8, R28 ;  /* 0x00000008021c7224 */ /* 0x040fe200078e021c */
[C---:B------:R-:W-:Y:S01]  /*8a90*/  ISETP.GT.U32.AND P0, PT, R2.reuse, R23, PT ;  /* 0x000000170200720c */ /* 0x040fe20003f04070 */
[----:B------:R-:W-:Y:S01]  /*8aa0*/  IMAD.MOV.U32 R8, RZ, RZ, R13 ;  /* 0x000000ffff087224 */ /* 0x000fe200078e000d */
[C---:B------:R-:W-:Y:S01]  /*8ab0*/  ISETP.GT.U32.AND P5, PT, R2.reuse, R14, PT ;  /* 0x0000000e0200720c */ /* 0x040fe20003fa4070 */
[----:B------:R-:W-:Y:S01]  /*8ac0*/  @!P3 IMAD.IADD R11, R11, 0x1, -R2 ;  /* 0x000000010b0bb824 */ /* 0x000fe200078e0a02 */
[----:B------:R-:W-:Y:S01]  /*8ad0*/  ISETP.GT.U32.AND P3, PT, R2, R28, PT ;  /* 0x0000001c0200720c */ /* 0x000fe20003f64070 */
[----:B------:R-:W-:-:S02]  /*8ae0*/  IMAD.MOV.U32 R12, RZ, RZ, R17 ;  /* 0x000000ffff0c7224 */ /* 0x000fc400078e0011 */
[----:B------:R-:W-:-:S04]  /*8af0*/  IMAD.HI.U32 R17, R0, R8, RZ ;  /* 0x0000000800117227 */ /* 0x000fc800078e00ff */
[----:B------:R-:W-:Y:S02]  /*8b00*/  IMAD.MOV R3, RZ, RZ, -R17 ;  /* 0x000000ffff037224 */ /* 0x000fe400078e0a11 */
[----:B------:R-:W-:Y:S02]  /*8b10*/  @!P0 IMAD.IADD R23, R23, 0x1, -R2 ;  /* 0x0000000117178824 */ /* 0x000fe400078e0a02 */
[----:B------:R-:W-:Y:S02]  /*8b20*/  IMAD R8, R2, R3, R8 ;  /* 0x0000000302087224 */ /* 0x000fe400078e0208 */
[--C-:B------:R-:W-:Y:S01]  /*8b30*/  @!P5 IMAD.IADD R14, R14, 0x1, -R2.reuse ;  /* 0x000000010e0ed824 */ /* 0x100fe200078e0a02 */
[----:B------:R-:W-:Y:S01]  /*8b40*/  ISETP.GT.U32.AND P5, PT, R2, R23, PT ;  /* 0x000000170200720c */ /* 0x000fe20003fa4070 */
[----:B------:R-:W-:Y:S01]  /*8b50*/  @!P3 IMAD.IADD R28, R28, 0x1, -R2 ;  /* 0x000000011c1cb824 */ /* 0x000fe200078e0a02 */
[----:B------:R-:W-:Y:S01]  /*8b60*/  ISETP.GT.U32.AND P3, PT, R2, R8, PT ;  /* 0x000000080200720c */ /* 0x000fe20003f64070 */
[----:B------:R-:W-:-:S10]  /*8b70*/  IMAD.HI.U32 R13, R0, R12, RZ ;  /* 0x0000000c000d7227 */ /* 0x000fd400078e00ff */
[--C-:B------:R-:W-:Y:S01]  /*8b80*/  @!P5 IMAD.IADD R23, R23, 0x1, -R2.reuse ;  /* 0x000000011717d824 */ /* 0x100fe200078e0a02 */
[----:B------:R-:W-:Y:S01]  /*8b90*/  ISETP.GE.AND P5, PT, R29, RZ, PT ;  /* 0x000000ff1d00720c */ /* 0x000fe20003fa6270 */
[----:B------:R-:W-:Y:S01]  /*8ba0*/  @!P3 IMAD.IADD R8, R8, 0x1, -R2 ;  /* 0x000000010808b824 */ /* 0x000fe200078e0a02 */
[----:B------:R-:W0:Y:S04]  /*8bb0*/  S2R R29, SR_TID.X ;  /* 0x00000000001d7919 */ /* 0x000e280000002100 */
[C---:B------:R-:W-:Y:S01]  /*8bc0*/  ISETP.GT.U32.AND P3, PT, R2.reuse, R8, PT ;  /* 0x000000080200720c */ /* 0x040fe20003f64070 */
[----:B------:R-:W-:Y:S01]  /*8bd0*/  IMAD.MOV R13, RZ, RZ, -R13 ;  /* 0x000000ffff0d7224 */ /* 0x000fe200078e0a0d */
[----:B-1----:R-:W-:Y:S02]  /*8be0*/  IABS R6, R16 ;  /* 0x0000001000067213 */ /* 0x002fe40000000000 */
[----:B----4-:R-:W-:Y:S01]  /*8bf0*/  IABS R4, R18 ;  /* 0x0000001200047213 */ /* 0x010fe20000000000 */
[----:B------:R-:W-:-:S02]  /*8c00*/  IMAD R12, R2, R13, R12 ;  /* 0x0000000d020c7224 */ /* 0x000fc400078e020c */
[----:B------:R-:W-:Y:S02]  /*8c10*/  IMAD.MOV.U32 R13, RZ, RZ, R6 ;  /* 0x000000ffff0d7224 */ /* 0x000fe400078e0006 */
[----:B------:R-:W-:Y:S02]  /*8c20*/  IMAD.MOV.U32 R17, RZ, RZ, R4 ;  /* 0x000000ffff117224 */ /* 0x000fe400078e0004 */
[----:B------:R-:W-:-:S04]  /*8c30*/  IMAD.HI.U32 R4, R0, R13, RZ ;  /* 0x0000000d00047227 */ /* 0x000fc800078e00ff */
[----:B------:R-:W-:Y:S01]  /*8c40*/  @!P3 IMAD.IADD R8, R8, 0x1, -R2 ;  /* 0x000000010808b824 */ /* 0x000fe200078e0a02 */
[----:B------:R-:W-:Y:S02]  /*8c50*/  ISETP.GE.AND P3, PT, R16, RZ, PT ;  /* 0x000000ff1000720c */ /* 0x000fe40003f66270 */
[----:B------:R-:W1:Y:S01]  /*8c60*/  LDC R16, c[0x0][0x230] ;  /* 0x00008c00ff107b82 */ /* 0x000e620000000800 */
[----:B------:R-:W-:-:S04]  /*8c70*/  IMAD.HI.U32 R3, R0, R17, RZ ;  /* 0x0000001100037227 */ /* 0x000fc800078e00ff */
[----:B------:R-:W-:-:S04]  /*8c80*/  IMAD.MOV R0, RZ, RZ, -R4 ;  /* 0x000000ffff007224 */ /* 0x000fc800078e0a04 */
[C---:B------:R-:W-:Y:S02]  /*8c90*/  IMAD R13, R2.reuse, R0, R13 ;  /* 0x00000000020d7224 */ /* 0x040fe400078e020d */
[----:B------:R-:W-:Y:S01]  /*8ca0*/  IMAD.MOV R0, RZ, RZ, -R3 ;  /* 0x000000ffff007224 */ /* 0x000fe200078e0a03 */
[----:B------:R-:W-:-:S03]  /*8cb0*/  ISETP.GT.U32.AND P4, PT, R2, R14, PT ;  /* 0x0000000e0200720c */ /* 0x000fc60003f84070 */
[----:B------:R-:W-:Y:S02]  /*8cc0*/  IMAD R17, R2, R0, R17 ;  /* 0x0000000002117224 */ /* 0x000fe400078e0211 */
[C---:B0-----:R-:W-:Y:S02]  /*8cd0*/  IMAD.SHL.U32 R0, R29.reuse, 0x40, RZ ;  /* 0x000000401d007824 */ /* 0x041fe400078e00ff */
[----:B------:R-:W-:-:S03]  /*8ce0*/  IMAD.SHL.U32 R3, R29, 0x8, RZ ;  /* 0x000000081d037824 */ /* 0x000fc600078e00ff */
[----:B------:R-:W-:Y:S01]  /*8cf0*/  LOP3.LUT R0, R0, 0x1c0, RZ, 0xc0, !PT ;  /* 0x000001c000007812 */ /* 0x000fe200078ec0ff */
[----:B------:R-:W-:Y:S01]  /*8d00*/  STL [R1+0x1380], R10 ;  /* 0x0013800a01007387 */ /* 0x000fe20000100800 */
[----:B------:R-:W-:Y:S02]  /*8d10*/  ISETP.GT.U32.AND P0, PT, R2, R12, PT ;  /* 0x0000000c0200720c */ /* 0x000fe40003f04070 */
[----:B------:R-:W-:Y:S01]  /*8d20*/  LOP3.LUT R0, R0, 0x30, R3, 0xf8, !PT ;  /* 0x0000003000007812 */ /* 0x000fe200078ef803 */
[C---:B------:R-:W-:Y:S01]  /*8d30*/  IMAD.SHL.U32 R3, R29.reuse, 0x2, RZ ;  /* 0x000000021d037824 */ /* 0x040fe200078e00ff */
[----:B------:R-:W-:Y:S01]  /*8d40*/  STL [R1+0x1384], R15 ;  /* 0x0013840f01007387 */ /* 0x000fe20000100800 */
[----:B------:R-:W-:Y:S01]  /*8d50*/  @!P4 IMAD.IADD R14, R14, 0x1, -R2 ;  /* 0x000000010e0ec824 */ /* 0x000fe200078e0a02 */
[C---:B------:R-:W-:Y:S01]  /*8d60*/  LOP3.LUT R6, R29.reuse, 0x3, RZ, 0xc0, !PT ;  /* 0x000000031d067812 */ /* 0x040fe200078ec0ff */
[----:B-1----:R-:W-:Y:S01]  /*8d70*/  VIADD R16, R16, 0x3f ;  /* 0x0000003f10107836 */ /* 0x002fe20000000000 */
[----:B------:R0:W-:Y:S01]  /*8d80*/  STL [R1+0x1388], R7 ;  /* 0x0013880701007387 */ /* 0x0001e20000100800 */
[----:B------:R-:W-:Y:S01]  /*8d90*/  ISETP.GT.U32.AND P4, PT, R2, R13, PT ;  /* 0x0000000d0200720c */ /* 0x000fe20003f84070 */
[----:B------:R-:W-:Y:S01]  /*8da0*/  @!P2 IMAD.MOV R11, RZ, RZ, -R11 ;  /* 0x000000ffff0ba224 */ /* 0x000fe200078e0a0b */
[----:B------:R-:W-:Y:S01]  /*8db0*/  LOP3.LUT R3, R0, 0x30, R3, 0x78, !PT ;  /* 0x0000003000037812 */ /* 0x000fe200078e7803 */
[----:B------:R-:W-:Y:S01]  /*8dc0*/  @!P1 IMAD.MOV R23, RZ, RZ, -R23 ;  /* 0x000000ffff179224 */ /* 0x000fe200078e0a17 */
[----:B------:R-:W-:Y:S01]  /*8dd0*/  SHF.R.S32.HI R0, RZ, 0x1f, R16 ;  /* 0x0000001fff007819 */ /* 0x000fe20000011410 */
[----:B------:R-:W-:Y:S01]  /*8de0*/  IMAD R6, R6, 0x220, RZ ;  /* 0x0000022006067824 */ /* 0x000fe200078e02ff */
[----:B0-----:R-:W-:Y:S01]  /*8df0*/  SHF.R.U32.HI R7, RZ, 0x2, R29 ;  /* 0x00000002ff077819 */ /* 0x001fe2000001161d */
[----:B------:R-:W-:-:S03]  /*8e00*/  IMAD.SHL.U32 R4, R29, 0x10, RZ ;  /* 0x000000101d047824 */ /* 0x000fc600078e00ff */
[----:B------:R-:W-:Y:S01]  /*8e10*/  SGXT.U32 R7, R7, 0x3 ;  /* 0x000000030707781a */ /* 0x000fe20000000000 */
[----:B------:R-:W-:Y:S01]  /*8e20*/  STL [R1+0x138c], R11 ;  /* 0x00138c0b01007387 */ /* 0x000fe20000100800 */
[----:B------:R-:W-:Y:S02]  /*8e30*/  LEA.HI R9, R0, R16, RZ, 0x6 ;  /* 0x0000001000097211 */ /* 0x000fe400078f30ff */
[----:B------:R-:W-:Y:S01]  /*8e40*/  LOP3.LUT R0, R6, R7, RZ, 0xfc, !PT ;  /* 0x0000000706007212 */ /* 0x000fe200078efcff */
[----:B------:R-:W-:Y:S01]  /*8e50*/  STL [R1+0x1390], R23 ;  /* 0x0013901701007387 */ /* 0x000fe20000100800 */
[----:B------:R-:W-:-:S03]  /*8e60*/  @!P0 IMAD.IADD R12, R12, 0x1, -R2 ;  /* 0x000000010c0c8824 */ /* 0x000fc600078e0a02 */
[----:B------:R0:W-:Y:S01]  /*8e70*/  STL [R1+0x1294], R4 ;  /* 0x0012940401007387 */ /* 0x0001e20000100800 */
[----:B------:R-:W-:Y:S01]  /*8e80*/  @!P4 IMAD.IADD R13, R13, 0x1, -R2 ;  /* 0x000000010d0dc824 */ /* 0x000fe200078e0a02 */
[----:B------:R-:W-:Y:S02]  /*8e90*/  ISETP.GT.U32.AND P6, PT, R2, R12, PT ;  /* 0x0000000c0200720c */ /* 0x000fe40003fc4070 */
[----:B------:R1:W-:Y:S01]  /*8ea0*/  STL [R1+0x1298], R0 ;  /* 0x0012980001007387 */ /* 0x0003e20000100800 */
[----:B0-----:R-:W-:-:S04]  /*8eb0*/  LOP3.LUT R4, R4, 0x200, RZ, 0xc0, !PT ;  /* 0x0000020004047812 */ /* 0x001fc800078ec0ff */
[----:B-1----:R-:W-:Y:S02]  /*8ec0*/  IADD3 R0, R3, UR4, R4 ;  /* 0x0000000403007c10 */ /* 0x002fe4000fffe004 */
[----:B------:R-:W-:-:S03]  /*8ed0*/  ISETP.GT.U32.AND P1, PT, R2, R13, PT ;  /* 0x0000000d0200720c */ /* 0x000fc60003f24070 */
[----:B------:R0:W-:Y:S04]  /*8ee0*/  STL [R1+0x7c4], R0 ;  /* 0x0007c40001007387 */ /* 0x0001e80000100800 */
[----:B------:R-:W2:Y:S01]  /*8ef0*/  LDL.LU R27, [R1+0x1f4] ;  /* 0x0001f400011b7983 */ /* 0x000ea20000300800 */
[----:B------:R-:W-:-:S03]  /*8f00*/  ISETP.GE.AND P2, PT, R22, RZ, PT ;  /* 0x000000ff1600720c */ /* 0x000fc60003f46270 */
[----:B------:R-:W3:Y:S01]  /*8f10*/  LDL.LU R26, [R1+0x1ec] ;  /* 0x0001ec00011a7983 */ /* 0x000ee20000300800 */
[----:B------:R-:W-:-:S03]  /*8f20*/  @!P6 IMAD.IADD R12, R12, 0x1, -R2 ;  /* 0x000000010c0ce824 */ /* 0x000fc600078e0a02 */
[----:B------:R-:W4:Y:S01]  /*8f30*/  LDL.LU R24, [R1+0x1e8] ;  /* 0x0001e80001187983 */ /* 0x000f220000300800 */
[----:B------:R-:W-:-:S03]  /*8f40*/  ISETP.GE.AND P6, PT, R21, RZ, PT ;  /* 0x000000ff1500720c */ /* 0x000fc60003fc6270 */
[----:B------:R-:W5:Y:S01]  /*8f50*/  LDL.LU R22, [R1+0x1e4] ;  /* 0x0001e40001167983 */ /* 0x000f620000300800 */
[----:B------:R-:W-:Y:S01]  /*8f60*/  ISETP.GE.AND P4, PT, R19, RZ, PT ;  /* 0x000000ff1300720c */ /* 0x000fe20003f86270 */
[----:B------:R-:W-:Y:S01]  /*8f70*/  @!P1 IMAD.IADD R13, R13, 0x1, -R2 ;  /* 0x000000010d0d9824 */ /* 0x000fe200078e0a02 */
[----:B------:R-:W-:Y:S01]  /*8f80*/  ISETP.GE.AND P1, PT, R18, RZ, PT ;  /* 0x000000ff1200720c */ /* 0x000fe20003f26270 */
[----:B------:R-:W5:Y:S04]  /*8f90*/  LDL.LU R21, [R1+0x1d8] ;  /* 0x0001d80001157983 */ /* 0x000f680000300800 */
[----:B------:R-:W5:Y:S04]  /*8fa0*/  LDL.LU R19, [R1+0x1d4] ;  /* 0x0001d40001137983 */ /* 0x000f680000300800 */
[----:B------:R-:W5:Y:S01]  /*8fb0*/  LDL.LU R18, [R1+0x1d0] ;  /* 0x0001d00001127983 */ /* 0x000f620000300800 */
[----:B------:R-:W-:-:S02]  /*8fc0*/  ISETP.GT.U32.AND P0, PT, R2, R28, PT ;  /* 0x0000001c0200720c */ /* 0x000fc40003f04070 */
[----:B------:R-:W-:Y:S01]  /*8fd0*/  LOP3.LUT R29, R29, 0x3f, RZ, 0xc0, !PT ;  /* 0x0000003f1d1d7812 */ /* 0x000fe200078ec0ff */
[----:B------:R-:W-:Y:S01]  /*8fe0*/  @!P5 IMAD.MOV R14, RZ, RZ, -R14 ;  /* 0x000000ffff0ed224 */ /* 0x000fe200078e0a0e */
[----:B------:R-:W5:Y:S09]  /*8ff0*/  LDL.LU R16, [R1+0x1c8] ;  /* 0x0001c80001107983 */ /* 0x000f720000300800 */
[----:B------:R-:W-:Y:S01]  /*9000*/  @!P0 IMAD.IADD R28, R28, 0x1, -R2 ;  /* 0x000000011c1c8824 */ /* 0x000fe200078e0a02 */
[----:B------:R-:W-:-:S13]  /*9010*/  ISETP.GT.U32.AND P0, PT, R2, R17, PT ;  /* 0x000000110200720c */ /* 0x000fda0003f04070 */
[----:B------:R-:W-:-:S05]  /*9020*/  @!P0 IMAD.IADD R17, R17, 0x1, -R2 ;  /* 0x0000000111118824 */ /* 0x000fca00078e0a02 */
[----:B------:R-:W-:Y:S01]  /*9030*/  ISETP.GT.U32.AND P0, PT, R2, R17, PT ;  /* 0x000000110200720c */ /* 0x000fe20003f04070 */
[----:B0-----:R-:W-:Y:S02]  /*9040*/  IMAD R0, R29, UR5, RZ ;  /* 0x000000051d007c24 */ /* 0x001fe4000f8e02ff */
[----:B------:R-:W-:Y:S01]  /*9050*/  @!P2 IMAD.MOV R28, RZ, RZ, -R28 ;  /* 0x000000ffff1ca224 */ /* 0x000fe200078e0a1c */
[----:B------:R-:W5:Y:S01]  /*9060*/  LDL.LU R29, [R1+0x1c4] ;  /* 0x0001c400011d7983 */ /* 0x000f620000300800 */
[----:B------:R-:W-:Y:S02]  /*9070*/  @!P6 IMAD.MOV R12, RZ, RZ, -R12 ;  /* 0x000000ffff0ce224 */ /* 0x000fe400078e0a0c */
[----:B------:R-:W-:Y:S01]  /*9080*/  @!P4 IMAD.MOV R8, RZ, RZ, -R8 ;  /* 0x000000ffff08c224 */ /* 0x000fe200078e0a08 */
[----:B------:R-:W-:Y:S05]  /*9090*/  STL [R1+0x1394], R14 ;  /* 0x0013940e01007387 */ /* 0x000fea0000100800 */
[----:B------:R-:W-:Y:S01]  /*90a0*/  @!P0 IMAD.IADD R17, R17, 0x1, -R2 ;  /* 0x0000000111118824 */ /* 0x000fe200078e0a02 */
[----:B------:R-:W-:Y:S01]  /*90b0*/  IADD3 R2, P5, R0, UR8, RZ ;  /* 0x0000000800027c10 */ /* 0x000fe2000ffbe0ff */
[----:B------:R-:W-:Y:S01]  /*90c0*/  @!P3 IMAD.MOV R13, RZ, RZ, -R13 ;  /* 0x000000ffff0db224 */ /* 0x000fe200078e0a0d */
[----:B------:R-:W-:Y:S01]  /*90d0*/  ISETP.NE.AND P0, PT, R5, RZ, PT ;  /* 0x000000ff0500720c */ /* 0x000fe20003f05270 */
[----:B------:R-:W-:Y:S01]  /*90e0*/  @!P1 IMAD.MOV R17, RZ, RZ, -R17 ;  /* 0x000000ffff119224 */ /* 0x000fe200078e0a11 */
[----:B------:R-:W-:Y:S01]  /*90f0*/  LOP3.LUT R5, RZ, R5, RZ, 0x33, !PT ;  /* 0x00000005ff057212 */ /* 0x000fe200078e33ff */
[----:B------:R3:W-:Y:S01]  /*9100*/  STL [R1+0x12b8], R2 ;  /* 0x0012b80201007387 */ /* 0x0007e20000100800 */
[----:B------:R-:W-:-:S03]  /*9110*/  ULDC UR8, c[0x0][0x234] ;  /* 0x00008d0000087ab9 */ /* 0x000fc60000000800 */
[----:B------:R-:W-:Y:S04]  /*9120*/  STL [R1+0x1398], R28 ;  /* 0x0013981c01007387 */ /* 0x000fe80000100800 */
[----:B------:R-:W-:Y:S04]  /*9130*/  STL [R1+0x139c], R12 ;  /* 0x00139c0c01007387 */ /* 0x000fe80000100800 */
[----:B------:R-:W-:Y:S04]  /*9140*/  STL [R1+0x13a0], R8 ;  /* 0x0013a00801007387 */ /* 0x000fe80000100800 */
[----:B------:R-:W-:Y:S04]  /*9150*/  STL [R1+0x13a4], R13 ;  /* 0x0013a40d01007387 */ /* 0x000fe80000100800 */
[----:B------:R-:W-:Y:S01]  /*9160*/  STL [R1+0x13a8], R17 ;  /* 0x0013a81101007387 */ /* 0x000fe20000100800 */
[----:B--2---:R-:W-:-:S02]  /*9170*/  SEL R3, R5, R27, !P0 ;  /* 0x0000001b05037207 */ /* 0x004fc40004000000 */
[----:B---3--:R-:W-:-:S03]  /*9180*/  SEL R2, R5, R26, !P0 ;  /* 0x0000001a05027207 */ /* 0x008fc60004000000 */
[----:B------:R5:W-:Y:S01]  /*9190*/  STL [R1+0x1e0], R3 ;  /* 0x0001e00301007387 */ /* 0x000be20000100800 */
[----:B----4-:R-:W-:-:S03]  /*91a0*/  SEL R0, R5, R24, !P0 ;  /* 0x0000001805007207 */ /* 0x010fc60004000000 */
[----:B------:R0:W-:Y:S01]  /*91b0*/  STL [R1+0x24], R2 ;  /* 0x0000240201007387 */ /* 0x0001e20000100800 */
[----:B-----5:R-:W-:-:S03]  /*91c0*/  SEL R3, R5, R22, !P0 ;  /* 0x0000001605037207 */ /* 0x020fc60004000000 */
[----:B------:R1:W-:Y:S01]  /*91d0*/  STL [R1+0x48], R0 ;  /* 0x0000480001007387 */ /* 0x0003e20000100800 */
[----:B0-----:R-:W-:-:S03]  /*91e0*/  SEL R2, R5, R21, !P0 ;  /* 0x0000001505027207 */ /* 0x001fc60004000000 */
[----:B------:R0:W-:Y:S01]  /*91f0*/  STL [R1+0xa4], R3 ;  /* 0x0000a40301007387 */ /* 0x0001e20000100800 */
[----:B-1----:R-:W-:-:S03]  /*9200*/  SEL R0, R5, R19, !P0 ;  /* 0x0000001305007207 */ /* 0x002fc60004000000 */
[----:B------:R1:W-:Y:S01]  /*9210*/  STL [R1+0xb4], R2 ;  /* 0x0000b40201007387 */ /* 0x0003e20000100800 */
[----:B0-----:R-:W-:-:S03]  /*9220*/  SEL R3, R5, R18, !P0 ;  /* 0x0000001205037207 */ /* 0x001fc60004000000 */
[----:B------:R0:W-:Y:S04]  /*9230*/  STL [R1+0xb8], R0 ;  /* 0x0000b80001007387 */ /* 0x0001e80000100800 */
[----:B------:R-:W-:Y:S04]  /*9240*/  STL [R1+0xbc], R3 ;  /* 0x0000bc0301007387 */ /* 0x000fe80000100800 */
[----:B------:R-:W2:Y:S01]  /*9250*/  LDL.LU R17, [R1+0x1b4] ;  /* 0x0001b40001117983 */ /* 0x000ea20000300800 */
[----:B-1----:R-:W-:-:S05]  /*9260*/  SEL R2, R5, R16, !P0 ;  /* 0x0000001005027207 */ /* 0x002fca0004000000 */
[----:B------:R-:W-:Y:S01]  /*9270*/  STL [R1+0xc0], R2 ;  /* 0x0000c00201007387 */ /* 0x000fe20000100800 */
[----:B0-----:R-:W-:-:S03]  /*9280*/  SEL R0, R5, R29, !P0 ;  /* 0x0000001d05007207 */ /* 0x001fc60004000000 */
[----:B--2---:R0:W-:Y:S04]  /*9290*/  STL [R1+0x13c4], R17 ;  /* 0x0013c41101007387 */ /* 0x0041e80000100800 */
[----:B------:R-:W-:Y:S04]  /*92a0*/  STL [R1+0xc4], R0 ;  /* 0x0000c40001007387 */ /* 0x000fe80000100800 */
[----:B0-----:R-:W2:Y:S04]  /*92b0*/  LDL.LU R17, [R1+0x1b8] ;  /* 0x0001b80001117983 */ /* 0x001ea80000300800 */
[----:B--2---:R0:W-:Y:S04]  /*92c0*/  STL [R1+0x13c8], R17 ;  /* 0x0013c81101007387 */ /* 0x0041e80000100800 */
[----:B0-----:R-:W2:Y:S04]  /*92d0*/  LDL.LU R17, [R1+0x1bc] ;  /* 0x0001bc0001117983 */ /* 0x001ea80000300800 */
[----:B--2---:R0:W-:Y:S04]  /*92e0*/  STL [R1+0x13cc], R17 ;  /* 0x0013cc1101007387 */ /* 0x0041e80000100800 */
[----:B0-----:R-:W2:Y:S04]  /*92f0*/  LDL.LU R17, [R1+0x1c0] ;  /* 0x0001c00001117983 */ /* 0x001ea80000300800 */
[----:B------:R-:W3:Y:S04]  /*9300*/  LDL.LU R13, [R1+0x1b0] ;  /* 0x0001b000010d7983 */ /* 0x000ee80000300800 */
[----:B------:R-:W4:Y:S04]  /*9310*/  LDL.LU R8, [R1+0x1ac] ;  /* 0x0001ac0001087983 */ /* 0x000f280000300800 */
[----:B------:R-:W5:Y:S04]  /*9320*/  LDL.LU R12, [R1+0x110] ;  /* 0x00011000010c7983 */ /* 0x000f680000300800 */
[----:B------:R-:W4:Y:S04]  /*9330*/  LDL.LU R28, [R1+0x114] ;  /* 0x00011400011c7983 */ /* 0x000f280000300800 */
[----:B------:R-:W3:Y:S04]  /*9340*/  LDL.LU R2, [R1+0x118] ;  /* 0x0001180001027983 */ /* 0x000ee80000300800 */
[----:B------:R-:W4:Y:S04]  /*9350*/  LDL.LU R14, [R1+0x11c] ;  /* 0x00011c00010e7983 */ /* 0x000f280000300800 */
        /* <DEDUP_REMOVED lines=20> */
[----:B------:R-:W4:Y:S01]  /*94a0*/  LDL.LU R29, [R1+0x190] ;  /* 0x00019000011d7983 */ /* 0x000f220000300800 */
[----:B--2---:R-:W-:-:S05]  /*94b0*/  SEL R17, R5, R17, !P0 ;  /* 0x0000001105117207 */ /* 0x004fca0004000000 */
[----:B------:R0:W-:Y:S04]  /*94c0*/  STL [R1+0xc8], R17 ;  /* 0x0000c81101007387 */ /* 0x0001e80000100800 */
[----:B0-----:R-:W2:Y:S02]  /*94d0*/  LDL.LU R17, [R1+0x13cc] ;  /* 0x0013cc0001117983 */ /* 0x001ea40000300800 */
[----:B--2---:R-:W-:-:S05]  /*94e0*/  SEL R17, R5, R17, !P0 ;  /* 0x0000001105117207 */ /* 0x004fca0004000000 */
[----:B------:R0:W-:Y:S04]  /*94f0*/  STL [R1+0xcc], R17 ;  /* 0x0000cc1101007387 */ /* 0x0001e80000100800 */
[----:B0-----:R-:W2:Y:S02]  /*9500*/  LDL.LU R17, [R1+0x13c8] ;  /* 0x0013c80001117983 */ /* 0x001ea40000300800 */
[----:B--2---:R-:W-:-:S05]  /*9510*/  SEL R17, R5, R17, !P0 ;  /* 0x0000001105117207 */ /* 0x004fca0004000000 */
[----:B------:R0:W-:Y:S04]  /*9520*/  STL [R1+0xd0], R17 ;  /* 0x0000d01101007387 */ /* 0x0001e80000100800 */
[----:B0-----:R-:W2:Y:S01]  /*9530*/  LDL.LU R17, [R1+0x13c4] ;  /* 0x0013c40001117983 */ /* 0x001ea20000300800 */
[C---:B-----5:R-:W-:Y:S02]  /*9540*/  SEL R12, R5.reuse, R12, !P0 ;  /* 0x0000000c050c7207 */ /* 0x060fe40004000000 */
[C---:B---3--:R-:W-:Y:S02]  /*9550*/  SEL R2, R5.reuse, R2, !P0 ;  /* 0x0000000205027207 */ /* 0x048fe40004000000 */
[C---:B----4-:R-:W-:Y:S02]  /*9560*/  SEL R7, R5.reuse, R7, !P0 ;  /* 0x0000000705077207 */ /* 0x050fe40004000000 */
[----:B------:R-:W-:-:S02]  /*9570*/  SEL R4, R5, R4, !P0 ;  /* 0x0000000405047207 */ /* 0x000fc40004000000 */
[----:B--2---:R-:W-:-:S05]  /*9580*/  SEL R17, R5, R17, !P0 ;  /* 0x0000001105117207 */ /* 0x004fca0004000000 */
[----:B------:R0:W-:Y:S02]  /*9590*/  STL [R1+0xd4], R17 ;  /* 0x0000d41101007387 */ /* 0x0001e40000100800 */
[C---:B0-----:R-:W-:Y:S02]  /*95a0*/  SEL R17, R5.reuse, R13, !P0 ;  /* 0x0000000d05117207 */ /* 0x041fe40004000000 */
[C---:B------:R-:W-:Y:S02]  /*95b0*/  SEL R13, R5.reuse, R8, !P0 ;  /* 0x00000008050d7207 */ /* 0x040fe40004000000 */
[C---:B------:R-:W-:Y:S01]  /*95c0*/  SEL R8, R5.reuse, R28, !P0 ;  /* 0x0000001c05087207 */ /* 0x040fe20004000000 */
[----:B------:R-:W-:Y:S04]  /*95d0*/  STL [R1+0xdc], R17 ;  /* 0x0000dc1101007387 */ /* 0x000fe80000100800 */
[----:B------:R-:W-:Y:S04]  /*95e0*/  STL [R1+0x10c], R13 ;  /* 0x00010c0d01007387 */ /* 0x000fe80000100800 */
[----:B------:R0:W-:Y:S04]  /*95f0*/  STL [R1+0x110], R12 ;  /* 0x0001100c01007387 */ /* 0x0001e80000100800 */
[----:B------:R1:W-:Y:S04]  /*9600*/  STL [R1+0x114], R8 ;  /* 0x0001140801007387 */ /* 0x0003e80000100800 */
[----:B------:R2:W-:Y:S01]  /*9610*/  STL [R1+0x118], R2 ;  /* 0x0001180201007387 */ /* 0x0005e20000100800 */
[----:B0-----:R-:W-:-:S02]  /*9620*/  SEL R12, R5, R14, !P0 ;  /* 0x0000000e050c7207 */ /* 0x001fc40004000000 */
[C---:B-1----:R-:W-:Y:S02]  /*9630*/  SEL R8, R5.reuse, R0, !P0 ;  /* 0x0000000005087207 */ /* 0x042fe40004000000 */
[C---:B------:R-:W-:Y:S02]  /*9640*/  SEL R0, R5.reuse, R11, !P0 ;  /* 0x0000000b05007207 */ /* 0x040fe40004000000 */
[C---:B--2---:R-:W-:Y:S01]  /*9650*/  SEL R2, R5.reuse, R23, !P0 ;  /* 0x0000001705027207 */ /* 0x044fe20004000000 */
[----:B------:R-:W-:Y:S04]  /*9660*/  STL [R1+0x11c], R12 ;  /* 0x00011c0c01007387 */ /* 0x000fe80000100800 */
[----:B------:R-:W-:Y:S04]  /*9670*/  STL [R1+0x120], R8 ;  /* 0x0001200801007387 */ /* 0x000fe80000100800 */
[----:B------:R0:W-:Y:S04]  /*9680*/  STL [R1+0x124], R2 ;  /* 0x0001240201007387 */ /* 0x0001e80000100800 */
[----:B------:R1:W-:Y:S01]  /*9690*/  STL [R1+0x128], R0 ;  /* 0x0001280001007387 */ /* 0x0003e20000100800 */
[----:B0-----:R-:W-:-:S03]  /*96a0*/  SEL R2, R5, R15, !P0 ;  /* 0x0000000f05027207 */ /* 0x001fc60004000000 */
[----:B------:R-:W-:Y:S01]  /*96b0*/  STL [R1+0x12c], R7 ;  /* 0x00012c0701007387 */ /* 0x000fe20000100800 */
[----:B-1----:R-:W-:-:S03]  /*96c0*/  SEL R0, R5, R10, !P0 ;  /* 0x0000000a05007207 */ /* 0x002fc60004000000 */
[----:B------:R0:W-:Y:S04]  /*96d0*/  STL [R1+0x134], R2 ;  /* 0x0001340201007387 */ /* 0x0001e80000100800 */
[----:B------:R1:W-:Y:S01]  /*96e0*/  STL [R1+0x138], R0 ;  /* 0x0001380001007387 */ /* 0x0003e20000100800 */
[----:B0-----:R-:W-:-:S03]  /*96f0*/  SEL R2, R5, R6, !P0 ;  /* 0x0000000605027207 */ /* 0x001fc60004000000 */
[----:B------:R-:W-:Y:S01]  /*9700*/  STL [R1+0x13c], R4 ;  /* 0x00013c0401007387 */ /* 0x000fe20000100800 */
[C---:B-1----:R-:W-:Y:S02]  /*9710*/  SEL R0, R5.reuse, R3, !P0 ;  /* 0x0000000305007207 */ /* 0x042fe40004000000 */
[C---:B------:R-:W-:Y:S01]  /*9720*/  SEL R3, R5.reuse, R25, !P0 ;  /* 0x0000001905037207 */ /* 0x040fe20004000000 */
[----:B------:R0:W-:Y:S04]  /*9730*/  STL [R1+0x140], R2 ;  /* 0x0001400201007387 */ /* 0x0001e80000100800 */
[----:B------:R1:W-:Y:S04]  /*9740*/  STL [R1+0x148], R0 ;  /* 0x0001480001007387 */ /* 0x0003e80000100800 */
[----:B------:R2:W-:Y:S01]  /*9750*/  STL [R1+0x14c], R3 ;  /* 0x00014c0301007387 */ /* 0x0005e20000100800 */
[----:B0-----:R-:W-:-:S02]  /*9760*/  SEL R2, R5, R20, !P0 ;  /* 0x0000001405027207 */ /* 0x001fc40004000000 */
[----:B-1----:R-:W-:-:S03]  /*9770*/  SEL R0, R5, R9, !P0 ;  /* 0x0000000905007207 */ /* 0x002fc60004000000 */
[----:B------:R0:W-:Y:S01]  /*9780*/  STL [R1+0x150], R2 ;  /* 0x0001500201007387 */ /* 0x0001e20000100800 */
[----:B--2---:R-:W-:-:S03]  /*9790*/  SEL R3, R5, R27, !P0 ;  /* 0x0000001b05037207 */ /* 0x004fc60004000000 */
[----:B------:R1:W-:Y:S04]  /*97a0*/  STL [R1+0x164], R0 ;  /* 0x0001640001007387 */ /* 0x0003e80000100800 */
[----:B------:R2:W-:Y:S01]  /*97b0*/  STL [R1+0x16c], R3 ;  /* 0x00016c0301007387 */ /* 0x0005e20000100800 */
[C---:B0-----:R-:W-:Y:S02]  /*97c0*/  SEL R2, R5.reuse, R26, !P0 ;  /* 0x0000001a05027207 */ /* 0x041fe40004000000 */
        /* <DEDUP_REMOVED lines=10> */
[----:B------:R-:W-:Y:S04]  /*9870*/  STL [R1+0x198], R3 ;  /* 0x0001980301007387 */ /* 0x000fe80000100800 */
[----:B------:R-:W2:Y:S01]  /*9880*/  LDL.LU R17, [R1+0x170] ;  /* 0x0001700001117983 */ /* 0x000ea20000300800 */
[C---:B0-----:R-:W-:Y:S02]  /*9890*/  SEL R2, R5.reuse, R16, !P0 ;  /* 0x0000001005027207 */ /* 0x041fe40004000000 */
[----:B-1----:R-:W-:-:S03]  /*98a0*/  SEL R0, R5, R29, !P0 ;  /* 0x0000001d05007207 */ /* 0x002fc60004000000 */
[----:B------:R-:W-:Y:S04]  /*98b0*/  STL [R1+0x1a0], R2 ;  /* 0x0001a00201007387 */ /* 0x000fe80000100800 */
        /* <DEDUP_REMOVED lines=132> */
[----:B------:R-:W5:Y:S01]  /*a100*/  LDL.LU R0, [R1] ;  /* 0x0000000001007983 */ /* 0x000f620000300800 */
        /* <DEDUP_REMOVED lines=9> */
[C---:B---3--:R-:W-:Y:S02]  /*a1a0*/  SEL R13, R5.reuse, R13, !P0 ;  /* 0x0000000d050d7207 */ /* 0x048fe40004000000 */
[C---:B----4-:R-:W-:Y:S02]  /*a1b0*/  SEL R8, R5.reuse, R8, !P0 ;  /* 0x0000000805087207 */ /* 0x050fe40004000000 */
[C---:B-----5:R-:W-:Y:S02]  /*a1c0*/  SEL R12, R5.reuse, R12, !P0 ;  /* 0x0000000c050c7207 */ /* 0x060fe40004000000 */
[----:B------:R-:W-:-:S02]  /*a1d0*/  SEL R28, R5, R28, !P0 ;  /* 0x0000001c051c7207 */ /* 0x000fc40004000000 */
[C---:B------:R-:W-:Y:S02]  /*a1e0*/  SEL R14, R5.reuse, R14, !P0 ;  /* 0x0000000e050e7207 */ /* 0x040fe40004000000 */
[C---:B------:R-:W-:Y:S02]  /*a1f0*/  SEL R23, R5.reuse, R23, !P0 ;  /* 0x0000001705177207 */ /* 0x040fe40004000000 */
[C---:B------:R-:W-:Y:S02]  /*a200*/  SEL R11, R5.reuse, R11, !P0 ;  /* 0x0000000b050b7207 */ /* 0x040fe40004000000 */
[C---:B------:R-:W-:Y:S02]  /*a210*/  SEL R7, R5.reuse, R7, !P0 ;  /* 0x0000000705077207 */ /* 0x040fe40004000000 */
[C---:B------:R-:W-:Y:S02]  /*a220*/  SEL R15, R5.reuse, R15, !P0 ;  /* 0x0000000f050f7207 */ /* 0x040fe40004000000 */
        /* <DEDUP_REMOVED lines=16> */
[----:B--2---:R-:W-:-:S05]  /*a330*/  SEL R17, R5, R17, !P0 ;  /* 0x0000001105117207 */ /* 0x004fca0004000000 */
[----:B------:R0:W-:Y:S04]  /*a340*/  STL [R1+0xec], R17 ;  /* 0x0000ec1101007387 */ /* 0x0001e80000100800 */
[----:B0-----:R-:W2:Y:S04]  /*a350*/  LDL.LU R17, [R1+0x13a8] ;  /* 0x0013a80001117983 */ /* 0x001ea80000300800 */
[----:B------:R0:W-:Y:S04]  /*a360*/  STL [R1+0xe8], R13 ;  /* 0x0000e80d01007387 */ /* 0x0001e80000100800 */
[----:B0-----:R-:W3:Y:S04]  /*a370*/  LDL.LU R13, [R1+0x13a4] ;  /* 0x0013a400010d7983 */ /* 0x001ee80000300800 */
[----:B------:R0:W-:Y:S04]  /*a380*/  STL [R1+0xe4], R8 ;  /* 0x0000e40801007387 */ /* 0x0001e80000100800 */
[----:B0-----:R-:W4:Y:S04]  /*a390*/  LDL.LU R8, [R1+0x13a0] ;  /* 0x0013a00001087983 */ /* 0x001f280000300800 */
[----:B------:R0:W-:Y:S04]  /*a3a0*/  STL [R1+0xe0], R12 ;  /* 0x0000e00c01007387 */ /* 0x0001e80000100800 */
[----:B0-----:R-:W5:Y:S04]  /*a3b0*/  LDL.LU R12, [R1+0x139c] ;  /* 0x00139c00010c7983 */ /* 0x001f680000300800 */
        /* <DEDUP_REMOVED lines=43> */
[----:B0-----:R-:W3:Y:S01]  /*a670*/  LDL.LU R29, [R1+0x1344] ;  /* 0x00134400011d7983 */ /* 0x001ee20000300800 */
[----:B------:R-:W-:-:S05]  /*a680*/  SEL R2, R5, R2, !P0 ;  /* 0x0000000205027207 */ /* 0x000fca0004000000 */
[----:B------:R0:W-:Y:S02]  /*a690*/  STL [R1+0x44], R2 ;  /* 0x0000440201007387 */ /* 0x0001e40000100800 */
[----:B0-----:R-:W-:-:S05]  /*a6a0*/  SEL R2, R5, R0, !P0 ;  /* 0x0000000005027207 */ /* 0x001fca0004000000 */
[----:B------:R2:W-:Y:S02]  /*a6b0*/  STL [R1+0x40], R2 ;  /* 0x0000400201007387 */ /* 0x0005e40000100800 */
[C---:B--2---:R-:W-:Y:S02]  /*a6c0*/  SEL R2, R5.reuse, R16, !P0 ;  /* 0x0000001005027207 */ /* 0x044fe40004000000 */
[C---:B-----5:R-:W-:Y:S02]  /*a6d0*/  SEL R16, R5.reuse, R18, !P0 ;  /* 0x0000001205107207 */ /* 0x060fe40004000000 */
[----:B---3--:R-:W-:-:S05]  /*a6e0*/  SEL R0, R5, R29, !P0 ;  /* 0x0000001d05007207 */ /* 0x008fca0004000000 */
[----:B------:R4:W-:Y:S04]  /*a6f0*/  STL [R1+0x3c], R0 ;  /* 0x00003c0001007387 */ /* 0x0009e80000100800 */
[----:B------:R0:W-:Y:S01]  /*a700*/  STL [R1+0x38], R2 ;  /* 0x0000380201007387 */ /* 0x0001e20000100800 */
[----:B----4-:R-:W-:-:S03]  /*a710*/  SEL R0, R5, R19, !P0 ;  /* 0x0000001305007207 */ /* 0x010fc60004000000 */
[----:B------:R1:W-:Y:S01]  /*a720*/  STL [R1+0x34], R16 ;  /* 0x0000341001007387 */ /* 0x0003e20000100800 */
[----:B0-----:R-:W-:-:S03]  /*a730*/  SEL R2, R5, R21, !P0 ;  /* 0x0000001505027207 */ /* 0x001fc60004000000 */
[----:B------:R0:W-:Y:S04]  /*a740*/  STL [R1+0x30], R0 ;  /* 0x0000300001007387 */ /* 0x0001e80000100800 */
[----:B------:R2:W-:Y:S01]  /*a750*/  STL [R1+0x2c], R2 ;  /* 0x00002c0201007387 */ /* 0x0005e20000100800 */
[C---:B-1----:R-:W-:Y:S02]  /*a760*/  SEL R16, R5.reuse, R22, !P0 ;  /* 0x0000001605107207 */ /* 0x042fe40004000000 */
[----:B0-----:R-:W-:-:S03]  /*a770*/  SEL R0, R5, R24, !P0 ;  /* 0x0000001805007207 */ /* 0x001fc60004000000 */
[----:B------:R0:W-:Y:S01]  /*a780*/  STL [R1+0x28], R16 ;  /* 0x0000281001007387 */ /* 0x0001e20000100800 */
[----:B--2---:R-:W-:-:S03]  /*a790*/  SEL R2, R5, R26, !P0 ;  /* 0x0000001a05027207 */ /* 0x004fc60004000000 */
[----:B------:R1:W-:Y:S04]  /*a7a0*/  STL [R1+0x20], R0 ;  /* 0x0000200001007387 */ /* 0x0003e80000100800 */
[----:B------:R2:W-:Y:S01]  /*a7b0*/  STL [R1+0x1c], R2 ;  /* 0x00001c0201007387 */ /* 0x0005e20000100800 */
[C---:B0-----:R-:W-:Y:S02]  /*a7c0*/  SEL R16, R5.reuse, R27, !P0 ;  /* 0x0000001b05107207 */ /* 0x041fe40004000000 */
[----:B-1----:R-:W-:-:S03]  /*a7d0*/  SEL R0, R5, R9, !P0 ;  /* 0x0000000905007207 */ /* 0x002fc60004000000 */
[----:B------:R-:W-:Y:S01]  /*a7e0*/  STL [R1+0x18], R16 ;  /* 0x0000181001007387 */ /* 0x000fe20000100800 */
[C---:B------:R-:W-:Y:S02]  /*a7f0*/  SEL R9, R5.reuse, R25, !P0 ;  /* 0x0000001905097207 */ /* 0x040fe40004000000 */
[C---:B--2---:R-:W-:Y:S01]  /*a800*/  SEL R2, R5.reuse, R20, !P0 ;  /* 0x0000001405027207 */ /* 0x044fe20004000000 */
[----:B------:R0:W-:Y:S04]  /*a810*/  STL [R1+0x14], R0 ;  /* 0x0000140001007387 */ /* 0x0001e80000100800 */
[----:B------:R1:W-:Y:S04]  /*a820*/  STL [R1+0x10], R2 ;  /* 0x0000100201007387 */ /* 0x0003e80000100800 */
[----:B------:R-:W-:Y:S01]  /*a830*/  STL [R1+0xc], R9 ;  /* 0x00000c0901007387 */ /* 0x000fe20000100800 */
[----:B0-----:R-:W-:-:S03]  /*a840*/  SEL R0, R5, R3, !P0 ;  /* 0x0000000305007207 */ /* 0x001fc60004000000 */
[----:B------:R-:W2:Y:S01]  /*a850*/  LDL.LU R18, [R1+0x2ac] ;  /* 0x0002ac0001127983 */ /* 0x000ea20000300800 */
[----:B-1----:R-:W-:-:S03]  /*a860*/  SEL R2, R5, R6, !P0 ;  /* 0x0000000605027207 */ /* 0x002fc60004000000 */
[----:B------:R0:W-:Y:S04]  /*a870*/  STL [R1+0x8], R0 ;  /* 0x0000080001007387 */ /* 0x0001e80000100800 */
[----:B0-----:R-:W3:Y:S04]  /*a880*/  LDL.LU R0, [R1+0x2a8] ;  /* 0x0002a80001007983 */ /* 0x001ee80000300800 */
[----:B------:R0:W-:Y:S04]  /*a890*/  STL [R1+0x4], R2 ;  /* 0x0000040201007387 */ /* 0x0001e80000100800 */
[----:B------:R-:W4:Y:S04]  /*a8a0*/  LDL.LU R21, [R1+0x24] ;  /* 0x0000240001157983 */ /* 0x000f280000300800 */
[----:B------:R-:W5:Y:S04]  /*a8b0*/  LDL.LU R24, [R1+0x48] ;  /* 0x0000480001187983 */ /* 0x000f680000300800 */
[----:B------:R-:W5:Y:S01]  /*a8c0*/  LDL.LU R26, [R1+0xa4] ;  /* 0x0000a400011a7983 */ /* 0x000f620000300800 */
[----:B------:R-:W1:Y:S01]  /*a8d0*/  S2R R16, SR_TID.X ;  /* 0x0000000000107919 */ /* 0x000e620000002100 */
[----:B0-----:R-:W-:-:S02]  /*a8e0*/  SEL R2, R5, R4, !P0 ;  /* 0x0000000405027207 */ /* 0x001fc40004000000 */
[C---:B------:R-:W-:Y:S02]  /*a8f0*/  SEL R29, R5.reuse, R10, !P0 ;  /* 0x0000000a051d7207 */ /* 0x040fe40004000000 */
[C---:B------:R-:W-:Y:S02]  /*a900*/  SEL R27, R5.reuse, R15, !P0 ;  /* 0x0000000f051b7207 */ /* 0x040fe40004000000 */
[C---:B------:R-:W-:Y:S01]  /*a910*/  SEL R7, R5.reuse, R7, !P0 ;  /* 0x0000000705077207 */ /* 0x040fe20004000000 */
[----:B------:R-:W-:Y:S01]  /*a920*/  STL [R1+0x12bc], R2 ;  /* 0x0012bc0201007387 */ /* 0x000fe20000100800 */
[C---:B------:R-:W-:Y:S02]  /*a930*/  SEL R11, R5.reuse, R11, !P0 ;  /* 0x0000000b050b7207 */ /* 0x040fe40004000000 */
[C---:B------:R-:W-:Y:S01]  /*a940*/  SEL R23, R5.reuse, R23, !P0 ;  /* 0x0000001705177207 */ /* 0x040fe20004000000 */
[----:B------:R-:W-:Y:S01]  /*a950*/  STL [R1+0x12c0], R29 ;  /* 0x0012c01d01007387 */ /* 0x000fe20000100800 */
[----:B------:R-:W-:-:S02]  /*a960*/  SEL R14, R5, R14, !P0 ;  /* 0x0000000e050e7207 */ /* 0x000fc40004000000 */
[C---:B------:R-:W-:Y:S01]  /*a970*/  SEL R28, R5.reuse, R28, !P0 ;  /* 0x0000001c051c7207 */ /* 0x040fe20004000000 */
[----:B------:R-:W-:Y:S01]  /*a980*/  STL [R1+0x12c4], R27 ;  /* 0x0012c41b01007387 */ /* 0x000fe20000100800 */
[C---:B------:R-:W-:Y:S02]  /*a990*/  SEL R12, R5.reuse, R12, !P0 ;  /* 0x0000000c050c7207 */ /* 0x040fe40004000000 */
[C---:B------:R-:W-:Y:S01]  /*a9a0*/  SEL R8, R5.reuse, R8, !P0 ;  /* 0x0000000805087207 */ /* 0x040fe20004000000 */
[----:B------:R-:W-:Y:S01]  /*a9b0*/  STL [R1+0x12c8], R7 ;  /* 0x0012c80701007387 */ /* 0x000fe20000100800 */
[----:B------:R-:W-:-:S03]  /*a9c0*/  SEL R13, R5, R13, !P0 ;  /* 0x0000000d050d7207 */ /* 0x000fc60004000000 */
[----:B------:R-:W-:Y:S01]  /*a9d0*/  STL [R1+0x12cc], R11 ;  /* 0x0012cc0b01007387 */ /* 0x000fe20000100800 */
[----:B------:R-:W-:-:S03]  /*a9e0*/  SEL R5, R5, R17, !P0 ;  /* 0x0000001105057207 */ /* 0x000fc60004000000 */
[----:B------:R-:W-:Y:S01]  /*a9f0*/  STL [R1+0x12d0], R23 ;  /* 0x0012d01701007387 */ /* 0x000fe20000100800 */
[----:B-1----:R-:W-:-:S03]  /*aa00*/  LOP3.LUT R16, R16, 0x3f, RZ, 0xc0, !PT ;  /* 0x0000003f10107812 */ /* 0x002fc600078ec0ff */
[----:B------:R-:W-:Y:S02]  /*aa10*/  STL [R1+0x12d4], R14 ;  /* 0x0012d40e01007387 */ /* 0x000fe40000100800 */
[----:B------:R-:W-:Y:S02]  /*aa20*/  IMAD R16, R16, UR5, RZ ;  /* 0x0000000510107c24 */ /* 0x000fe4000f8e02ff */
[----:B------:R0:W-:Y:S04]  /*aa30*/  STL [R1+0x12d8], R28 ;  /* 0x0012d81c01007387 */ /* 0x0001e80000100800 */
[----:B------:R-:W-:Y:S01]  /*aa40*/  STL [R1+0x12dc], R12 ;  /* 0x0012dc0c01007387 */ /* 0x000fe20000100800 */
[----:B------:R-:W-:Y:S01]  /*aa50*/  LEA.HI.X.SX32 R3, R16, UR9, 0x1, P5 ;  /* 0x0000000910037c11 */ /* 0x000fe2000a8f0eff */
[----:B------:R-:W-:-:S02]  /*aa60*/  ULDC UR9, c[0x0][0x240] ;  /* 0x0000900000097ab9 */ /* 0x000fc40000000800 */
[----:B------:R-:W-:Y:S04]  /*aa70*/  STL [R1+0x12e0], R8 ;  /* 0x0012e00801007387 */ /* 0x000fe80000100800 */
[----:B------:R-:W-:Y:S04]  /*aa80*/  STL [R1+0x12e4], R13 ;  /* 0x0012e40d01007387 */ /* 0x000fe80000100800 */
[----:B------:R-:W-:Y:S04]  /*aa90*/  STL [R1+0x12e8], R5 ;  /* 0x0012e80501007387 */ /* 0x000fe80000100800 */
[----:B------:R-:W5:Y:S04]  /*aaa0*/  LDL.LU R10, [R1+0xb4] ;  /* 0x0000b400010a7983 */ /* 0x000f680000300800 */
[----:B------:R-:W5:Y:S04]  /*aab0*/  LDL.LU R15, [R1+0xb8] ;  /* 0x0000b800010f7983 */ /* 0x000f680000300800 */
[----:B------:R-:W5:Y:S04]  /*aac0*/  LDL.LU R16, [R1+0xbc] ;  /* 0x0000bc0001107983 */ /* 0x000f680000300800 */
[----:B0-----:R-:W5:Y:S04]  /*aad0*/  LDL.LU R28, [R1+0xc0] ;  /* 0x0000c000011c7983 */ /* 0x001f680000300800 */
[----:B------:R-:W-:Y:S01]  /*aae0*/  STL [R1+0x12ec], R3 ;  /* 0x0012ec0301007387 */ /* 0x000fe20000100800 */
[----:B--2---:R-:W-:-:S03]  /*aaf0*/  IMAD R2, R18, UR8, RZ ;  /* 0x0000000812027c24 */ /* 0x004fc6000f8e02ff */
[----:B------:R-:W2:Y:S04]  /*ab00*/  LDL.LU R18, [R1+0xc4] ;  /* 0x0000c40001127983 */ /* 0x000ea80000300800 */
[----:B------:R0:W-:Y:S04]  /*ab10*/  STL [R1+0x1e4], R2 ;  /* 0x0001e40201007387 */ /* 0x0001e80000100800 */
[----:B------:R-:W2:Y:S01]  /*ab20*/  LDL.LU R19, [R1+0xc8] ;  /* 0x0000c80001137983 */ /* 0x000ea20000300800 */
[----:B---3--:R-:W-:-:S03]  /*ab30*/  IMAD R0, R0, UR8, RZ ;  /* 0x0000000800007c24 */ /* 0x008fc6000f8e02ff */
[----:B------:R-:W3:Y:S01]  /*ab40*/  LDL.LU R20, [R1+0xcc] ;  /* 0x0000cc0001147983 */ /* 0x000ee20000300800 */
[----:B------:R-:W-:-:S03]  /*ab50*/  ULDC UR8, c[0x0][0x238] ;  /* 0x00008e0000087ab9 */ /* 0x000fc60000000800 */
[----:B------:R1:W-:Y:S01]  /*ab60*/  STL [R1+0x129c], R0 ;  /* 0x00129c0001007387 */ /* 0x0003e20000100800 */
[----:B----4-:R-:W-:-:S03]  /*ab70*/  IMAD R4, R21, UR9, RZ ;  /* 0x0000000915047c24 */ /* 0x010fc6000f8e02ff */
[----:B------:R-:W4:Y:S01]  /*ab80*/  LDL.LU R21, [R1+0xd0] ;  /* 0x0000d00001157983 */ /* 0x000f220000300800 */
[----:B-----5:R-:W-:-:S03]  /*ab90*/  IMAD R6, R24, UR9, RZ ;  /* 0x0000000918067c24 */ /* 0x020fc6000f8e02ff */
[----:B------:R-:W5:Y:S04]  /*aba0*/  LDL.LU R22, [R1+0xd4] ;  /* 0x0000d40001167983 */ /* 0x000f680000300800 */
[----:B------:R1:W-:Y:S01]  /*abb0*/  STL [R1+0x12f0], R4 ;  /* 0x0012f00401007387 */ /* 0x0003e20000100800 */
[----:B------:R-:W-:-:S03]  /*abc0*/  IMAD R9, R26, UR9, RZ ;  /* 0x000000091a097c24 */ /* 0x000fc6000f8e02ff */
[----:B------:R-:W5:Y:S04]  /*abd0*/  LDL.LU R24, [R1+0xdc] ;  /* 0x0000dc0001187983 */ /* 0x000f680000300800 */
[----:B------:R-:W5:Y:S04]  /*abe0*/  LDL.LU R25, [R1+0x10c] ;  /* 0x00010c0001197983 */ /* 0x000f680000300800 */
[----:B------:R-:W-:Y:S04]  /*abf0*/  STL [R1+0x12f4], R6 ;  /* 0x0012f40601007387 */ /* 0x000fe80000100800 */
[----:B------:R-:W5:Y:S04]  /*ac00*/  LDL.LU R26, [R1+0x110] ;  /* 0x00011000011a7983 */ /* 0x000f680000300800 */
[----:B------:R-:W1:Y:S04]  /*ac10*/  LDL.LU R14, [R1+0x114] ;  /* 0x00011400010e7983 */ /* 0x000e680000300800 */
[----:B------:R-:W5:Y:S04]  /*ac20*/  LDL.LU R23, [R1+0x118] ;  /* 0x0001180001177983 */ /* 0x000f680000300800 */
[----:B------:R-:W5:Y:S04]  /*ac30*/  LDL.LU R11, [R1+0x11c] ;  /* 0x00011c00010b7983 */ /* 0x000f680000300800 */
[----:B------:R-:W5:Y:S04]  /*ac40*/  LDL.LU R7, [R1+0x120] ;  /* 0x0001200001077983 */ /* 0x000f680000300800 */
[----:B------:R-:W5:Y:S04]  /*ac50*/  LDL.LU R27, [R1+0x124] ;  /* 0x00012400011b7983 */ /* 0x000f680000300800 */
[----:B------:R-:W5:Y:S04]  /*ac60*/  LDL.LU R29, [R1+0x128] ;  /* 0x00012800011d7983 */ /* 0x000f680000300800 */
[----:B0-----:R-:W5:Y:S04]  /*ac70*/  LDL.LU R2, [R1+0x12c] ;  /* 0x00012c0001027983 */ /* 0x001f680000300800 */
[----:B------:R-:W-:Y:S01]  /*ac80*/  STL [R1+0x12f8], R9 ;  /* 0x0012f80901007387 */ /* 0x000fe20000100800 */
[----:B------:R-:W-:-:S02]  /*ac90*/  IMAD R10, R10, UR9, RZ ;  /* 0x000000090a0a7c24 */ /* 0x000fc4000f8e02ff */
[----:B------:R-:W-:-:S03]  /*aca0*/  IMAD R15, R15, UR9, RZ ;  /* 0x000000090f0f7c24 */ /* 0x000fc6000f8e02ff */
[----:B------:R-:W-:Y:S01]  /*acb0*/  STL [R1+0x12fc], R10 ;  /* 0x0012fc0a01007387 */ /* 0x000fe20000100800 */
[----:B------:R-:W-:-:S03]  /*acc0*/  IMAD R16, R16, UR9, RZ ;  /* 0x0000000910107c24 */ /* 0x000fc6000f8e02ff */
[----:B------:R-:W-:Y:S01]  /*acd0*/  STL [R1+0x1300], R15 ;  /* 0x0013000f01007387 */ /* 0x000fe20000100800 */
[----:B------:R-:W-:-:S03]  /*ace0*/  IMAD R17, R28, UR9, RZ ;  /* 0x000000091c117c24 */ /* 0x000fc6000f8e02ff */
[----:B------:R-:W-:Y:S04]  /*acf0*/  STL [R1+0x1304], R16 ;  /* 0x0013041001007387 */ /* 0x000fe80000100800 */
[----:B------:R-:W-:Y:S01]  /*ad00*/  STL [R1+0x1308], R17 ;  /* 0x0013081101007387 */ /* 0x000fe20000100800 */
[----:B--2---:R-:W-:Y:S02]  /*ad10*/  IMAD R18, R18, UR9, RZ ;  /* 0x0000000912127c24 */ /* 0x004fe4000f8e02ff */
[----:B------:R-:W-:-:S03]  /*ad20*/  IMAD R19, R19, UR9, RZ ;  /* 0x0000000913137c24 */ /* 0x000fc6000f8e02ff */
[----:B------:R-:W-:Y:S01]  /*ad30*/  STL [R1+0x130c], R18 ;  /* 0x00130c1201007387 */ /* 0x000fe20000100800 */
[----:B---3--:R-:W-:-:S03]  /*ad40*/  IMAD R20, R20, UR9, RZ ;  /* 0x0000000914147c24 */ /* 0x008fc6000f8e02ff */
[----:B------:R-:W-:Y:S04]  /*ad50*/  STL [R1+0x1310], R19 ;  /* 0x0013101301007387 */ /* 0x000fe80000100800 */
[----:B------:R-:W-:Y:S01]  /*ad60*/  STL [R1+0x1314], R20 ;  /* 0x0013141401007387 */ /* 0x000fe20000100800 */
[----:B----4-:R-:W-:Y:S02]  /*ad70*/  IMAD R21, R21, UR9, RZ ;  /* 0x0000000915157c24 */ /* 0x010fe4000f8e02ff */
[----:B-----5:R-:W-:-:S03]  /*ad80*/  IMAD R22, R22, UR9, RZ ;  /* 0x0000000916167c24 */ /* 0x020fc6000f8e02ff */
[----:B------:R-:W-:Y:S01]  /*ad90*/  STL [R1+0x1318], R21 ;  /* 0x0013181501007387 */ /* 0x000fe20000100800 */
[----:B------:R-:W-:-:S03]  /*ada0*/  IMAD R24, R24, UR9, RZ ;  /* 0x0000000918187c24 */ /* 0x000fc6000f8e02ff */
[----:B------:R-:W-:Y:S01]  /*adb0*/  STL [R1+0x131c], R22 ;  /* 0x00131c1601007387 */ /* 0x000fe20000100800 */
[----:B------:R-:W-:-:S03]  /*adc0*/  IMAD R25, R25, UR9, RZ ;  /* 0x0000000919197c24 */ /* 0x000fc6000f8e02ff */
[----:B------:R-:W-:Y:S01]  /*add0*/  STL [R1+0x1320], R24 ;  /* 0x0013201801007387 */ /* 0x000fe20000100800 */
[----:B------:R-:W-:-:S03]  /*ade0*/  IMAD R26, R26, UR9, RZ ;  /* 0x000000091a1a7c24 */ /* 0x000fc6000f8e02ff */
[----:B------:R-:W-:Y:S01]  /*adf0*/  STL [R1+0x1324], R25 ;  /* 0x0013241901007387 */ /* 0x000fe20000100800 */
[----:B-1----:R-:W-:-:S03]  /*ae00*/  IMAD R0, R14, UR9, RZ ;  /* 0x000000090e007c24 */ /* 0x002fc6000f8e02ff */
[----:B------:R-:W-:Y:S01]  /*ae10*/  STL [R1+0x1328], R26 ;  /* 0x0013281a01007387 */ /* 0x000fe20000100800 */
[----:B------:R-:W-:-:S03]  /*ae20*/  IMAD R4, R23, UR9, RZ ;  /* 0x0000000917047c24 */ /* 0x000fc6000f8e02ff */
[----:B------:R0:W-:Y:S01]  /*ae30*/  STL [R1+0x24], R0 ;  /* 0x0000240001007387 */ /* 0x0001e20000100800 */
[----:B------:R-:W-:-:S03]  /*ae40*/  IMAD R3, R11, UR9, RZ ;  /* 0x000000090b037c24 */ /* 0x000fc6000f8e02ff */
[----:B------:R1:W-:Y:S01]  /*ae50*/  STL [R1+0x48], R4 ;  /* 0x0000480401007387 */ /* 0x0003e20000100800 */
[----:B0-----:R-:W-:-:S03]  /*ae60*/  IMAD R0, R7, UR9, RZ ;  /* 0x0000000907007c24 */ /* 0x001fc6000f8e02ff */
[----:B------:R0:W-:Y:S01]  /*ae70*/  STL [R1+0x58], R3 ;  /* 0x0000580301007387 */ /* 0x0001e20000100800 */
[----:B-1----:R-:W-:-:S03]  /*ae80*/  IMAD R4, R27, UR9, RZ ;  /* 0x000000091b047c24 */ /* 0x002fc6000f8e02ff */
[----:B------:R1:W-:Y:S04]  /*ae90*/  STL [R1+0xa0], R0 ;  /* 0x0000a00001007387 */ /* 0x0003e80000100800 */
[----:B------:R-:W-:Y:S04]  /*aea0*/  STL [R1+0xa4], R4 ;  /* 0x0000a40401007387 */ /* 0x000fe80000100800 */
[----:B------:R-:W2:Y:S01]  /*aeb0*/  LDL.LU R26, [R1+0x13c] ;  /* 0x00013c00011a7983 */ /* 0x000ea20000300800 */
[----:B0-----:R-:W-:Y:S02]  /*aec0*/  IMAD R3, R29, UR9, RZ ;  /* 0x000000091d037c24 */ /* 0x001fe4000f8e02ff */
[----:B-1----:R-:W-:-:S03]  /*aed0*/  IMAD R0, R2, UR9, RZ ;  /* 0x0000000902007c24 */ /* 0x002fc6000f8e02ff */
[----:B------:R-:W-:Y:S04]  /*aee0*/  STL [R1+0xa8], R3 ;  /* 0x0000a80301007387 */ /* 0x000fe80000100800 */
[----:B--2---:R0:W-:Y:S04]  /*aef0*/  STL [R1+0x133c], R26 ;  /* 0x00133c1a01007387 */ /* 0x0041e80000100800 */
[----:B------:R-:W-:Y:S04]  /*af00*/  STL [R1+0xac], R0 ;  /* 0x0000ac0001007387 */ /* 0x000fe80000100800 */
        /* <DEDUP_REMOVED lines=16> */
[----:B------:R-:W3:Y:S04]  /*b010*/  LDL.LU R4, [R1+0x1a4] ;  /* 0x0001a40001047983 */ /* 0x000ee80000300800 */
        /* <DEDUP_REMOVED lines=13> */
[----:B------:R-:W5:Y:S01]  /*b0f0*/  LDL.LU R2, [R1+0x1ac] ;  /* 0x0001ac0001027983 */ /* 0x000f620000300800 */
[----:B--2---:R-:W-:-:S05]  /*b100*/  IMAD R26, R26, UR9, RZ ;  /* 0x000000091a1a7c24 */ /* 0x004fca000f8e02ff */
[----:B------:R0:W-:Y:S04]  /*b110*/  STL [R1+0xb4], R26 ;  /* 0x0000b41a01007387 */ /* 0x0001e80000100800 */
[----:B0-----:R-:W2:Y:S02]  /*b120*/  LDL.LU R26, [R1+0x1340] ;  /* 0x00134000011a7983 */ /* 0x001ea40000300800 */
[----:B--2---:R-:W-:-:S05]  /*b130*/  IMAD R26, R26, UR9, RZ ;  /* 0x000000091a1a7c24 */ /* 0x004fca000f8e02ff */
[----:B------:R0:W-:Y:S04]  /*b140*/  STL [R1+0xb8], R26 ;  /* 0x0000b81a01007387 */ /* 0x0001e80000100800 */
[----:B0-----:R-:W2:Y:S01]  /*b150*/  LDL.LU R26, [R1+0x133c] ;  /* 0x00133c00011a7983 */ /* 0x001ea20000300800 */
[----:B---3--:R-:W-:Y:S02]  /*b160*/  IMAD R4, R4, UR9, RZ ;  /* 0x0000000904047c24 */ /* 0x008fe4000f8e02ff */
[----:B--2---:R-:W-:-:S05]  /*b170*/  IMAD R26, R26, UR9, RZ ;  /* 0x000000091a1a7c24 */ /* 0x004fca000f8e02ff */
[----:B------:R0:W-:Y:S02]  /*b180*/  STL [R1+0xbc], R26 ;  /* 0x0000bc1a01007387 */ /* 0x0001e40000100800 */
[----:B0-----:R-:W-:Y:S02]  /*b190*/  IMAD R26, R25, UR9, RZ ;  /* 0x00000009191a7c24 */ /* 0x001fe4000f8e02ff */
[----:B----4-:R-:W-:Y:S02]  /*b1a0*/  IMAD R25, R24, UR9, RZ ;  /* 0x0000000918197c24 */ /* 0x010fe4000f8e02ff */
[----:B-----5:R-:W-:Y:S02]  /*b1b0*/  IMAD R24, R22, UR9, RZ ;  /* 0x0000000916187c24 */ /* 0x020fe4000f8e02ff */
[----:B------:R-:W-:Y:S01]  /*b1c0*/  IMAD R22, R21, UR9, RZ ;  /* 0x0000000915167c24 */ /* 0x000fe2000f8e02ff */
[----:B------:R-:W-:Y:S01]  /*b1d0*/  STL [R1+0xc0], R26 ;  /* 0x0000c01a01007387 */ /* 0x000fe20000100800 */
[----:B------:R-:W-:-:S02]  /*b1e0*/  IMAD R21, R20, UR9, RZ ;  /* 0x0000000914157c24 */ /* 0x000fc4000f8e02ff */
[----:B------:R-:W-:Y:S01]  /*b1f0*/  IMAD R20, R19, UR9, RZ ;  /* 0x0000000913147c24 */ /* 0x000fe2000f8e02ff */
[----:B------:R-:W-:Y:S01]  /*b200*/  STL [R1+0xc4], R25 ;  /* 0x0000c41901007387 */ /* 0x000fe20000100800 */
[----:B------:R-:W-:Y:S02]  /*b210*/  IMAD R19, R18, UR9, RZ ;  /* 0x0000000912137c24 */ /* 0x000fe4000f8e02ff */
[----:B------:R-:W-:Y:S01]  /*b220*/  IMAD R18, R17, UR9, RZ ;  /* 0x0000000911127c24 */ /* 0x000fe2000f8e02ff */
[----:B------:R-:W-:Y:S01]  /*b230*/  STL [R1+0xc8], R24 ;  /* 0x0000c81801007387 */ /* 0x000fe20000100800 */
[----:B------:R-:W-:Y:S02]  /*b240*/  IMAD R17, R16, UR9, RZ ;  /* 0x0000000910117c24 */ /* 0x000fe4000f8e02ff */
[----:B------:R-:W-:Y:S01]  /*b250*/  IMAD R16, R15, UR9, RZ ;  /* 0x000000090f107c24 */ /* 0x000fe2000f8e02ff */
[----:B------:R-:W-:Y:S01]  /*b260*/  STL [R1+0xcc], R22 ;  /* 0x0000cc1601007387 */ /* 0x000fe20000100800 */
[----:B------:R-:W-:-:S03]  /*b270*/  IMAD R15, R10, UR9, RZ ;  /* 0x000000090a0f7c24 */ /* 0x000fc6000f8e02ff */
[----:B------:R-:W-:Y:S01]  /*b280*/  STL [R1+0xd0], R21 ;  /* 0x0000d01501007387 */ /* 0x000fe20000100800 */
[----:B------:R-:W-:-:S03]  /*b290*/  IMAD R10, R9, UR9, RZ ;  /* 0x00000009090a7c24 */ /* 0x000fc6000f8e02ff */
[----:B------:R-:W-:Y:S01]  /*b2a0*/  STL [R1+0xd4], R20 ;  /* 0x0000d41401007387 */ /* 0x000fe20000100800 */
[----:B------:R-:W-:-:S03]  /*b2b0*/  IMAD R9, R6, UR9, RZ ;  /* 0x0000000906097c24 */ /* 0x000fc6000f8e02ff */
[----:B------:R-:W-:Y:S04]  /*b2c0*/  STL [R1+0xdc], R19 ;  /* 0x0000dc1301007387 */ /* 0x000fe80000100800 */
[----:B------:R-:W-:Y:S04]  /*b2d0*/  STL [R1+0x10c], R18 ;  /* 0x00010c1201007387 */ /* 0x000fe80000100800 */
[----:B------:R-:W-:Y:S01]  /*b2e0*/  STL [R1+0x110], R17 ;  /* 0x0001101101007387 */ /* 0x000fe20000100800 */
[----:B------:R-:W-:-:S03]  /*b2f0*/  IMAD R6, R0, UR9, RZ ;  /* 0x0000000900067c24 */ /* 0x000fc6000f8e02ff */
[----:B------:R-:W-:Y:S01]  /*b300*/  STL [R1+0x114], R16 ;  /* 0x0001141001007387 */ /* 0x000fe20000100800 */
[----:B------:R-:W-:-:S03]  /*b310*/  IMAD R0, R3, UR9, RZ ;  /* 0x0000000903007c24 */ /* 0x000fc6000f8e02ff */
[----:B------:R-:W-:Y:S04]  /*b320*/  STL [R1+0x118], R15 ;  /* 0x0001180f01007387 */ /* 0x000fe80000100800 */
[----:B------:R-:W-:Y:S04]  /*b330*/  STL [R1+0x11c], R10 ;  /* 0x00011c0a01007387 */ /* 0x000fe80000100800 */
[----:B------:R-:W-:Y:S04]  /*b340*/  STL [R1+0x120], R9 ;  /* 0x0001200901007387 */ /* 0x000fe80000100800 */
[----:B------:R0:W-:Y:S01]  /*b350*/  STL [R1+0x124], R4 ;  /* 0x0001240401007387 */ /* 0x0001e20000100800 */
[----:B------:R-:W-:-:S03]  /*b360*/  IMAD R3, R13, UR9, RZ ;  /* 0x000000090d037c24 */ /* 0x000fc6000f8e02ff */
[----:B------:R-:W-:Y:S01]  /*b370*/  STL [R1+0x128], R6 ;  /* 0x0001280601007387 */ /* 0x000fe20000100800 */
[----:B0-----:R-:W-:-:S03]  /*b380*/  IMAD R4, R5, UR9, RZ ;  /* 0x0000000905047c24 */ /* 0x001fc6000f8e02ff */
[----:B------:R0:W-:Y:S04]  /*b390*/  STL [R1+0x12c], R0 ;  /* 0x00012c0001007387 */ /* 0x0001e80000100800 */
[----:B------:R1:W-:Y:S01]  /*b3a0*/  STL [R1+0x134], R4 ;  /* 0x0001340401007387 */ /* 0x0003e20000100800 */
[----:B0-----:R-:W-:-:S03]  /*b3b0*/  IMAD R0, R8, UR9, RZ ;  /* 0x0000000908007c24 */ /* 0x001fc6000f8e02ff */
[----:B------:R0:W-:Y:S01]  /*b3c0*/  STL [R1+0x138], R3 ;  /* 0x0001380301007387 */ /* 0x0001e20000100800 */
[----:B-1----:R-:W-:-:S03]  /*b3d0*/  IMAD R4, R12, UR9, RZ ;  /* 0x000000090c047c24 */ /* 0x002fc6000f8e02ff */
[----:B------:R1:W-:Y:S04]  /*b3e0*/  STL [R1+0x13c], R0 ;  /* 0x00013c0001007387 */ /* 0x0003e80000100800 */
[----:B------:R2:W-:Y:S01]  /*b3f0*/  STL [R1+0x140], R4 ;  /* 0x0001400401007387 */ /* 0x0005e20000100800 */
[----:B0-----:R-:W-:Y:S02]  /*b400*/  IMAD R3, R28, UR9, RZ ;  /* 0x000000091c037c24 */ /* 0x001fe4000f8e02ff */
[----:B-1----:R-:W-:-:S03]  /*b410*/  IMAD R0, R14, UR9, RZ ;  /* 0x000000090e007c24 */ /* 0x002fc6000f8e02ff */
[----:B------:R0:W-:Y:S01]  /*b420*/  STL [R1+0x148], R3 ;  /* 0x0001480301007387 */ /* 0x0001e20000100800 */
[----:B--2---:R-:W-:-:S03]  /*b430*/  IMAD R4, R23, UR9, RZ ;  /* 0x0000000917047c24 */ /* 0x004fc6000f8e02ff */
[----:B------:R1:W-:Y:S04]  /*b440*/  STL [R1+0x14c], R0 ;  /* 0x00014c0001007387 */ /* 0x0003e80000100800 */
[----:B------:R2:W-:Y:S01]  /*b450*/  STL [R1+0x150], R4 ;  /* 0x0001500401007387 */ /* 0x0005e20000100800 */
[----:B0-----:R-:W-:Y:S02]  /*b460*/  IMAD R3, R11, UR9, RZ ;  /* 0x000000090b037c24 */ /* 0x001fe4000f8e02ff */
[----:B-1----:R-:W-:-:S03]  /*b470*/  IMAD R0, R7, UR9, RZ ;  /* 0x0000000907007c24 */ /* 0x002fc6000f8e02ff */
[----:B------:R0:W-:Y:S01]  /*b480*/  STL [R1+0x164], R3 ;  /* 0x0001640301007387 */ /* 0x0001e20000100800 */
[----:B--2---:R-:W-:-:S03]  /*b490*/  IMAD R4, R27, UR9, RZ ;  /* 0x000000091b047c24 */ /* 0x004fc6000f8e02ff */
        /* <DEDUP_REMOVED lines=143> */
[----:B----4-:R-:W-:Y:S02]  /*bd90*/  IMAD R24, R24, UR9, RZ ;  /* 0x0000000918187c24 */ /* 0x010fe4000f8e02ff */
[----:B-----5:R-:W-:Y:S02]  /*bda0*/  IMAD R22, R22, UR9, RZ ;  /* 0x0000000916167c24 */ /* 0x020fe4000f8e02ff */
[----:B------:R-:W-:-:S02]  /*bdb0*/  IMAD R21, R21, UR9, RZ ;  /* 0x0000000915157c24 */ /* 0x000fc4000f8e02ff */
[----:B------:R-:W-:Y:S02]  /*bdc0*/  IMAD R20, R20, UR9, RZ ;  /* 0x0000000914147c24 */ /* 0x000fe4000f8e02ff */
[----:B------:R-:W-:Y:S02]  /*bdd0*/  IMAD R19, R19, UR9, RZ ;  /* 0x0000000913137c24 */ /* 0x000fe4000f8e02ff */
[----:B------:R-:W-:Y:S02]  /*bde0*/  IMAD R18, R18, UR9, RZ ;  /* 0x0000000912127c24 */ /* 0x000fe4000f8e02ff */
[----:B------:R-:W-:Y:S02]  /*bdf0*/  IMAD R17, R17, UR9, RZ ;  /* 0x0000000911117c24 */ /* 0x000fe4000f8e02ff */
[----:B------:R-:W-:Y:S02]  /*be00*/  IMAD R16, R16, UR9, RZ ;  /* 0x0000000910107c24 */ /* 0x000fe4000f8e02ff */
        /* <DEDUP_REMOVED lines=18> */
[----:B--2---:R-:W-:-:S05]  /*bf30*/  IMAD R26, R26, UR9, RZ ;  /* 0x000000091a1a7c24 */ /* 0x004fca000f8e02ff */
        /* <DEDUP_REMOVED lines=55> */
[----:B0-----:R-:W4:Y:S01]  /*c2b0*/  LDL.LU R2, [R1+0x12bc] ;  /* 0x0012bc0001027983 */ /* 0x001f220000300800 */
[----:B------:R-:W-:-:S05]  /*c2c0*/  IMAD R0, R0, UR9, RZ ;  /* 0x0000000900007c24 */ /* 0x000fca000f8e02ff */
[----:B------:R4:W-:Y:S01]  /*c2d0*/  STL [R1+0x4], R0 ;  /* 0x0000040001007387 */ /* 0x0009e20000100800 */
[----:B---3--:R-:W-:Y:S02]  /*c2e0*/  IMAD R29, R29, UR9, RZ ;  /* 0x000000091d1d7c24 */ /* 0x008fe4000f8e02ff */
[----:B----4-:R-:W-:Y:S02]  /*c2f0*/  IMAD R0, R2, UR9, RZ ;  /* 0x0000000902007c24 */ /* 0x010fe4000f8e02ff */
[----:B------:R-:W3:Y:S04]  /*c300*/  LDL.LU R2, [R1+0x12b8] ;  /* 0x0012b80001027983 */ /* 0x000ee80000300800 */
[----:B------:R0:W-:Y:S04]  /*c310*/  STL [R1+0x12a0], R29 ;  /* 0x0012a01d01007387 */ /* 0x0001e80000100800 */
[----:B------:R5:W-:Y:S04]  /*c320*/  STL [R1], R0 ;  /* 0x0000000001007387 */ /* 0x000be80000100800 */
[----:B0-----:R-:W4:Y:S01]  /*c330*/  LDL.LU R29, [R1+0x1e0] ;  /* 0x0001e000011d7983 */ /* 0x001f220000300800 */
[----:B--2---:R-:W-:-:S02]  /*c340*/  IMAD R27, R27, UR9, RZ ;  /* 0x000000091b1b7c24 */ /* 0x004fc4000f8e02ff */
[----:B------:R-:W-:Y:S02]  /*c350*/  IMAD R11, R11, UR9, RZ ;  /* 0x000000090b0b7c24 */ /* 0x000fe4000f8e02ff */
[----:B-----5:R-:W-:Y:S01]  /*c360*/  IMAD R0, R7, UR9, RZ ;  /* 0x0000000907007c24 */ /* 0x020fe2000f8e02ff */
[----:B------:R-:W-:Y:S01]  /*c370*/  STL [R1+0x12a4], R27 ;  /* 0x0012a41b01007387 */ /* 0x000fe20000100800 */
[----:B------:R-:W-:Y:S02]  /*c380*/  IMAD R23, R23, UR9, RZ ;  /* 0x0000000917177c24 */ /* 0x000fe4000f8e02ff */
[----:B------:R-:W-:Y:S01]  /*c390*/  IMAD R14, R14, UR9, RZ ;  /* 0x000000090e0e7c24 */ /* 0x000fe2000f8e02ff */
[----:B------:R3:W-:Y:S04]  /*c3a0*/  STL [R1+0x12a8], R0 ;  /* 0x0012a80001007387 */ /* 0x0007e80000100800 */
[----:B------:R-:W-:Y:S04]  /*c3b0*/  STL [R1+0x12ac], R11 ;  /* 0x0012ac0b01007387 */ /* 0x000fe80000100800 */
[----:B------:R-:W-:Y:S04]  /*c3c0*/  STL [R1+0x12b0], R23 ;  /* 0x0012b01701007387 */ /* 0x000fe80000100800 */
[----:B------:R0:W-:Y:S01]  /*c3d0*/  STL [R1+0x12b4], R14 ;  /* 0x0012b40e01007387 */ /* 0x0001e20000100800 */
[----:B---3--:R-:W-:-:S02]  /*c3e0*/  IADD3 R0, P2, R4, R2, RZ ;  /* 0x0000000204007210 */ /* 0x008fc40007f5e0ff */
[----:B0-----:R-:W-:Y:S01]  /*c3f0*/  IADD3 R14, P3, R6, R2, RZ ;  /* 0x00000002060e7210 */ /* 0x001fe20007f7e0ff */
[----:B----4-:R-:W-:-:S05]  /*c400*/  IMAD R7, R29, UR9, RZ ;  /* 0x000000091d077c24 */ /* 0x010fca000f8e02ff */
[----:B------:R-:W-:-:S05]  /*c410*/  IADD3 R11, P1, R7, R2, RZ ;  /* 0x00000002070b7210 */ /* 0x000fca0007f3e0ff */
[----:B------:R0:W-:Y:S04]  /*c420*/  STL [R1+0x10cc], R11 ;  /* 0x0010cc0b01007387 */ /* 0x0001e80000100800 */
[----:B------:R1:W-:Y:S01]  /*c430*/  STL [R1+0x10ac], R0 ;  /* 0x0010ac0001007387 */ /* 0x0003e20000100800 */
[----:B0-----:R-:W-:-:S03]  /*c440*/  IADD3 R11, P4, R9, R2, RZ ;  /* 0x00000002090b7210 */ /* 0x001fc60007f9e0ff */
[----:B------:R0:W-:Y:S01]  /*c450*/  STL [R1+0x10b0], R14 ;  /* 0x0010b00e01007387 */ /* 0x0001e20000100800 */
[----:B-1----:R-:W-:-:S03]  /*c460*/  IADD3 R0, P5, R10, R2, RZ ;  /* 0x000000020a007210 */ /* 0x002fc60007fbe0ff */
[----:B------:R-:W2:Y:S04]  /*c470*/  LDL.LU R29, [R1+0x24] ;  /* 0x00002400011d7983 */ /* 0x000ea80000300800 */
[----:B------:R1:W-:Y:S01]  /*c480*/  STL [R1+0x10bc], R11 ;  /* 0x0010bc0b01007387 */ /* 0x0003e20000100800 */
[----:B0-----:R-:W-:-:S03]  /*c490*/  IADD3 R14, P0, R16, R2, RZ ;  /* 0x00000002100e7210 */ /* 0x001fc60007f1e0ff */
[----:B------:R0:W-:Y:S01]  /*c4a0*/  STL [R1+0x10c0], R0 ;  /* 0x0010c00001007387 */ /* 0x0001e20000100800 */
[----:B-1----:R-:W-:Y:S02]  /*c4b0*/  IADD3 R11, P6, R15, R2, RZ ;  /* 0x000000020f0b7210 */ /* 0x002fe40007fde0ff */
[----:B0-----:R-:W-:-:S03]  /*c4c0*/  LEA.HI.X.SX32 R0, R7, R3, 0x1, P1 ;  /* 0x0000000307007211 */ /* 0x001fc600008f0eff */
[----:B------:R0:W-:Y:S01]  /*c4d0*/  STL [R1+0x10c4], R11 ;  /* 0x0010c40b01007387 */ /* 0x0001e20000100800 */
[----:B------:R-:W-:-:S03]  /*c4e0*/  LEA.HI.X.SX32 R7, R4, R3, 0x1, P2 ;  /* 0x0000000304077211 */ /* 0x000fc600010f0eff */
[----:B------:R-:W-:Y:S04]  /*c4f0*/  STL [R1+0x10c8], R14 ;  /* 0x0010c80e01007387 */ /* 0x000fe80000100800 */
[----:B------:R1:W-:Y:S01]  /*c500*/  STL [R1+0x10b8], R0 ;  /* 0x0010b80001007387 */ /* 0x0003e20000100800 */
[----:B0-----:R-:W-:Y:S02]  /*c510*/  IADD3 R11, P1, R17, R2, RZ ;  /* 0x00000002110b7210 */ /* 0x001fe40007f3e0ff */
[----:B------:R-:W-:-:S03]  /*c520*/  LEA.HI.X.SX32 R4, R6, R3, 0x1, P3 ;  /* 0x0000000306047211 */ /* 0x000fc600018f0eff */
[----:B------:R-:W-:Y:S01]  /*c530*/  STL [R1+0x10b4], R11 ;  /* 0x0010b40b01007387 */ /* 0x000fe20000100800 */
[----:B-1----:R-:W-:-:S03]  /*c540*/  IADD3 R0, P2, R18, R2, RZ ;  /* 0x0000000212007210 */ /* 0x002fc60007f5e0ff */
[----:B------:R0:W-:Y:S01]  /*c550*/  STL [R1+0x10a4], R7 ;  /* 0x0010a40701007387 */ /* 0x0001e20000100800 */
[----:B------:R-:W-:-:S03]  /*c560*/  LEA.HI.X.SX32 R6, R9, R3, 0x1, P4 ;  /* 0x0000000309067211 */ /* 0x000fc600020f0eff */
[----:B0-----:R-:W3:Y:S04]  /*c570*/  LDL.LU R7, [R1+0xa0] ;  /* 0x0000a00001077983 */ /* 0x001ee80000300800 */
[----:B------:R0:W-:Y:S04]  /*c580*/  STL [R1+0x10a8], R0 ;  /* 0x0010a80001007387 */ /* 0x0001e80000100800 */
[----:B------:R1:W-:Y:S01]  /*c590*/  STL [R1+0x109c], R4 ;  /* 0x00109c0401007387 */ /* 0x0003e20000100800 */
[-C--:B0-----:R-:W-:Y:S02]  /*c5a0*/  IADD3 R0, P3, R19, R2.reuse, RZ ;  /* 0x0000000213007210 */ /* 0x081fe40007f7e0ff */
[----:B-1----:R-:W-:-:S03]  /*c5b0*/  IADD3 R4, P4, R20, R2, RZ ;  /* 0x0000000214047210 */ /* 0x002fc60007f9e0ff */
[----:B------:R0:W-:Y:S04]  /*c5c0*/  STL [R1+0x10a0], R0 ;  /* 0x0010a00001007387 */ /* 0x0001e80000100800 */
[----:B------:R-:W-:Y:S01]  /*c5d0*/  STL [R1+0x1094], R6 ;  /* 0x0010940601007387 */ /* 0x000fe20000100800 */
[----:B0-----:R-:W-:-:S03]  /*c5e0*/  LEA.HI.X.SX32 R0, R10, R3, 0x1, P5 ;  /* 0x000000030a007211 */ /* 0x001fc600028f0eff */
[----:B------:R-:W4:Y:S04]  /*c5f0*/  LDL.LU R10, [R1+0xa8] ;  /* 0x0000a800010a7983 */ /* 0x000f280000300800 */
[----:B------:R0:W-:Y:S04]  /*c600*/  STL [R1+0x1098], R4 ;  /* 0x0010980401007387 */ /* 0x0001e80000100800 */
[----:B------:R1:W-:Y:S01]  /*c610*/  STL [R1+0x108c], R0 ;  /* 0x00108c0001007387 */ /* 0x0003e20000100800 */
[----:B0-----:R-:W-:Y:S02]  /*c620*/  IADD3 R4, P5, R21, R2, RZ ;  /* 0x0000000215047210 */ /* 0x001fe40007fbe0ff */
[----:B-1----:R-:W-:-:S02]  /*c630*/  LEA.HI.X.SX32 R0, R15, R3, 0x1, P6 ;  /* 0x000000030f007211 */ /* 0x002fc400030f0eff */
[----:B------:R-:W5:Y:S04]  /*c640*/  LDL.LU R15, [R1+0xa4] ;  /* 0x0000a400010f7983 */ /* 0x000f680000300800 */
[----:B------:R0:W-:Y:S04]  /*c650*/  STL [R1+0x1090], R4 ;  /* 0x0010900401007387 */ /* 0x0001e80000100800 */
[----:B------:R1:W-:Y:S01]  /*c660*/  STL [R1+0x1084], R0 ;  /* 0x0010840001007387 */ /* 0x0003e20000100800 */
[----:B0-----:R-:W-:Y:S02]  /*c670*/  IADD3 R4, P6, R22, R2, RZ ;  /* 0x0000000216047210 */ /* 0x001fe40007fde0ff */
[----:B-1----:R-:W-:-:S02]  /*c680*/  LEA.HI.X.SX32 R0, R16, R3, 0x1, P0 ;  /* 0x0000000310007211 */ /* 0x002fc400000f0eff */
[----:B------:R-:W3:Y:S04]  /*c690*/  LDL.LU R16, [R1+0x58] ;  /* 0x0000580001107983 */ /* 0x000ee80000300800 */
[----:B------:R-:W-:Y:S04]  /*c6a0*/  STL [R1+0x1088], R4 ;  /* 0x0010880401007387 */ /* 0x000fe80000100800 */
[----:B------:R-:W4:Y:S04]  /*c6b0*/  LDL.LU R9, [R1+0xb4] ;  /* 0x0000b40001097983 */ /* 0x000f280000300800 */
[----:B------:R0:W-:Y:S02]  /*c6c0*/  STL [R1+0x107c], R0 ;  /* 0x00107c0001007387 */ /* 0x0001e40000100800 */
[----:B0-----:R-:W-:-:S02]  /*c6d0*/  LEA.HI.X.SX32 R0, R17, R3, 0x1, P1 ;  /* 0x0000000311007211 */ /* 0x001fc400008f0eff */
[----:B------:R-:W5:Y:S01]  /*c6e0*/  LDL.LU R17, [R1+0x48] ;  /* 0x0000480001117983 */ /* 0x000f620000300800 */
[-C--:B------:R-:W-:Y:S02]  /*c6f0*/  IADD3 R4, P0, R24, R2.reuse, RZ ;  /* 0x0000000218047210 */ /* 0x080fe40007f1e0ff */
[----:B------:R-:W-:-:S03]  /*c700*/  IADD3 R11, P1, R25, R2, RZ ;  /* 0x00000002190b7210 */ /* 0x000fc60007f3e0ff */
[----:B------:R0:W-:Y:S04]  /*c710*/  STL [R1+0x1080], R4 ;  /* 0x0010800401007387 */ /* 0x0001e80000100800 */
[----:B------:R-:W4:Y:S04]  /*c720*/  LDL.LU R6, [R1+0xb8] ;  /* 0x0000b80001067983 */ /* 0x000f280000300800 */
[----:B------:R1:W-:Y:S04]  /*c730*/  STL [R1+0x1074], R0 ;  /* 0x0010740001007387 */ /* 0x0003e80000100800 */
[----:B0-----:R-:W4:Y:S01]  /*c740*/  LDL.LU R4, [R1+0xbc] ;  /* 0x0000bc0001047983 */ /* 0x001f220000300800 */
[----:B-1----:R-:W-:-:S03]  /*c750*/  LEA.HI.X.SX32 R0, R18, R3, 0x1, P2 ;  /* 0x0000000312007211 */ /* 0x002fc600010f0eff */
[----:B------:R0:W-:Y:S04]  /*c760*/  STL [R1+0x1078], R11 ;  /* 0x0010780b01007387 */ /* 0x0001e80000100800 */
[----:B------:R1:W-:Y:S04]  /*c770*/  STL [R1+0x106c], R0 ;  /* 0x00106c0001007387 */ /* 0x0003e80000100800 */
[----:B------:R-:W4:Y:S01]  /*c780*/  LDL.LU R14, [R1+0xc0] ;  /* 0x0000c000010e7983 */ /* 0x000f220000300800 */
[----:B0-----:R-:W-:Y:S02]  /*c790*/  IADD3 R11, P2, R26, R2, RZ ;  /* 0x000000021a0b7210 */ /* 0x001fe40007f5e0ff */
[----:B-1----:R-:W-:-:S03]  /*c7a0*/  LEA.HI.X.SX32 R0, R19, R3, 0x1, P3 ;  /* 0x0000000313007211 */ /* 0x002fc600018f0eff */
[----:B------:R-:W-:Y:S04]  /*c7b0*/  STL [R1+0x1070], R11 ;  /* 0x0010700b01007387 */ /* 0x000fe80000100800 */
[----:B------:R0:W-:Y:S02]  /*c7c0*/  STL [R1+0x1064], R0 ;  /* 0x0010640001007387 */ /* 0x0001e40000100800 */
[----:B0-----:R-:W-:Y:S02]  /*c7d0*/  LEA.HI.X.SX32 R0, R20, R3, 0x1, P4 ;  /* 0x0000000314007211 */ /* 0x001fe400020f0eff */
[----:B------:R-:W4:Y:S01]  /*c7e0*/  LDL.LU R20, [R1+0xac] ;  /* 0x0000ac0001147983 */ /* 0x000f220000300800 */
[----:B--2---:R-:W-:-:S05]  /*c7f0*/  IADD3 R11, P3, R29, R2, RZ ;  /* 0x000000021d0b7210 */ /* 0x004fca0007f7e0ff */
[----:B------:R-:W-:Y:S04]  /*c800*/  STL [R1+0x1068], R11 ;  /* 0x0010680b01007387 */ /* 0x000fe80000100800 */
[----:B------:R-:W2:Y:S04]  /*c810*/  LDL.LU R19, [R1+0xc4] ;  /* 0x0000c40001137983 */ /* 0x000ea80000300800 */
[----:B------:R0:W-:Y:S04]  /*c820*/  STL [R1+0x105c], R0 ;  /* 0x00105c0001007387 */ /* 0x0001e80000100800 */
[----:B------:R-:W2:Y:S01]  /*c830*/  LDL.LU R23, [R1+0xc8] ;  /* 0x0000c80001177983 */ /* 0x000ea20000300800 */
[----:B0-----:R-:W-:-:S02]  /*c840*/  LEA.HI.X.SX32 R0, R21, R3, 0x1, P5 ;  /* 0x0000000315007211 */ /* 0x001fc400028f0eff */
[-C--:B---3--:R-:W-:Y:S02]  /*c850*/  IADD3 R18, P5, R16, R2.reuse, RZ ;  /* 0x0000000210127210 */ /* 0x088fe40007fbe0ff */
[----:B-----5:R-:W-:-:S05]  /*c860*/  IADD3 R11, P4, R17, R2, RZ ;  /* 0x00000002110b7210 */ /* 0x020fca0007f9e0ff */
[----:B------:R0:W-:Y:S04]  /*c870*/  STL [R1+0x1060], R11 ;  /* 0x0010600b01007387 */ /* 0x0001e80000100800 */
[----:B------:R1:W-:Y:S04]  /*c880*/  STL [R1+0x1054], R0 ;  /* 0x0010540001007387 */ /* 0x0003e80000100800 */
[----:B0-----:R-:W3:Y:S01]  /*c890*/  LDL.LU R11, [R1+0xcc] ;  /* 0x0000cc00010b7983 */ /* 0x001ee20000300800 */
[----:B-1----:R-:W-:-:S03]  /*c8a0*/  LEA.HI.X.SX32 R0, R22, R3, 0x1, P6 ;  /* 0x0000000316007211 */ /* 0x002fc600030f0eff */
[----:B------:R0:W-:Y:S01]  /*c8b0*/  STL [R1+0x1058], R18 ;  /* 0x0010581201007387 */ /* 0x0001e20000100800 */
[----:B------:R-:W-:-:S03]  /*c8c0*/  IADD3 R21, P6, R7, R2, RZ ;  /* 0x0000000207157210 */ /* 0x000fc60007fde0ff */
[----:B------:R1:W-:Y:S04]  /*c8d0*/  STL [R1+0x104c], R0 ;  /* 0x00104c0001007387 */ /* 0x0003e80000100800 */
[----:B0-----:R-:W5:Y:S01]  /*c8e0*/  LDL.LU R18, [R1+0xd0] ;  /* 0x0000d00001127983 */ /* 0x001f620000300800 */
[----:B-1----:R-:W-:-:S03]  /*c8f0*/  LEA.HI.X.SX32 R0, R24, R3, 0x1, P0 ;  /* 0x0000000318007211 */ /* 0x002fc600000f0eff */
[----:B------:R0:W-:Y:S01]  /*c900*/  STL [R1+0x1050], R21 ;  /* 0x0010501501007387 */ /* 0x0001e20000100800 */
[----:B------:R-:W-:-:S03]  /*c910*/  IADD3 R22, P0, R15, R2, RZ ;  /* 0x000000020f167210 */ /* 0x000fc60007f1e0ff */
[----:B------:R1:W-:Y:S01]  /*c920*/  STL [R1+0x1044], R0 ;  /* 0x0010440001007387 */ /* 0x0003e20000100800 */
[----:B0-----:R-:W-:-:S03]  /*c930*/  LEA.HI.X.SX32 R21, R25, R3, 0x1, P1 ;  /* 0x0000000319157211 */ /* 0x001fc600008f0eff */
[----:B-1----:R-:W5:Y:S04]  /*c940*/  LDL.LU R0, [R1+0xd4] ;  /* 0x0000d40001007983 */ /* 0x002f680000300800 */
[----:B------:R4:W-:Y:S04]  /*c950*/  STL [R1+0x1048], R22 ;  /* 0x0010481601007387 */ /* 0x0009e80000100800 */
[----:B------:R0:W-:Y:S04]  /*c960*/  STL [R1+0x103c], R21 ;  /* 0x00103c1501007387 */ /* 0x0001e80000100800 */
[----:B------:R-:W5:Y:S01]  /*c970*/  LDL.LU R27, [R1+0xdc] ;  /* 0x0000dc00011b7983 */ /* 0x000f620000300800 */
[----:B----4-:R-:W-:-:S02]  /*c980*/  IADD3 R22, P1, R10, R2, RZ ;  /* 0x000000020a167210 */ /* 0x010fc40007f3e0ff */
[----:B0-----:R-:W-:-:S03]  /*c990*/  LEA.HI.X.SX32 R21, R26, R3, 0x1, P2 ;  /* 0x000000031a157211 */ /* 0x001fc600010f0eff */
[----:B------:R0:W-:Y:S04]  /*c9a0*/  STL [R1+0x1040], R22 ;  /* 0x0010401601007387 */ /* 0x0001e80000100800 */
[----:B------:R1:W-:Y:S01]  /*c9b0*/  STL [R1+0xcf0], R21 ;  /* 0x000cf01501007387 */ /* 0x0003e20000100800 */
[----:B0-----:R-:W-:Y:S02]  /*c9c0*/  IADD3 R22, P2, R20, R2, RZ ;  /* 0x0000000214167210 */ /* 0x001fe40007f5e0ff */
[-C--:B-1----:R-:W-:Y:S02]  /*c9d0*/  LEA.HI.X.SX32 R21, R29, R3.reuse, 0x1, P3 ;  /* 0x000000031d157211 */ /* 0x082fe400018f0eff */
[----:B------:R-:W4:Y:S04]  /*c9e0*/  LDL.LU R29, [R1+0x10c] ;  /* 0x00010c00011d7983 */ /* 0x000f280000300800 */
[----:B------:R-:W-:Y:S04]  /*c9f0*/  STL [R1+0xd10], R22 ;  /* 0x000d101601007387 */ /* 0x000fe80000100800 */
[----:B------:R0:W-:Y:S02]  /*ca00*/  STL [R1+0xcf4], R21 ;  /* 0x000cf41501007387 */ /* 0x0001e40000100800 */
[----:B0-----:R-:W-:-:S02]  /*ca10*/  LEA.HI.X.SX32 R21, R17, R3, 0x1, P4 ;  /* 0x0000000311157211 */ /* 0x001fc400020f0eff */
[----:B------:R-:W4:Y:S01]  /*ca20*/  LDL.LU R17, [R1+0x110] ;  /* 0x0001100001117983 */ /* 0x000f220000300800 */
[----:B------:R-:W-:-:S05]  /*ca30*/  IADD3 R22, P3, R9, R2, RZ ;  /* 0x0000000209167210 */ /* 0x000fca0007f7e0ff */
        /* <DEDUP_REMOVED lines=12> */
[-C--:B0-----:R-:W-:Y:S02]  /*cb00*/  IADD3 R22, P6, R14, R2.reuse, RZ ;  /* 0x000000020e167210 */ /* 0x081fe40007fde0ff */
[----:B-1----:R-:W-:Y:S02]  /*cb10*/  LEA.HI.X.SX32 R21, R15, R3, 0x1, P0 ;  /* 0x000000030f157211 */ /* 0x002fe400000f0eff */
[----:B------:R-:W4:Y:S04]  /*cb20*/  LDL.LU R15, [R1+0x11c] ;  /* 0x00011c00010f7983 */ /* 0x000f280000300800 */
[----:B------:R2:W-:Y:S04]  /*cb30*/  STL [R1+0xd30], R22 ;  /* 0x000d301601007387 */ /* 0x0005e80000100800 */
[----:B------:R0:W-:Y:S01]  /*cb40*/  STL [R1+0xd04], R21 ;  /* 0x000d041501007387 */ /* 0x0001e20000100800 */
[----:B--2---:R-:W-:-:S02]  /*cb50*/  IADD3 R22, P0, R19, R2, RZ ;  /* 0x0000000213167210 */ /* 0x004fc40007f1e0ff */
[----:B0-----:R-:W-:Y:S02]  /*cb60*/  LEA.HI.X.SX32 R21, R10, R3, 0x1, P1 ;  /* 0x000000030a157211 */ /* 0x001fe400008f0eff */
[----:B------:R-:W2:Y:S04]  /*cb70*/  LDL.LU R10, [R1+0x120] ;  /* 0x00012000010a7983 */ /* 0x000ea80000300800 */
[----:B------:R0:W-:Y:S04]  /*cb80*/  STL [R1+0xd38], R22 ;  /* 0x000d381601007387 */ /* 0x0001e80000100800 */
[----:B------:R1:W-:Y:S01]  /*cb90*/  STL [R1+0xd08], R21 ;  /* 0x000d081501007387 */ /* 0x0003e20000100800 */
[----:B0-----:R-:W-:-:S02]  /*cba0*/  IADD3 R22, P1, R23, R2, RZ ;  /* 0x0000000217167210 */ /* 0x001fc40007f3e0ff */
[-C--:B-1----:R-:W-:Y:S02]  /*cbb0*/  LEA.HI.X.SX32 R21, R20, R3.reuse, 0x1, P2 ;  /* 0x0000000314157211 */ /* 0x082fe400010f0eff */
[----:B------:R-:W2:Y:S04]  /*cbc0*/  LDL.LU R20, [R1+0x124] ;  /* 0x0001240001147983 */ /* 0x000ea80000300800 */
[----:B------:R-:W-:Y:S04]  /*cbd0*/  STL [R1+0xd40], R22 ;  /* 0x000d401601007387 */ /* 0x000fe80000100800 */
[----:B------:R0:W-:Y:S02]  /*cbe0*/  STL [R1+0xd0c], R21 ;  /* 0x000d0c1501007387 */ /* 0x0001e40000100800 */
[----:B0-----:R-:W-:-:S02]  /*cbf0*/  LEA.HI.X.SX32 R21, R9, R3, 0x1, P3 ;  /* 0x0000000309157211 */ /* 0x001fc400018f0eff */
[----:B------:R-:W2:Y:S01]  /*cc00*/  LDL.LU R9, [R1+0x128] ;  /* 0x0001280001097983 */ /* 0x000ea20000300800 */
[----:B---3--:R-:W-:-:S05]  /*cc10*/  IADD3 R22, P2, R11, R2, RZ ;  /* 0x000000020b167210 */ /* 0x008fca0007f5e0ff */
[----:B------:R5:W-:Y:S04]  /*cc20*/  STL [R1+0xd48], R22 ;  /* 0x000d481601007387 */ /* 0x000be80000100800 */
[----:B------:R0:W-:Y:S01]  /*cc30*/  STL [R1+0xd14], R21 ;  /* 0x000d141501007387 */ /* 0x0001e20000100800 */
[-C--:B-----5:R-:W-:Y:S02]  /*cc40*/  IADD3 R22, P3, R18, R2.reuse, RZ ;  /* 0x0000000212167210 */ /* 0x0a0fe40007f7e0ff */
[----:B0-----:R-:W-:Y:S02]  /*cc50*/  LEA.HI.X.SX32 R21, R6, R3, 0x1, P4 ;  /* 0x0000000306157211 */ /* 0x001fe400020f0eff */
[----:B------:R-:W3:Y:S04]  /*cc60*/  LDL.LU R6, [R1+0x12c] ;  /* 0x00012c0001067983 */ /* 0x000ee80000300800 */
[----:B------:R0:W-:Y:S04]  /*cc70*/  STL [R1+0xd50], R22 ;  /* 0x000d501601007387 */ /* 0x0001e80000100800 */
[----:B------:R1:W-:Y:S01]  /*cc80*/  STL [R1+0xd1c], R21 ;  /* 0x000d1c1501007387 */ /* 0x0003e20000100800 */
[----:B0-----:R-:W-:-:S02]  /*cc90*/  IADD3 R22, P4, R0, R2, RZ ;  /* 0x0000000200167210 */ /* 0x001fc40007f9e0ff */
[----:B-1----:R-:W-:Y:S02]  /*cca0*/  LEA.HI.X.SX32 R21, R4, R3, 0x1, P5 ;  /* 0x0000000304157211 */ /* 0x002fe400028f0eff */
[----:B------:R-:W5:Y:S04]  /*ccb0*/  LDL.LU R4, [R1+0x134] ;  /* 0x0001340001047983 */ /* 0x000f680000300800 */
[----:B------:R0:W-:Y:S04]  /*ccc0*/  STL [R1+0xd58], R22 ;  /* 0x000d581601007387 */ /* 0x0001e80000100800 */
[----:B------:R1:W-:Y:S01]  /*ccd0*/  STL [R1+0xd24], R21 ;  /* 0x000d241501007387 */ /* 0x0003e20000100800 */
[----:B0-----:R-:W-:-:S02]  /*cce0*/  IADD3 R22, P5, R27, R2, RZ ;  /* 0x000000021b167210 */ /* 0x001fc40007fbe0ff */
[----:B-1----:R-:W-:Y:S02]  /*ccf0*/  LEA.HI.X.SX32 R21, R14, R3, 0x1, P6 ;  /* 0x000000030e157211 */ /* 0x002fe400030f0eff */
[----:B------:R-:W5:Y:S04]  /*cd00*/  LDL.LU R14, [R1+0x138] ;  /* 0x00013800010e7983 */ /* 0x000f680000300800 */
[----:B------:R4:W-:Y:S04]  /*cd10*/  STL [R1+0xd60], R22 ;  /* 0x000d601601007387 */ /* 0x0009e80000100800 */
[----:B------:R0:W-:Y:S01]  /*cd20*/  STL [R1+0xd2c], R21 ;  /* 0x000d2c1501007387 */ /* 0x0001e20000100800 */
[----:B----4-:R-:W-:-:S02]  /*cd30*/  IADD3 R22, P6, R29, R2, RZ ;  /* 0x000000021d167210 */ /* 0x010fc40007fde0ff */
[----:B0-----:R-:W-:Y:S02]  /*cd40*/  LEA.HI.X.SX32 R21, R19, R3, 0x1, P0 ;  /* 0x0000000313157211 */ /* 0x001fe400000f0eff */
[----:B------:R-:W4:Y:S04]  /*cd50*/  LDL.LU R19, [R1+0x13c] ;  /* 0x00013c0001137983 */ /* 0x000f280000300800 */
[----:B------:R0:W-:Y:S04]  /*cd60*/  STL [R1+0xd68], R22 ;  /* 0x000d681601007387 */ /* 0x0001e80000100800 */
[----:B------:R1:W-:Y:S01]  /*cd70*/  STL [R1+0xd34], R21 ;  /* 0x000d341501007387 */ /* 0x0003e20000100800 */
[----:B0-----:R-:W-:-:S02]  /*cd80*/  IADD3 R22, P0, R17, R2, RZ ;  /* 0x0000000211167210 */ /* 0x001fc40007f1e0ff */
        /* <DEDUP_REMOVED lines=19> */
[-C--:B--2---:R-:W-:Y:S02]  /*cec0*/  IADD3 R22, P4, R10, R2.reuse, RZ ;  /* 0x000000020a167210 */ /* 0x084fe40007f9e0ff */
[----:B0-----:R-:W-:Y:S02]  /*ced0*/  LEA.HI.X.SX32 R21, R27, R3, 0x1, P5 ;  /* 0x000000031b157211 */ /* 0x001fe400028f0eff */
[----:B------:R-:W2:Y:S04]  /*cee0*/  LDL.LU R27, [R1+0x164] ;  /* 0x00016400011b7983 */ /* 0x000ea80000300800 */
[----:B------:R0:W-:Y:S04]  /*cef0*/  STL [R1+0xd90], R22 ;  /* 0x000d901601007387 */ /* 0x0001e80000100800 */
[----:B------:R1:W-:Y:S01]  /*cf00*/  STL [R1+0xd5c], R21 ;  /* 0x000d5c1501007387 */ /* 0x0003e20000100800 */
[----:B0-----:R-:W-:-:S02]  /*cf10*/  IADD3 R22, P5, R20, R2, RZ ;  /* 0x0000000214167210 */ /* 0x001fc40007fbe0ff */
[----:B-1----:R-:W-:Y:S02]  /*cf20*/  LEA.HI.X.SX32 R21, R29, R3, 0x1, P6 ;  /* 0x000000031d157211 */ /* 0x002fe400030f0eff */
        /* <DEDUP_REMOVED lines=10> */
[----:B------:R-:W-:Y:S02]  /*cfd0*/  LEA.HI.X.SX32 R20, R20, R3, 0x1, P5 ;  /* 0x0000000314147211 */ /* 0x000fe400028f0eff */
[----:B---3--:R-:W-:-:S05]  /*cfe0*/  IADD3 R22, P0, R6, R2, RZ ;  /* 0x0000000206167210 */ /* 0x008fca0007f1e0ff */
[----:B------:R-:W-:Y:S04]  /*cff0*/  STL [R1+0xda8], R22 ;  /* 0x000da81601007387 */ /* 0x000fe80000100800 */
[----:B------:R0:W-:Y:S02]  /*d000*/  STL [R1+0xd74], R21 ;  /* 0x000d741501007387 */ /* 0x0001e40000100800 */
[-C--:B0-----:R-:W-:Y:S02]  /*d010*/  LEA.HI.X.SX32 R21, R7, R3.reuse, 0x1, P2 ;  /* 0x0000000307157211 */ /* 0x081fe400010f0eff */
[----:B-----5:R-:W-:Y:S01]  /*d020*/  IADD3 R22, P1, R4, R2, RZ ;  /* 0x0000000204167210 */ /* 0x020fe20007f3e0ff */
[----:B------:R-:W3:Y:S04]  /*d030*/  LDL.LU R7, [R1+0x184] ;  /* 0x0001840001077983 */ /* 0x000ee80000300800 */
[----:B------:R-:W-:Y:S04]  /*d040*/  STL [R1+0xdb0], R22 ;  /* 0x000db01601007387 */ /* 0x000fe80000100800 */
[----:B------:R0:W-:Y:S02]  /*d050*/  STL [R1+0xd7c], R21 ;  /* 0x000d7c1501007387 */ /* 0x0001e40000100800 */
[----:B0-----:R-:W-:-:S02]  /*d060*/  LEA.HI.X.SX32 R21, R15, R3, 0x1, P3 ;  /* 0x000000030f157211 */ /* 0x001fc400018f0eff */
[----:B------:R-:W5:Y:S01]  /*d070*/  LDL.LU R15, [R1+0x18c] ;  /* 0x00018c00010f7983 */ /* 0x000f620000300800 */
[----:B------:R-:W-:-:S05]  /*d080*/  IADD3 R22, P2, R14, R2, RZ ;  /* 0x000000020e167210 */ /* 0x000fca0007f5e0ff */
[----:B------:R4:W-:Y:S04]  /*d090*/  STL [R1+0xdb8], R22 ;  /* 0x000db81601007387 */ /* 0x0009e80000100800 */
[----:B------:R0:W-:Y:S01]  /*d0a0*/  STL [R1+0xd84], R21 ;  /* 0x000d841501007387 */ /* 0x0001e20000100800 */
[-C--:B----4-:R-:W-:Y:S02]  /*d0b0*/  IADD3 R22, P3, R19, R2.reuse, RZ ;  /* 0x0000000213167210 */ /* 0x090fe40007f7e0ff */
[----:B0-----:R-:W-:Y:S02]  /*d0c0*/  LEA.HI.X.SX32 R21, R10, R3, 0x1, P4 ;  /* 0x000000030a157211 */ /* 0x001fe400020f0eff */
[----:B------:R-:W4:Y:S04]  /*d0d0*/  LDL.LU R10, [R1+0x190] ;  /* 0x00019000010a7983 */ /* 0x000f280000300800 */
[----:B------:R0:W-:Y:S04]  /*d0e0*/  STL [R1+0xdc0], R22 ;  /* 0x000dc01601007387 */ /* 0x0001e80000100800 */
[----:B------:R1:W-:Y:S01]  /*d0f0*/  STL [R1+0xd8c], R21 ;  /* 0x000d8c1501007387 */ /* 0x0003e20000100800 */
[----:B0-----:R-:W-:-:S03]  /*d100*/  IADD3 R22, P4, R23, R2, RZ ;  /* 0x0000000217167210 */ /* 0x001fc60007f9e0ff */
[----:B-1----:R-:W4:Y:S04]  /*d110*/  LDL.LU R21, [R1+0x188] ;  /* 0x0001880001157983 */ /* 0x002f280000300800 */
[----:B------:R-:W-:Y:S04]  /*d120*/  STL [R1+0xdc8], R22 ;  /* 0x000dc81601007387 */ /* 0x000fe80000100800 */
[----:B------:R0:W-:Y:S02]  /*d130*/  STL [R1+0xd94], R20 ;  /* 0x000d941401007387 */ /* 0x0001e40000100800 */
[----:B0-----:R-:W-:-:S02]  /*d140*/  LEA.HI.X.SX32 R20, R9, R3, 0x1, P6 ;  /* 0x0000000309147211 */ /* 0x001fc400030f0eff */
[----:B------:R-:W4:Y:S01]  /*d150*/  LDL.LU R9, [R1+0x180] ;  /* 0x0001800001097983 */ /* 0x000f220000300800 */
[----:B------:R-:W-:-:S05]  /*d160*/  IADD3 R22, P5, R11, R2, RZ ;  /* 0x000000020b167210 */ /* 0x000fca0007fbe0ff */
[----:B------:R-:W-:Y:S04]  /*d170*/  STL [R1+0xdd0], R22 ;  /* 0x000dd01601007387 */ /* 0x000fe80000100800 */
[----:B------:R0:W-:Y:S02]  /*d180*/  STL [R1+0xd9c], R20 ;  /* 0x000d9c1401007387 */ /* 0x0001e40000100800 */
[----:B0-----:R-:W-:Y:S02]  /*d190*/  LEA.HI.X.SX32 R20, R6, R3, 0x1, P0 ;  /* 0x0000000306147211 */ /* 0x001fe400000f0eff */
        /* <DEDUP_REMOVED lines=11> */
[----:B--2---:R-:W-:Y:S02]  /*d250*/  IADD3 R22, P1, R27, R2, RZ ;  /* 0x000000021b167210 */ /* 0x004fe40007f3e0ff */
[----:B------:R-:W-:-:S03]  /*d260*/  LEA.HI.X.SX32 R19, R19, R3, 0x1, P3 ;  /* 0x0000000313137211 */ /* 0x000fc600018f0eff */
[----:B------:R0:W-:Y:S04]  /*d270*/  STL [R1+0xde8], R22 ;  /* 0x000de81601007387 */ /* 0x0001e80000100800 */
[----:B------:R1:W-:Y:S01]  /*d280*/  STL [R1+0xdb4], R20 ;  /* 0x000db41401007387 */ /* 0x0003e20000100800 */
[----:B0-----:R-:W-:-:S03]  /*d290*/  IADD3 R22, P2, R29, R2, RZ ;  /* 0x000000021d167210 */ /* 0x001fc60007f5e0ff */
[----:B-1----:R-:W2:Y:S04]  /*d2a0*/  LDL.LU R20, [R1+0x160] ;  /* 0x0001600001147983 */ /* 0x002ea80000300800 */
[----:B------:R0:W-:Y:S04]  /*d2b0*/  STL [R1+0xdf0], R22 ;  /* 0x000df01601007387 */ /* 0x0001e80000100800 */
[----:B------:R1:W-:Y:S01]  /*d2c0*/  STL [R1+0xdbc], R19 ;  /* 0x000dbc1301007387 */ /* 0x0003e20000100800 */
[----:B0-----:R-:W-:Y:S02]  /*d2d0*/  IADD3 R22, P3, R17, R2, RZ ;  /* 0x0000000211167210 */ /* 0x001fe40007f7e0ff */
[----:B-1----:R-:W-:-:S02]  /*d2e0*/  LEA.HI.X.SX32 R19, R23, R3, 0x1, P4 ;  /* 0x0000000317137211 */ /* 0x002fc400020f0eff */
[----:B------:R-:W2:Y:S04]  /*d2f0*/  LDL.LU R23, [R1+0x15c] ;  /* 0x00015c0001177983 */ /* 0x000ea80000300800 */
[----:B------:R0:W-:Y:S04]  /*d300*/  STL [R1+0xdf8], R22 ;  /* 0x000df81601007387 */ /* 0x0001e80000100800 */
[----:B------:R1:W-:Y:S01]  /*d310*/  STL [R1+0xdc4], R19 ;  /* 0x000dc41301007387 */ /* 0x0003e20000100800 */
[----:B------:R-:W-:Y:S02]  /*d320*/  LEA.HI.X.SX32 R18, R18, R3, 0x1, P6 ;  /* 0x0000000312127211 */ /* 0x000fe400030f0eff */
[----:B0-----:R-:W-:-:S02]  /*d330*/  IADD3 R22, P4, R16, R2, RZ ;  /* 0x0000000210167210 */ /* 0x001fc40007f9e0ff */
[-C--:B-1----:R-:W-:Y:S02]  /*d340*/  LEA.HI.X.SX32 R19, R11, R3.reuse, 0x1, P5 ;  /* 0x000000030b137211 */ /* 0x082fe400028f0eff */
[----:B------:R-:W2:Y:S04]  /*d350*/  LDL.LU R11, [R1+0x158] ;  /* 0x00015800010b7983 */ /* 0x000ea80000300800 */
[----:B------:R-:W-:Y:S04]  /*d360*/  STL [R1+0xe00], R22 ;  /* 0x000e001601007387 */ /* 0x000fe80000100800 */
[----:B------:R0:W-:Y:S04]  /*d370*/  STL [R1+0xdcc], R19 ;  /* 0x000dcc1301007387 */ /* 0x0001e80000100800 */
[----:B0-----:R-:W2:Y:S01]  /*d380*/  LDL.LU R19, [R1+0x154] ;  /* 0x0001540001137983 */ /* 0x001ea20000300800 */
[----:B------:R-:W-:-:S02]  /*d390*/  LEA.HI.X.SX32 R17, R17, R3, 0x1, P3 ;  /* 0x0000000311117211 */ /* 0x000fc400018f0eff */
        /* <DEDUP_REMOVED lines=11> */
[----:B----4-:R-:W-:-:S05]  /*d450*/  IADD3 R22, P0, R10, R2, RZ ;  /* 0x000000020a167210 */ /* 0x010fca0007f1e0ff */
[----:B------:R0:W-:Y:S04]  /*d460*/  STL [R1+0xe18], R22 ;  /* 0x000e181601007387 */ /* 0x0001e80000100800 */
[----:B------:R1:W-:Y:S01]  /*d470*/  STL [R1+0xde4], R18 ;  /* 0x000de41201007387 */ /* 0x0003e20000100800 */
[-C--:B0-----:R-:W-:Y:S02]  /*d480*/  IADD3 R22, P1, R21, R2.reuse, RZ ;  /* 0x0000000215167210 */ /* 0x081fe40007f3e0ff */
[----:B-1----:R-:W-:Y:S02]  /*d490*/  LEA.HI.X.SX32 R18, R29, R3, 0x1, P2 ;  /* 0x000000031d127211 */ /* 0x002fe400010f0eff */
[----:B------:R-:W4:Y:S04]  /*d4a0*/  LDL.LU R29, [R1+0x108] ;  /* 0x00010800011d7983 */ /* 0x000f280000300800 */
[----:B------:R0:W-:Y:S04]  /*d4b0*/  STL [R1+0xe20], R22 ;  /* 0x000e201601007387 */ /* 0x0001e80000100800 */
[----:B------:R1:W-:Y:S01]  /*d4c0*/  STL [R1+0xdec], R18 ;  /* 0x000dec1201007387 */ /* 0x0003e20000100800 */
[----:B0-----:R-:W-:-:S03]  /*d4d0*/  IADD3 R22, P2, R9, R2, RZ ;  /* 0x0000000209167210 */ /* 0x001fc60007f5e0ff */
[----:B-1----:R-:W4:Y:S04]  /*d4e0*/  LDL.LU R18, [R1+0x104] ;  /* 0x0001040001127983 */ /* 0x002f280000300800 */
[----:B------:R-:W-:Y:S04]  /*d4f0*/  STL [R1+0xe28], R22 ;  /* 0x000e281601007387 */ /* 0x000fe80000100800 */
[----:B------:R0:W-:Y:S04]  /*d500*/  STL [R1+0xdf4], R17 ;  /* 0x000df41101007387 */ /* 0x0001e80000100800 */
[----:B0-----:R-:W4:Y:S01]  /*d510*/  LDL.LU R17, [R1+0x100] ;  /* 0x0001000001117983 */ /* 0x001f220000300800 */
[----:B------:R-:W-:-:S05]  /*d520*/  IADD3 R22, P3, R6, R2, RZ ;  /* 0x0000000206167210 */ /* 0x000fca0007f7e0ff */
[----:B------:R0:W-:Y:S04]  /*d530*/  STL [R1+0xe30], R22 ;  /* 0x000e301601007387 */ /* 0x0001e80000100800 */
[----:B------:R-:W4:Y:S04]  /*d540*/  LDL.LU R16, [R1+0xfc] ;  /* 0x0000fc0001107983 */ /* 0x000f280000300800 */
[----:B------:R1:W-:Y:S01]  /*d550*/  STL [R1+0xdfc], R24 ;  /* 0x000dfc1801007387 */ /* 0x0003e20000100800 */
[----:B0-----:R-:W-:Y:S02]  /*d560*/  IADD3 R22, P4, R4, R2, RZ ;  /* 0x0000000204167210 */ /* 0x001fe40007f9e0ff */
[----:B-1----:R-:W-:-:S03]  /*d570*/  LEA.HI.X.SX32 R24, R7, R3, 0x1, P5 ;  /* 0x0000000307187211 */ /* 0x002fc600028f0eff */
        /* <DEDUP_REMOVED lines=8> */
[----:B--2---:R-:W-:Y:S02]  /*d600*/  IADD3 R22, P6, R20, R2, RZ ;  /* 0x0000000214167210 */ /* 0x004fe40007fde0ff */
[----:B0-----:R-:W-:-:S03]  /*d610*/  LEA.HI.X.SX32 R24, R10, R3, 0x1, P0 ;  /* 0x000000030a187211 */ /* 0x001fc600000f0eff */
[----:B------:R0:W-:Y:S04]  /*d620*/  STL [R1+0xe48], R22 ;  /* 0x000e481601007387 */ /* 0x0001e80000100800 */
[----:B------:R-:W2:Y:S04]  /*d630*/  LDL.LU R10, [R1+0xf0] ;  /* 0x0000f000010a7983 */ /* 0x000ea80000300800 */
[----:B------:R1:W-:Y:S01]  /*d640*/  STL [R1+0xe14], R24 ;  /* 0x000e141801007387 */ /* 0x0003e20000100800 */
[----:B0-----:R-:W-:Y:S02]  /*d650*/  IADD3 R22, P0, R23, R2, RZ ;  /* 0x0000000217167210 */ /* 0x001fe40007f1e0ff */
[----:B-1----:R-:W-:-:S03]  /*d660*/  LEA.HI.X.SX32 R24, R21, R3, 0x1, P1 ;  /* 0x0000000315187211 */ /* 0x002fc600008f0eff */
[----:B------:R0:W-:Y:S01]  /*d670*/  STL [R1+0xe50], R22 ;  /* 0x000e501601007387 */ /* 0x0001e20000100800 */
[----:B------:R-:W-:-:S03]  /*d680*/  LEA.HI.X.SX32 R21, R9, R3, 0x1, P2 ;  /* 0x0000000309157211 */ /* 0x000fc600010f0eff */
[----:B------:R-:W-:Y:S04]  /*d690*/  STL [R1+0xe1c], R24 ;  /* 0x000e1c1801007387 */ /* 0x000fe80000100800 */
[----:B------:R-:W2:Y:S01]  /*d6a0*/  LDL.LU R9, [R1+0xec] ;  /* 0x0000ec0001097983 */ /* 0x000ea20000300800 */
[----:B0-----:R-:W-:-:S05]  /*d6b0*/  IADD3 R22, P1, R11, R2, RZ ;  /* 0x000000020b167210 */ /* 0x001fca0007f3e0ff */
[----:B------:R0:W-:Y:S04]  /*d6c0*/  STL [R1+0xe58], R22 ;  /* 0x000e581601007387 */ /* 0x0001e80000100800 */
[----:B------:R1:W-:Y:S01]  /*d6d0*/  STL [R1+0xe24], R21 ;  /* 0x000e241501007387 */ /* 0x0003e20000100800 */
[----:B0-----:R-:W-:Y:S02]  /*d6e0*/  IADD3 R22, P2, R19, R2, RZ ;  /* 0x0000000213167210 */ /* 0x001fe40007f5e0ff */
[-C--:B-1----:R-:W-:Y:S02]  /*d6f0*/  LEA.HI.X.SX32 R21, R6, R3.reuse, 0x1, P3 ;  /* 0x0000000306157211 */ /* 0x082fe400018f0eff */
[----:B------:R-:W2:Y:S04]  /*d700*/  LDL.LU R6, [R1+0xe8] ;  /* 0x0000e80001067983 */ /* 0x000ea80000300800 */
[----:B------:R-:W-:Y:S04]  /*d710*/  STL [R1+0xe60], R22 ;  /* 0x000e601601007387 */ /* 0x000fe80000100800 */
[----:B------:R0:W-:Y:S02]  /*d720*/  STL [R1+0xe2c], R21 ;  /* 0x000e2c1501007387 */ /* 0x0001e40000100800 */
[----:B0-----:R-:W-:-:S02]  /*d730*/  LEA.HI.X.SX32 R21, R4, R3, 0x1, P4 ;  /* 0x0000000304157211 */ /* 0x001fc400020f0eff */
[----:B------:R-:W2:Y:S01]  /*d740*/  LDL.LU R4, [R1+0xe4] ;  /* 0x0000e40001047983 */ /* 0x000ea20000300800 */
[-C--:B------:R-:W-:Y:S02]  /*d750*/  LEA.HI.X.SX32 R20, R20, R3.reuse, 0x1, P6 ;  /* 0x0000000314147211 */ /* 0x080fe400030f0eff */
[----:B------:R-:W-:Y:S02]  /*d760*/  LEA.HI.X.SX32 R19, R19, R3, 0x1, P2 ;  /* 0x0000000313137211 */ /* 0x000fe400010f0eff */
[----:B---3--:R-:W-:-:S05]  /*d770*/  IADD3 R22, P3, R0, R2, RZ ;  /* 0x0000000200167210 */ /* 0x008fca0007f7e0ff */
[----:B------:R-:W-:Y:S04]  /*d780*/  STL [R1+0xe68], R22 ;  /* 0x000e681601007387 */ /* 0x000fe80000100800 */
[----:B------:R0:W-:Y:S02]  /*d790*/  STL [R1+0xe34], R21 ;  /* 0x000e341501007387 */ /* 0x0001e40000100800 */
[----:B0-----:R-:W-:Y:S02]  /*d7a0*/  LEA.HI.X.SX32 R21, R14, R3, 0x1, P5 ;  /* 0x000000030e157211 */ /* 0x001fe400028f0eff */
[-C--:B-----5:R-:W-:Y:S01]  /*d7b0*/  IADD3 R22, P4, R27, R2.reuse, RZ ;  /* 0x000000021b167210 */ /* 0x0a0fe20007f9e0ff */
[----:B------:R-:W3:Y:S04]  /*d7c0*/  LDL.LU R14, [R1+0xe0] ;  /* 0x0000e000010e7983 */ /* 0x000ee80000300800 */
[----:B------:R-:W-:Y:S04]  /*d7d0*/  STL [R1+0xe70], R22 ;  /* 0x000e701601007387 */ /* 0x000fe80000100800 */
[----:B------:R0:W-:Y:S04]  /*d7e0*/  STL [R1+0xe3c], R21 ;  /* 0x000e3c1501007387 */ /* 0x0001e80000100800 */
[----:B0-----:R-:W5:Y:S01]  /*d7f0*/  LDL.LU R21, [R1+0xd8] ;  /* 0x0000d80001157983 */ /* 0x001f620000300800 */
[----:B----4-:R-:W-:-:S05]  /*d800*/  IADD3 R22, P5, R29, R2, RZ ;  /* 0x000000021d167210 */ /* 0x010fca0007fbe0ff */
[----:B------:R0:W-:Y:S04]  /*d810*/  STL [R1+0xe78], R22 ;  /* 0x000e781601007387 */ /* 0x0001e80000100800 */
[----:B------:R1:W-:Y:S01]  /*d820*/  STL [R1+0xe44], R20 ;  /* 0x000e441401007387 */ /* 0x0003e20000100800 */
[----:B------:R-:W-:Y:S02]  /*d830*/  IADD3 R24, P6, R18, R2, RZ ;  /* 0x0000000212187210 */ /* 0x000fe40007fde0ff */
[----:B0-----:R-:W-:-:S03]  /*d840*/  LEA.HI.X.SX32 R22, R23, R3, 0x1, P0 ;  /* 0x0000000317167211 */ /* 0x001fc600000f0eff */
[----:B------:R-:W-:Y:S04]  /*d850*/  STL [R1+0xe80], R24 ;  /* 0x000e801801007387 */ /* 0x000fe80000100800 */
[----:B------:R-:W4:Y:S04]  /*d860*/  LDL.LU R23, [R1+0xb0] ;  /* 0x0000b00001177983 */ /* 0x000f280000300800 */
[----:B------:R0:W-:Y:S01]  /*d870*/  STL [R1+0xe4c], R22 ;  /* 0x000e4c1601007387 */ /* 0x0001e20000100800 */
[----:B-1----:R-:W-:Y:S02]  /*d880*/  IADD3 R20, P0, R17, R2, RZ ;  /* 0x0000000211147210 */ /* 0x002fe40007f1e0ff */
[----:B0-----:R-:W-:-:S03]  /*d890*/  LEA.HI.X.SX32 R22, R11, R3, 0x1, P1 ;  /* 0x000000030b167211 */ /* 0x001fc600008f0eff */
[----:B------:R0:W-:Y:S04]  /*d8a0*/  STL [R1+0xe88], R20 ;  /* 0x000e881401007387 */ /* 0x0001e80000100800 */
[----:B------:R-:W4:Y:S01]  /*d8b0*/  LDL.LU R11, [R1+0x9c] ;  /* 0x00009c00010b7983 */ /* 0x000f220000300800 */
[----:B0-----:R-:W-:-:S03]  /*d8c0*/  IADD3 R20, P1, R16, R2, RZ ;  /* 0x0000000210147210 */ /* 0x001fc60007f3e0ff */
[----:B------:R-:W-:Y:S04]  /*d8d0*/  STL [R1+0xe54], R22 ;  /* 0x000e541601007387 */ /* 0x000fe80000100800 */
[----:B------:R0:W-:Y:S04]  /*d8e0*/  STL [R1+0xe90], R20 ;  /* 0x000e901401007387 */ /* 0x0001e80000100800 */
[----:B0-----:R-:W4:Y:S01]  /*d8f0*/  LDL.LU R20, [R1+0x98] ;  /* 0x0000980001147983 */ /* 0x001f220000300800 */
[----:B------:R-:W-:-:S03]  /*d900*/  IADD3 R22, P2, R7, R2, RZ ;  /* 0x0000000207167210 */ /* 0x000fc60007f5e0ff */
[----:B------:R0:W-:Y:S04]  /*d910*/  STL [R1+0xe5c], R19 ;  /* 0x000e5c1301007387 */ /* 0x0001e80000100800 */
[----:B------:R1:W-:Y:S01]  /*d920*/  STL [R1+0xe98], R22 ;  /* 0x000e981601007387 */ /* 0x0003e20000100800 */
[----:B0-----:R-:W-:-:S03]  /*d930*/  LEA.HI.X.SX32 R19, R0, R3, 0x1, P3 ;  /* 0x0000000300137211 */ /* 0x001fc600018f0eff */
[----:B------:R-:W4:Y:S01]  /*d940*/  LDL.LU R0, [R1+0x94] ;  /* 0x0000940001007983 */ /* 0x000f220000300800 */
[----:B-1----:R-:W-:-:S03]  /*d950*/  IADD3 R22, P3, R15, R2, RZ ;  /* 0x000000020f167210 */ /* 0x002fc60007f7e0ff */
[----:B------:R0:W-:Y:S04]  /*d960*/  STL [R1+0xe64], R19 ;  /* 0x000e641301007387 */ /* 0x0001e80000100800 */
[----:B------:R2:W-:Y:S01]  /*d970*/  STL [R1+0xea0], R22 ;  /* 0x000ea01601007387 */ /* 0x0005e20000100800 */
[----:B0-----:R-:W-:-:S03]  /*d980*/  LEA.HI.X.SX32 R19, R27, R3, 0x1, P4 ;  /* 0x000000031b137211 */ /* 0x001fc600020f0eff */
[----:B------:R-:W4:Y:S01]  /*d990*/  LDL.LU R27, [R1+0x90] ;  /* 0x00009000011b7983 */ /* 0x000f220000300800 */
[----:B--2---:R-:W-:-:S03]  /*d9a0*/  IADD3 R22, P4, R10, R2, RZ ;  /* 0x000000020a167210 */ /* 0x004fc60007f9e0ff */
[----:B------:R0:W-:Y:S04]  /*d9b0*/  STL [R1+0xe6c], R19 ;  /* 0x000e6c1301007387 */ /* 0x0001e80000100800 */
[----:B------:R1:W-:Y:S01]  /*d9c0*/  STL [R1+0xea8], R22 ;  /* 0x000ea81601007387 */ /* 0x0003e20000100800 */
[-C--:B------:R-:W-:Y:S02]  /*d9d0*/  LEA.HI.X.SX32 R18, R18, R3.reuse, 0x1, P6 ;  /* 0x0000000312127211 */ /* 0x080fe400030f0eff */
[-C--:B0-----:R-:W-:Y:S02]  /*d9e0*/  LEA.HI.X.SX32 R19, R29, R3.reuse, 0x1, P5 ;  /* 0x000000031d137211 */ /* 0x081fe400028f0eff */
[----:B------:R-:W2:Y:S04]  /*d9f0*/  LDL.LU R29, [R1+0x8c] ;  /* 0x00008c00011d7983 */ /* 0x000ea80000300800 */
[----:B------:R0:W-:Y:S01]  /*da00*/  STL [R1+0xe74], R19 ;  /* 0x000e741301007387 */ /* 0x0001e20000100800 */
[----:B------:R-:W-:-:S02]  /*da10*/  LEA.HI.X.SX32 R17, R17, R3, 0x1, P0 ;  /* 0x0000000311117211 */ /* 0x000fc400000f0eff */
[-C--:B-1----:R-:W-:Y:S01]  /*da20*/  IADD3 R22, P5, R9, R2.reuse, RZ ;  /* 0x0000000209167210 */ /* 0x082fe20007fbe0ff */
[----:B0-----:R-:W2:Y:S04]  /*da30*/  LDL.LU R19, [R1+0x88] ;  /* 0x0000880001137983 */ /* 0x001ea80000300800 */
[----:B------:R-:W-:Y:S04]  /*da40*/  STL [R1+0xeb0], R22 ;  /* 0x000eb01601007387 */ /* 0x000fe80000100800 */
[----:B------:R0:W-:Y:S04]  /*da50*/  STL [R1+0xe7c], R18 ;  /* 0x000e7c1201007387 */ /* 0x0001e80000100800 */
[----:B0-----:R-:W2:Y:S01]  /*da60*/  LDL.LU R18, [R1+0x84] ;  /* 0x0000840001127983 */ /* 0x001ea20000300800 */
[----:B------:R-:W-:-:S05]  /*da70*/  IADD3 R22, P6, R6, R2, RZ ;  /* 0x0000000206167210 */ /* 0x000fca0007fde0ff */
[----:B------:R0:W-:Y:S04]  /*da80*/  STL [R1+0xeb8], R22 ;  /* 0x000eb81601007387 */ /* 0x0001e80000100800 */
[----:B------:R1:W-:Y:S01]  /*da90*/  STL [R1+0xe84], R17 ;  /* 0x000e841101007387 */ /* 0x0003e20000100800 */
[----:B0-----:R-:W-:-:S03]  /*daa0*/  LEA.HI.X.SX32 R22, R16, R3, 0x1, P1 ;  /* 0x0000000310167211 */ /* 0x001fc600008f0eff */
[----:B-1----:R-:W2:Y:S01]  /*dab0*/  LDL.LU R17, [R1+0x80] ;  /* 0x0000800001117983 */ /* 0x002ea20000300800 */
[----:B------:R-:W-:-:S05]  /*dac0*/  IADD3 R24, P0, R4, R2, RZ ;  /* 0x0000000204187210 */ /* 0x000fca0007f1e0ff */
[----:B------:R-:W-:Y:S04]  /*dad0*/  STL [R1+0xec0], R24 ;  /* 0x000ec01801007387 */ /* 0x000fe80000100800 */
[----:B------:R-:W2:Y:S04]  /*dae0*/  LDL.LU R16, [R1+0x7c] ;  /* 0x00007c0001107983 */ /* 0x000ea80000300800 */
[----:B------:R0:W-:Y:S02]  /*daf0*/  STL [R1+0xe8c], R22 ;  /* 0x000e8c1601007387 */ /* 0x0001e40000100800 */
[----:B0-----:R-:W-:-:S02]  /*db00*/  LEA.HI.X.SX32 R22, R7, R3, 0x1, P2 ;  /* 0x0000000307167211 */ /* 0x001fc400010f0eff */
[----:B---3--:R-:W-:-:S05]  /*db10*/  IADD3 R24, P1, R14, R2, RZ ;  /* 0x000000020e187210 */ /* 0x008fca0007f3e0ff */
[----:B------:R5:W-:Y:S04]  /*db20*/  STL [R1+0xec8], R24 ;  /* 0x000ec81801007387 */ /* 0x000be80000100800 */
[----:B------:R-:W3:Y:S04]  /*db30*/  LDL.LU R7, [R1+0x78] ;  /* 0x0000780001077983 */ /* 0x000ee80000300800 */
[----:B------:R0:W-:Y:S01]  /*db40*/  STL [R1+0xe94], R22 ;  /* 0x000e941601007387 */ /* 0x0001e20000100800 */
[----:B-----5:R-:W-:Y:S02]  /*db50*/  IADD3 R24, P2, R21, R2, RZ ;  /* 0x0000000215187210 */ /* 0x020fe40007f5e0ff */
[----:B0-----:R-:W-:-:S03]  /*db60*/  LEA.HI.X.SX32 R22, R15, R3, 0x1, P3 ;  /* 0x000000030f167211 */ /* 0x001fc600018f0eff */
[----:B------:R-:W-:Y:S04]  /*db70*/  STL [R1+0xed0], R24 ;  /* 0x000ed01801007387 */ /* 0x000fe80000100800 */
[----:B------:R-:W5:Y:S04]  /*db80*/  LDL.LU R15, [R1+0x74] ;  /* 0x00007400010f7983 */ /* 0x000f680000300800 */
[----:B------:R0:W-:Y:S02]  /*db90*/  STL [R1+0xe9c], R22 ;  /* 0x000e9c1601007387 */ /* 0x0001e40000100800 */
[----:B0-----:R-:W-:-:S02]  /*dba0*/  LEA.HI.X.SX32 R22, R10, R3, 0x1, P4 ;  /* 0x000000030a167211 */ /* 0x001fc400020f0eff */
[----:B------:R-:W5:Y:S01]  /*dbb0*/  LDL.LU R10, [R1+0x70] ;  /* 0x00007000010a7983 */ /* 0x000f620000300800 */
[----:B----4-:R-:W-:-:S05]  /*dbc0*/  IADD3 R24, P3, R23, R2, RZ ;  /* 0x0000000217187210 */ /* 0x010fca0007f7e0ff */
[----:B------:R-:W-:Y:S04]  /*dbd0*/  STL [R1+0xed8], R24 ;  /* 0x000ed81801007387 */ /* 0x000fe80000100800 */
[----:B------:R0:W-:Y:S02]  /*dbe0*/  STL [R1+0xea4], R22 ;  /* 0x000ea41601007387 */ /* 0x0001e40000100800 */
[-C--:B0-----:R-:W-:Y:S02]  /*dbf0*/  LEA.HI.X.SX32 R22, R9, R3.reuse, 0x1, P5 ;  /* 0x0000000309167211 */ /* 0x081fe400028f0eff */
[----:B------:R-:W-:Y:S01]  /*dc00*/  IADD3 R24, P4, R11, R2, RZ ;  /* 0x000000020b187210 */ /* 0x000fe20007f9e0ff */
[----:B------:R-:W4:Y:S04]  /*dc10*/  LDL.LU R9, [R1+0x6c] ;  /* 0x00006c0001097983 */ /* 0x000f280000300800 */
        /* <DEDUP_REMOVED lines=10> */
[----:B------:R0:W-:Y:S01]  /*dcc0*/  STL [R1+0xef0], R24 ;  /* 0x000ef01801007387 */ /* 0x0001e20000100800 */
[----:B------:R-:W-:-:S03]  /*dcd0*/  IADD3 R25, P0, R27, R2, RZ ;  /* 0x000000021b197210 */ /* 0x000fc60007f1e0ff */
[----:B------:R2:W-:Y:S01]  /*dce0*/  STL [R1+0xebc], R22 ;  /* 0x000ebc1601007387 */ /* 0x0005e20000100800 */
[----:B0-----:R-:W-:-:S03]  /*dcf0*/  LEA.HI.X.SX32 R24, R14, R3, 0x1, P1 ;  /* 0x000000030e187211 */ /* 0x001fc600008f0eff */
[----:B------:R-:W-:Y:S04]  /*dd00*/  STL [R1+0xef8], R25 ;  /* 0x000ef81901007387 */ /* 0x000fe80000100800 */
[----:B------:R-:W4:Y:S04]  /*dd10*/  LDL.LU R14, [R1+0x60] ;  /* 0x00006000010e7983 */ /* 0x000f280000300800 */
[----:B------:R0:W-:Y:S01]  /*dd20*/  STL [R1+0xec4], R24 ;  /* 0x000ec41801007387 */ /* 0x0001e20000100800 */
[----:B--2---:R-:W-:Y:S02]  /*dd30*/  IADD3 R22, P1, R29, R2, RZ ;  /* 0x000000021d167210 */ /* 0x004fe40007f3e0ff */
[----:B0-----:R-:W-:-:S03]  /*dd40*/  LEA.HI.X.SX32 R24, R21, R3, 0x1, P2 ;  /* 0x0000000315187211 */ /* 0x001fc600010f0eff */
[----:B------:R0:W-:Y:S01]  /*dd50*/  STL [R1+0xf00], R22 ;  /* 0x000f001601007387 */ /* 0x0001e20000100800 */
[----:B------:R-:W-:-:S03]  /*dd60*/  LEA.HI.X.SX32 R21, R23, R3, 0x1, P3 ;  /* 0x0000000317157211 */ /* 0x000fc600018f0eff */
[----:B------:R-:W-:Y:S04]  /*dd70*/  STL [R1+0xecc], R24 ;  /* 0x000ecc1801007387 */ /* 0x000fe80000100800 */
[----:B------:R-:W2:Y:S01]  /*dd80*/  LDL.LU R23, [R1+0x5c] ;  /* 0x00005c0001177983 */ /* 0x000ea20000300800 */
[----:B0-----:R-:W-:-:S05]  /*dd90*/  IADD3 R22, P2, R19, R2, RZ ;  /* 0x0000000213167210 */ /* 0x001fca0007f5e0ff */
[----:B------:R0:W-:Y:S04]  /*dda0*/  STL [R1+0xf08], R22 ;  /* 0x000f081601007387 */ /* 0x0001e80000100800 */
[----:B------:R-:W-:Y:S01]  /*ddb0*/  STL [R1+0xed4], R21 ;  /* 0x000ed41501007387 */ /* 0x000fe20000100800 */
[----:B0-----:R-:W-:Y:S02]  /*ddc0*/  LEA.HI.X.SX32 R22, R11, R3, 0x1, P4 ;  /* 0x000000030b167211 */ /* 0x001fe400020f0eff */
[----:B------:R-:W-:-:S05]  /*ddd0*/  IADD3 R24, P3, R18, R2, RZ ;  /* 0x0000000212187210 */ /* 0x000fca0007f7e0ff */
[----:B------:R-:W-:Y:S04]  /*dde0*/  STL [R1+0xf10], R24 ;  /* 0x000f101801007387 */ /* 0x000fe80000100800 */
[----:B------:R-:W2:Y:S04]  /*ddf0*/  LDL.LU R11, [R1+0x54] ;  /* 0x00005400010b7983 */ /* 0x000ea80000300800 */
[----:B------:R0:W-:Y:S02]  /*de00*/  STL [R1+0xedc], R22 ;  /* 0x000edc1601007387 */ /* 0x0001e40000100800 */
[----:B0-----:R-:W-:-:S02]  /*de10*/  LEA.HI.X.SX32 R22, R20, R3, 0x1, P5 ;  /* 0x0000000314167211 */ /* 0x001fc400028f0eff */
[----:B------:R-:W-:-:S05]  /*de20*/  IADD3 R21, P4, R17, R2, RZ ;  /* 0x0000000211157210 */ /* 0x000fca0007f9e0ff */
[----:B------:R0:W-:Y:S01]  /*de30*/  STL [R1+0xf18], R21 ;  /* 0x000f181501007387 */ /* 0x0001e20000100800 */
[----:B------:R-:W-:-:S03]  /*de40*/  LEA.HI.X.SX32 R20, R0, R3, 0x1, P6 ;  /* 0x0000000300147211 */ /* 0x000fc600030f0eff */
[----:B------:R-:W-:Y:S04]  /*de50*/  STL [R1+0xee4], R22 ;  /* 0x000ee41601007387 */ /* 0x000fe80000100800 */
[----:B------:R-:W2:Y:S01]  /*de60*/  LDL.LU R0, [R1+0x50] ;  /* 0x0000500001007983 */ /* 0x000ea20000300800 */
[----:B0-----:R-:W-:-:S05]  /*de70*/  IADD3 R21, P5, R16, R2, RZ ;  /* 0x0000000210157210 */ /* 0x001fca0007fbe0ff */
[----:B------:R0:W-:Y:S04]  /*de80*/  STL [R1+0xf20], R21 ;  /* 0x000f201501007387 */ /* 0x0001e80000100800 */
[----:B------:R5:W-:Y:S01]  /*de90*/  STL [R1+0xeec], R20 ;  /* 0x000eec1401007387 */ /* 0x000be20000100800 */
[-C--:B0-----:R-:W-:Y:S02]  /*dea0*/  LEA.HI.X.SX32 R21, R27, R3.reuse, 0x1, P0 ;  /* 0x000000031b157211 */ /* 0x081fe400000f0eff */
[----:B------:R-:W-:Y:S02]  /*deb0*/  LEA.HI.X.SX32 R17, R17, R3, 0x1, P4 ;  /* 0x0000000311117211 */ /* 0x000fe400020f0eff */
[----:B---3--:R-:W-:-:S05]  /*dec0*/  IADD3 R22, P6, R7, R2, RZ ;  /* 0x0000000207167210 */ /* 0x008fca0007fde0ff */
[----:B------:R-:W-:Y:S04]  /*ded0*/  STL [R1+0xf28], R22 ;  /* 0x000f281601007387 */ /* 0x000fe80000100800 */
[----:B------:R-:W3:Y:S04]  /*dee0*/  LDL.LU R27, [R1+0x4c] ;  /* 0x00004c00011b7983 */ /* 0x000ee80000300800 */
[----:B------:R0:W-:Y:S01]  /*def0*/  STL [R1+0xef4], R21 ;  /* 0x000ef41501007387 */ /* 0x0001e20000100800 */
[----:B-----5:R-:W-:Y:S02]  /*df00*/  IADD3 R20, P0, R15, R2, RZ ;  /* 0x000000020f147210 */ /* 0x020fe40007f1e0ff */
[----:B0-----:R-:W-:-:S03]  /*df10*/  LEA.HI.X.SX32 R21, R29, R3, 0x1, P1 ;  /* 0x000000031d157211 */ /* 0x001fc600008f0eff */
[----:B------:R0:W-:Y:S04]  /*df20*/  STL [R1+0xf30], R20 ;  /* 0x000f301401007387 */ /* 0x0001e80000100800 */
[----:B------:R-:W5:Y:S04]  /*df30*/  LDL.LU R29, [R1+0x44] ;  /* 0x00004400011d7983 */ /* 0x000f680000300800 */
[----:B------:R1:W-:Y:S01]  /*df40*/  STL [R1+0xefc], R21 ;  /* 0x000efc1501007387 */ /* 0x0003e20000100800 */
[----:B0-----:R-:W-:Y:S02]  /*df50*/  IADD3 R20, P1, R10, R2, RZ ;  /* 0x000000020a147210 */ /* 0x001fe40007f3e0ff */
[----:B-1----:R-:W-:-:S03]  /*df60*/  LEA.HI.X.SX32 R21, R19, R3, 0x1, P2 ;  /* 0x0000000313157211 */ /* 0x002fc600010f0eff */
[----:B------:R4:W-:Y:S01]  /*df70*/  STL [R1+0xf38], R20 ;  /* 0x000f381401007387 */ /* 0x0009e20000100800 */
[----:B------:R-:W-:-:S03]  /*df80*/  LEA.HI.X.SX32 R19, R18, R3, 0x1, P3 ;  /* 0x0000000312137211 */ /* 0x000fc600018f0eff */
[----:B------:R-:W-:Y:S04]  /*df90*/  STL [R1+0xf04], R21 ;  /* 0x000f041501007387 */ /* 0x000fe80000100800 */
[----:B------:R-:W5:Y:S01]  /*dfa0*/  LDL.LU R26, [R1+0x40] ;  /* 0x00004000011a7983 */ /* 0x000f620000300800 */
[----:B----4-:R-:W-:-:S05]  /*dfb0*/  IADD3 R20, P2, R9, R2, RZ ;  /* 0x0000000209147210 */ /* 0x010fca0007f5e0ff */
[----:B------:R-:W-:Y:S04]  /*dfc0*/  STL [R1+0xf40], R20 ;  /* 0x000f401401007387 */ /* 0x000fe80000100800 */
[----:B------:R-:W-:Y:S04]  /*dfd0*/  STL [R1+0xf0c], R19 ;  /* 0x000f0c1301007387 */ /* 0x000fe80000100800 */
[----:B------:R-:W4:Y:S01]  /*dfe0*/  LDL.LU R25, [R1+0x3c] ;  /* 0x00003c0001197983 */ /* 0x000f220000300800 */
[----:B------:R-:W-:-:S05]  /*dff0*/  IADD3 R18, P3, R6, R2, RZ ;  /* 0x0000000206127210 */ /* 0x000fca0007f7e0ff */
[----:B------:R0:W-:Y:S04]  /*e000*/  STL [R1+0xf48], R18 ;  /* 0x000f481201007387 */ /* 0x0001e80000100800 */
[----:B------:R1:W-:Y:S04]  /*e010*/  STL [R1+0xf14], R17 ;  /* 0x000f141101007387 */ /* 0x0003e80000100800 */
[----:B------:R-:W4:Y:S01]  /*e020*/  LDL.LU R24, [R1+0x38] ;  /* 0x0000380001187983 */ /* 0x000f220000300800 */
[----:B0-----:R-:W-:Y:S02]  /*e030*/  IADD3 R18, P4, R4, R2, RZ ;  /* 0x0000000204127210 */ /* 0x001fe40007f9e0ff */
[----:B-1----:R-:W-:-:S03]  /*e040*/  LEA.HI.X.SX32 R17, R16, R3, 0x1, P5 ;  /* 0x0000000310117211 */ /* 0x002fc600028f0eff */
[----:B------:R-:W-:Y:S04]  /*e050*/  STL [R1+0xf50], R18 ;  /* 0x000f501201007387 */ /* 0x000fe80000100800 */
[----:B------:R-:W4:Y:S04]  /*e060*/  LDL.LU R22, [R1+0x34] ;  /* 0x0000340001167983 */ /* 0x000f280000300800 */
[----:B------:R0:W-:Y:S04]  /*e070*/  STL [R1+0xf1c], R17 ;  /* 0x000f1c1101007387 */ /* 0x0001e80000100800 */
[----:B------:R-:W4:Y:S01]  /*e080*/  LDL.LU R21, [R1+0x30] ;  /* 0x0000300001157983 */ /* 0x000f220000300800 */
[----:B------:R-:W-:-:S02]  /*e090*/  IADD3 R16, P5, R14, R2, RZ ;  /* 0x000000020e107210 */ /* 0x000fc40007fbe0ff */
[----:B0-----:R-:W-:-:S03]  /*e0a0*/  LEA.HI.X.SX32 R17, R7, R3, 0x1, P6 ;  /* 0x0000000307117211 */ /* 0x001fc600030f0eff */
[----:B------:R2:W-:Y:S04]  /*e0b0*/  STL [R1+0xf58], R16 ;  /* 0x000f581001007387 */ /* 0x0005e80000100800 */
[----:B------:R-:W4:Y:S04]  /*e0c0*/  LDL.LU R7, [R1+0x2c] ;  /* 0x00002c0001077983 */ /* 0x000f280000300800 */
[----:B------:R-:W-:Y:S04]  /*e0d0*/  STL [R1+0xf24], R17 ;  /* 0x000f241101007387 */ /* 0x000fe80000100800 */
[----:B------:R-:W4:Y:S01]  /*e0e0*/  LDL.LU R20, [R1+0x28] ;  /* 0x0000280001147983 */ /* 0x000f220000300800 */
[----:B------:R-:W-:-:S02]  /*e0f0*/  LEA.HI.X.SX32 R15, R15, R3, 0x1, P0 ;  /* 0x000000030f0f7211 */ /* 0x000fc400000f0eff */
[----:B--2---:R-:W-:-:S05]  /*e100*/  IADD3 R16, P6, R23, R2, RZ ;  /* 0x0000000217107210 */ /* 0x004fca0007fde0ff */
[----:B------:R-:W-:Y:S04]  /*e110*/  STL [R1+0xf60], R16 ;  /* 0x000f601001007387 */ /* 0x000fe80000100800 */
[----:B------:R-:W2:Y:S04]  /*e120*/  LDL.LU R19, [R1+0x20] ;  /* 0x0000200001137983 */ /* 0x000ea80000300800 */
[----:B------:R0:W-:Y:S01]  /*e130*/  STL [R1+0xf2c], R15 ;  /* 0x000f2c0f01007387 */ /* 0x0001e20000100800 */
[----:B------:R-:W-:-:S03]  /*e140*/  LEA.HI.X.SX32 R9, R9, R3, 0x1, P2 ;  /* 0x0000000309097211 */ /* 0x000fc600010f0eff */
[----:B------:R-:W2:Y:S01]  /*e150*/  LDL.LU R18, [R1+0x1c] ;  /* 0x00001c0001127983 */ /* 0x000ea20000300800 */
[----:B0-----:R-:W-:Y:S02]  /*e160*/  LEA.HI.X.SX32 R15, R10, R3, 0x1, P1 ;  /* 0x000000030a0f7211 */ /* 0x001fe400008f0eff */
[----:B------:R-:W-:-:S05]  /*e170*/  IADD3 R16, P0, R11, R2, RZ ;  /* 0x000000020b107210 */ /* 0x000fca0007f1e0ff */
[----:B------:R0:W-:Y:S04]  /*e180*/  STL [R1+0xf68], R16 ;  /* 0x000f681001007387 */ /* 0x0001e80000100800 */
[----:B------:R-:W2:Y:S04]  /*e190*/  LDL.LU R17, [R1+0x18] ;  /* 0x0000180001117983 */ /* 0x000ea80000300800 */
[----:B------:R1:W-:Y:S04]  /*e1a0*/  STL [R1+0xf34], R15 ;  /* 0x000f340f01007387 */ /* 0x0003e80000100800 */
[----:B0-----:R-:W2:Y:S01]  /*e1b0*/  LDL.LU R16, [R1+0x14] ;  /* 0x0000140001107983 */ /* 0x001ea20000300800 */
[----:B------:R-:W-:-:S02]  /*e1c0*/  LEA.HI.X.SX32 R4, R4, R3, 0x1, P4 ;  /* 0x0000000304047211 */ /* 0x000fc400020f0eff */
[----:B------:R-:W-:-:S05]  /*e1d0*/  IADD3 R10, P1, R0, R2, RZ ;  /* 0x00000002000a7210 */ /* 0x000fca0007f3e0ff */
[----:B------:R-:W-:Y:S04]  /*e1e0*/  STL [R1+0xf70], R10 ;  /* 0x000f700a01007387 */ /* 0x000fe80000100800 */
[----:B-1----:R-:W2:Y:S04]  /*e1f0*/  LDL.LU R15, [R1+0x10] ;  /* 0x00001000010f7983 */ /* 0x002ea80000300800 */
[----:B------:R0:W-:Y:S02]  /*e200*/  STL [R1+0xf3c], R9 ;  /* 0x000f3c0901007387 */ /* 0x0001e40000100800 */
[----:B0-----:R-:W-:-:S02]  /*e210*/  LEA.HI.X.SX32 R9, R6, R3, 0x1, P3 ;  /* 0x0000000306097211 */ /* 0x001fc400018f0eff */
[-C--:B------:R-:W-:Y:S02]  /*e220*/  LEA.HI.X.SX32 R14, R14, R3.reuse, 0x1, P5 ;  /* 0x000000030e0e7211 */ /* 0x080fe400028f0eff */
[-C--:B------:R-:W-:Y:S02]  /*e230*/  LEA.HI.X.SX32 R23, R23, R3.reuse, 0x1, P6 ;  /* 0x0000000317177211 */ /* 0x080fe400030f0eff */
[-C--:B------:R-:W-:Y:S02]  /*e240*/  LEA.HI.X.SX32 R11, R11, R3.reuse, 0x1, P0 ;  /* 0x000000030b0b7211 */ /* 0x080fe400000f0eff */
[----:B------:R-:W-:Y:S02]  /*e250*/  LEA.HI.X.SX32 R0, R0, R3, 0x1, P1 ;  /* 0x0000000300007211 */ /* 0x000fe400008f0eff */
[----:B---3--:R-:W-:-:S05]  /*e260*/  IADD3 R10, P2, R27, R2, RZ ;  /* 0x000000021b0a7210 */ /* 0x008fca0007f5e0ff */
[----:B------:R0:W-:Y:S04]  /*e270*/  STL [R1+0xf78], R10 ;  /* 0x000f780a01007387 */ /* 0x0001e80000100800 */
[----:B0-----:R-:W3:Y:S01]  /*e280*/  LDL.LU R10, [R1+0xc] ;  /* 0x00000c00010a7983 */ /* 0x001ee20000300800 */
[----:B-----5:R-:W-:-:S03]  /*e290*/  IADD3 R6, P3, R29, R2, RZ ;  /* 0x000000021d067210 */ /* 0x020fc60007f7e0ff */
[----:B------:R0:W-:Y:S04]  /*e2a0*/  STL [R1+0xf44], R9 ;  /* 0x000f440901007387 */ /* 0x0001e80000100800 */
[----:B0-----:R-:W5:Y:S04]  /*e2b0*/  LDL.LU R9, [R1+0x8] ;  /* 0x0000080001097983 */ /* 0x001f680000300800 */
[----:B------:R0:W-:Y:S04]  /*e2c0*/  STL [R1+0xf80], R6 ;  /* 0x000f800601007387 */ /* 0x0001e80000100800 */
[----:B0-----:R-:W5:Y:S04]  /*e2d0*/  LDL.LU R6, [R1+0x4] ;  /* 0x0000040001067983 */ /* 0x001f680000300800 */
[----:B------:R0:W-:Y:S02]  /*e2e0*/  STL [R1+0xf4c], R4 ;  /* 0x000f4c0401007387 */ /* 0x0001e40000100800 */
[----:B0-----:R-:W-:-:S05]  /*e2f0*/  IADD3 R4, P4, R26, R2, RZ ;  /* 0x000000021a047210 */ /* 0x001fca0007f9e0ff */
[----:B------:R0:W-:Y:S04]  /*e300*/  STL [R1+0xf88], R4 ;  /* 0x000f880401007387 */ /* 0x0001e80000100800 */
[----:B0-----:R-:W5:Y:S04]  /*e310*/  LDL.LU R4, [R1] ;  /* 0x0000000001047983 */ /* 0x001f680000300800 */
[----:B------:R4:W-:Y:S02]  /*e320*/  STL [R1+0xf54], R14 ;  /* 0x000f540e01007387 */ /* 0x0009e40000100800 */
[----:B----4-:R-:W-:-:S05]  /*e330*/  IADD3 R14, P5, R25, R2, RZ ;  /* 0x00000002190e7210 */ /* 0x010fca0007fbe0ff */
[----:B------:R0:W-:Y:S04]  /*e340*/  STL [R1+0xf90], R14 ;  /* 0x000f900e01007387 */ /* 0x0001e80000100800 */
[----:B0-----:R-:W4:Y:S04]  /*e350*/  LDL.LU R14, [R1+0x12b4] ;  /* 0x0012b400010e7983 */ /* 0x001f280000300800 */
[----:B------:R0:W-:Y:S02]  /*e360*/  STL [R1+0xf5c], R23 ;  /* 0x000f5c1701007387 */ /* 0x0001e40000100800 */
[----:B0-----:R-:W-:-:S05]  /*e370*/  IADD3 R23, P6, R24, R2, RZ ;  /* 0x0000000218177210 */ /* 0x001fca0007fde0ff */
[----:B------:R0:W-:Y:S04]  /*e380*/  STL [R1+0xf98], R23 ;  /* 0x000f981701007387 */ /* 0x0001e80000100800 */
[----:B0-----:R-:W4:Y:S04]  /*e390*/  LDL.LU R23, [R1+0x12b0] ;  /* 0x0012b00001177983 */ /* 0x001f280000300800 */
[----:B------:R0:W-:Y:S02]  /*e3a0*/  STL [R1+0xf64], R11 ;  /* 0x000f640b01007387 */ /* 0x0001e40000100800 */
[----:B0-----:R-:W-:-:S05]  /*e3b0*/  IADD3 R11, P0, R22, R2, RZ ;  /* 0x00000002160b7210 */ /* 0x001fca0007f1e0ff */
[----:B------:R0:W-:Y:S01]  /*e3c0*/  STL [R1+0xfa0], R11 ;  /* 0x000fa00b01007387 */ /* 0x0001e20000100800 */
[----:B------:R-:W-:-:S03]  /*e3d0*/  LEA.HI.X.SX32 R27, R27, R3, 0x1, P2 ;  /* 0x000000031b1b7211 */ /* 0x000fc600010f0eff */
        /* <DEDUP_REMOVED lines=8> */
[----:B------:R0:W-:Y:S04]  /*e460*/  STL [R1+0xfb0], R27 ;  /* 0x000fb01b01007387 */ /* 0x0001e80000100800 */
[----:B0-----:R-:W4:Y:S04]  /*e470*/  LDL.LU R27, [R1+0x12a4] ;  /* 0x0012a400011b7983 */ /* 0x001f280000300800 */
[----:B------:R0:W-:Y:S02]  /*e480*/  STL [R1+0xf7c], R29 ;  /* 0x000f7c1d01007387 */ /* 0x0001e40000100800 */
[----:B0-----:R-:W-:-:S05]  /*e490*/  IADD3 R29, P3, R20, R2, RZ ;  /* 0x00000002141d7210 */ /* 0x001fca0007f7e0ff */
[----:B------:R0:W-:Y:S04]  /*e4a0*/  STL [R1+0xfb8], R29 ;  /* 0x000fb81d01007387 */ /* 0x0001e80000100800 */
[----:B0-----:R-:W4:Y:S01]  /*e4b0*/  LDL.LU R29, [R1+0x12a0] ;  /* 0x0012a000011d7983 */ /* 0x001f220000300800 */
[-C--:B------:R-:W-:Y:S02]  /*e4c0*/  LEA.HI.X.SX32 R26, R26, R3.reuse, 0x1, P4 ;  /* 0x000000031a1a7211 */ /* 0x080fe400020f0eff */
[----:B------:R-:W-:-:S03]  /*e4d0*/  LEA.HI.X.SX32 R25, R25, R3, 0x1, P5 ;  /* 0x0000000319197211 */ /* 0x000fc600028f0eff */
[----:B------:R2:W-:Y:S02]  /*e4e0*/  STL [R1+0xf84], R26 ;  /* 0x000f841a01007387 */ /* 0x0005e40000100800 */
[----:B--2---:R-:W-:-:S05]  /*e4f0*/  IADD3 R26, P4, R19, R2, RZ ;  /* 0x00000002131a7210 */ /* 0x004fca0007f9e0ff */
[----:B------:R0:W-:Y:S04]  /*e500*/  STL [R1+0xfc0], R26 ;  /* 0x000fc01a01007387 */ /* 0x0001e80000100800 */
[----:B------:R1:W-:Y:S01]  /*e510*/  STL [R1+0xf8c], R25 ;  /* 0x000f8c1901007387 */ /* 0x0003e20000100800 */
[-C--:B------:R-:W-:Y:S02]  /*e520*/  LEA.HI.X.SX32 R22, R22, R3.reuse, 0x1, P0 ;  /* 0x0000000316167211 */ /* 0x080fe400000f0eff */
[-C--:B0-----:R-:W-:Y:S02]  /*e530*/  IADD3 R26, P5, R18, R2.reuse, RZ ;  /* 0x00000002121a7210 */ /* 0x081fe40007fbe0ff */
[----:B-1----:R-:W-:Y:S02]  /*e540*/  LEA.HI.X.SX32 R25, R24, R3, 0x1, P6 ;  /* 0x0000000318197211 */ /* 0x002fe400030f0eff */
[-C--:B------:R-:W-:Y:S01]  /*e550*/  IADD3 R24, P6, R17, R2.reuse, RZ ;  /* 0x0000000211187210 */ /* 0x080fe20007fde0ff */
[----:B------:R-:W-:Y:S04]  /*e560*/  STL [R1+0xfc8], R26 ;  /* 0x000fc81a01007387 */ /* 0x000fe80000100800 */
[----:B------:R0:W-:Y:S04]  /*e570*/  STL [R1+0xf94], R25 ;  /* 0x000f941901007387 */ /* 0x0001e80000100800 */
[----:B------:R1:W-:Y:S04]  /*e580*/  STL [R1+0xfd0], R24 ;  /* 0x000fd01801007387 */ /* 0x0003e80000100800 */
[----:B------:R2:W-:Y:S01]  /*e590*/  STL [R1+0xf9c], R22 ;  /* 0x000f9c1601007387 */ /* 0x0005e20000100800 */
[----:B0-----:R-:W-:-:S02]  /*e5a0*/  IADD3 R25, P0, R16, R2, RZ ;  /* 0x0000000210197210 */ /* 0x001fc40007f1e0ff */
[----:B-1----:R-:W-:-:S03]  /*e5b0*/  LEA.HI.X.SX32 R24, R21, R3, 0x1, P1 ;  /* 0x0000000315187211 */ /* 0x002fc600008f0eff */
[----:B------:R-:W-:Y:S01]  /*e5c0*/  STL [R1+0xfd8], R25 ;  /* 0x000fd81901007387 */ /* 0x000fe20000100800 */
[----:B------:R-:W-:Y:S02]  /*e5d0*/  LEA.HI.X.SX32 R21, R7, R3, 0x1, P2 ;  /* 0x0000000307157211 */ /* 0x000fe400010f0eff */
[-C--:B--2---:R-:W-:Y:S01]  /*e5e0*/  IADD3 R22, P1, R15, R2.reuse, RZ ;  /* 0x000000020f167210 */ /* 0x084fe20007f3e0ff */
[----:B------:R3:W-:Y:S04]  /*e5f0*/  STL [R1+0xfa4], R24 ;  /* 0x000fa41801007387 */ /* 0x0007e80000100800 */
[----:B------:R-:W2:Y:S04]  /*e600*/  LDL.LU R7, [R1+0x1e4] ;  /* 0x0001e40001077983 */ /* 0x000ea80000300800 */
[----:B------:R-:W-:Y:S01]  /*e610*/  STL [R1+0xfe0], R22 ;  /* 0x000fe01601007387 */ /* 0x000fe20000100800 */
[----:B---3--:R-:W-:-:S03]  /*e620*/  IADD3 R24, P2, R10, R2, RZ ;  /* 0x000000020a187210 */ /* 0x008fc60007f5e0ff */
[----:B------:R0:W-:Y:S04]  /*e630*/  STL [R1+0xfac], R21 ;  /* 0x000fac1501007387 */ /* 0x0001e80000100800 */
[----:B------:R-:W-:Y:S01]  /*e640*/  STL [R1+0xfe8], R24 ;  /* 0x000fe81801007387 */ /* 0x000fe20000100800 */
[-C--:B0-----:R-:W-:Y:S02]  /*e650*/  LEA.HI.X.SX32 R21, R20, R3.reuse, 0x1, P3 ;  /* 0x0000000314157211 */ /* 0x081fe400018f0eff */
[----:B-----5:R-:W-:Y:S02]  /*e660*/  IADD3 R22, P3, R9, R2, RZ ;  /* 0x0000000209167210 */ /* 0x020fe40007f7e0ff */
[-C--:B------:R-:W-:Y:S01]  /*e670*/  LEA.HI.X.SX32 R20, R19, R3.reuse, 0x1, P4 ;  /* 0x0000000313147211 */ /* 0x080fe200020f0eff */
[----:B------:R0:W-:Y:S01]  /*e680*/  STL [R1+0xfb4], R21 ;  /* 0x000fb41501007387 */ /* 0x0001e20000100800 */
[----:B------:R-:W-:-:S03]  /*e690*/  LEA.HI.X.SX32 R19, R18, R3, 0x1, P5 ;  /* 0x0000000312137211 */ /* 0x000fc600028f0eff */
[----:B------:R-:W-:Y:S01]  /*e6a0*/  STL [R1+0xff0], R22 ;  /* 0x000ff01601007387 */ /* 0x000fe20000100800 */
[----:B0-----:R-:W-:-:S03]  /*e6b0*/  IADD3 R21, P4, R6, R2, RZ ;  /* 0x0000000206157210 */ /* 0x001fc60007f9e0ff */
[----:B------:R0:W-:Y:S01]  /*e6c0*/  STL [R1+0xfbc], R20 ;  /* 0x000fbc1401007387 */ /* 0x0001e20000100800 */
[----:B------:R-:W-:-:S03]  /*e6d0*/  LEA.HI.X.SX32 R18, R17, R3, 0x1, P6 ;  /* 0x0000000311127211 */ /* 0x000fc600030f0eff */
[----:B------:R-:W-:Y:S01]  /*e6e0*/  STL [R1+0xff8], R21 ;  /* 0x000ff81501007387 */ /* 0x000fe20000100800 */
[----:B------:R-:W-:-:S03]  /*e6f0*/  LEA.HI.X.SX32 R17, R16, R3, 0x1, P0 ;  /* 0x0000000310117211 */ /* 0x000fc600000f0eff */
[----:B------:R-:W-:Y:S01]  /*e700*/  STL [R1+0xfc4], R19 ;  /* 0x000fc41301007387 */ /* 0x000fe20000100800 */
[-C--:B------:R-:W-:Y:S02]  /*e710*/  LEA.HI.X.SX32 R16, R15, R3.reuse, 0x1, P1 ;  /* 0x000000030f107211 */ /* 0x080fe400008f0eff */
[----:B------:R-:W-:Y:S02]  /*e720*/  LEA.HI.X.SX32 R15, R10, R3, 0x1, P2 ;  /* 0x000000030a0f7211 */ /* 0x000fe400010f0eff */
[----:B0-----:R-:W-:-:S05]  /*e730*/  IADD3 R20, P5, R4, R2, RZ ;  /* 0x0000000204147210 */ /* 0x001fca0007fbe0ff */
[----:B------:R-:W-:Y:S04]  /*e740*/  STL [R1+0x1000], R20 ;  /* 0x0010001401007387 */ /* 0x000fe80000100800 */
[----:B------:R4:W-:Y:S01]  /*e750*/  STL [R1+0xfcc], R18 ;  /* 0x000fcc1201007387 */ /* 0x0009e20000100800 */
[-C--:B------:R-:W-:Y:S01]  /*e760*/  LEA.HI.X.SX32 R10, R9, R3.reuse, 0x1, P3 ;  /* 0x00000003090a7211 */ /* 0x080fe200018f0eff */
[----:B------:R-:W-:Y:S01]  /*e770*/  IMAD R28, R28, UR9, RZ ;  /* 0x000000091c1c7c24 */ /* 0x000fe2000f8e02ff */
[-C--:B------:R-:W-:Y:S01]  /*e780*/  LEA.HI.X.SX32 R9, R6, R3.reuse, 0x1, P4 ;  /* 0x0000000306097211 */ /* 0x080fe200020f0eff */
[----:B------:R-:W-:Y:S01]  /*e790*/  IMAD R12, R12, UR9, RZ ;  /* 0x000000090c0c7c24 */ /* 0x000fe2000f8e02ff */
[----:B------:R-:W-:Y:S02]  /*e7a0*/  LEA.HI.X.SX32 R6, R4, R3, 0x1, P5 ;  /* 0x0000000304067211 */ /* 0x000fe400028f0eff */
[----:B----4-:R-:W-:-:S02]  /*e7b0*/  IADD3 R18, P0, R27, R2, RZ ;  /* 0x000000021b127210 */ /* 0x010fc40007f1e0ff */
[----:B------:R-:W-:-:S05]  /*e7c0*/  IADD3 R19, P6, R29, R2, RZ ;  /* 0x000000021d137210 */ /* 0x000fca0007fde0ff */
[----:B------:R-:W-:Y:S04]  /*e7d0*/  STL [R1+0x1008], R19 ;  /* 0x0010081301007387 */ /* 0x000fe80000100800 */
[----:B------:R0:W-:Y:S04]  /*e7e0*/  STL [R1+0xfd4], R17 ;  /* 0x000fd41101007387 */ /* 0x0001e80000100800 */
[----:B------:R-:W-:Y:S01]  /*e7f0*/  STL [R1+0x1010], R18 ;  /* 0x0010101201007387 */ /* 0x000fe20000100800 */
[----:B0-----:R-:W-:-:S03]  /*e800*/  IADD3 R17, P1, R0, R2, RZ ;  /* 0x0000000200117210 */ /* 0x001fc60007f3e0ff */
[----:B------:R0:W-:Y:S04]  /*e810*/  STL [R1+0xfdc], R16 ;  /* 0x000fdc1001007387 */ /* 0x0001e80000100800 */
[----:B------:R-:W-:Y:S04]  /*e820*/  STL [R1+0x1018], R17 ;  /* 0x0010181101007387 */ /* 0x000fe80000100800 */
[----:B------:R1:W-:Y:S01]  /*e830*/  STL [R1+0xfe4], R15 ;  /* 0x000fe40f01007387 */ /* 0x0003e20000100800 */
[----:B0-----:R-:W-:-:S05]  /*e840*/  IADD3 R16, P2, R11, R2, RZ ;  /* 0x000000020b107210 */ /* 0x001fca0007f5e0ff */
[----:B------:R-:W-:Y:S01]  /*e850*/  STL [R1+0x1020], R16 ;  /* 0x0010201001007387 */ /* 0x000fe20000100800 */
[----:B-1----:R-:W-:-:S03]  /*e860*/  IADD3 R15, P3, R23, R2, RZ ;  /* 0x00000002170f7210 */ /* 0x002fc60007f7e0ff */
[----:B------:R0:W-:Y:S04]  /*e870*/  STL [R1+0xfec], R10 ;  /* 0x000fec0a01007387 */ /* 0x0001e80000100800 */
[----:B------:R-:W-:Y:S04]  /*e880*/  STL [R1+0x1024], R15 ;  /* 0x0010240f01007387 */ /* 0x000fe80000100800 */
[----:B------:R1:W-:Y:S01]  /*e890*/  STL [R1+0xff4], R9 ;  /* 0x000ff40901007387 */ /* 0x0003e20000100800 */
[----:B0-----:R-:W-:Y:S02]  /*e8a0*/  IADD3 R10, P4, R14, R2, RZ ;  /* 0x000000020e0a7210 */ /* 0x001fe40007f9e0ff */
[----:B------:R-:W-:-:S03]  /*e8b0*/  LEA.HI.X.SX32 R4, R29, R3, 0x1, P6 ;  /* 0x000000031d047211 */ /* 0x000fc600030f0eff */
[----:B------:R-:W-:Y:S01]  /*e8c0*/  STL [R1+0x1028], R10 ;  /* 0x0010280a01007387 */ /* 0x000fe20000100800 */
[----:B-1----:R-:W-:-:S03]  /*e8d0*/  IADD3 R9, P5, R28, R2, RZ ;  /* 0x000000021c097210 */ /* 0x002fc60007fbe0ff */
[----:B------:R0:W-:Y:S04]  /*e8e0*/  STL [R1+0xffc], R6 ;  /* 0x000ffc0601007387 */ /* 0x0001e80000100800 */
[----:B------:R1:W-:Y:S01]  /*e8f0*/  STL [R1+0x102c], R9 ;  /* 0x00102c0901007387 */ /* 0x0003e20000100800 */
[----:B0-----:R-:W-:-:S03]  /*e900*/  IADD3 R6, P6, R12, R2, RZ ;  /* 0x000000020c067210 */ /* 0x001fc60007fde0ff */
[----:B------:R-:W-:Y:S01]  /*e910*/  STL [R1+0x1004], R4 ;  /* 0x0010040401007387 */ /* 0x000fe20000100800 */
[----:B-1----:R-:W-:-:S03]  /*e920*/  LEA.HI.X.SX32 R9, R27, R3, 0x1, P0 ;  /* 0x000000031b097211 */ /* 0x002fc600000f0eff */
[----:B------:R0:W-:Y:S04]  /*e930*/  STL [R1+0x1030], R6 ;  /* 0x0010300601007387 */ /* 0x0001e80000100800 */
[----:B------:R1:W-:Y:S01]  /*e940*/  STL [R1+0x100c], R9 ;  /* 0x00100c0901007387 */ /* 0x0003e20000100800 */
[----:B0-----:R-:W-:-:S03]  /*e950*/  LEA.HI.X.SX32 R6, R0, R3, 0x1, P1 ;  /* 0x0000000300067211 */ /* 0x001fc600008f0eff */
[----:B------:R-:W3:Y:S01]  /*e960*/  LDL.LU R0, [R1+0x129c] ;  /* 0x00129c0001007983 */ /* 0x000ee20000300800 */
[----:B------:R-:W-:Y:S02]  /*e970*/  IMAD R8, R8, UR9, RZ ;  /* 0x0000000908087c24 */ /* 0x000fe4000f8e02ff */
[----:B------:R-:W-:-:S03]  /*e980*/  IMAD R13, R13, UR9, RZ ;  /* 0x000000090d0d7c24 */ /* 0x000fc6000f8e02ff */
[-C--:B------:R-:W-:Y:S01]  /*e990*/  IADD3 R4, P0, R8, R2.reuse, RZ ;  /* 0x0000000208047210 */ /* 0x080fe20007f1e0ff */
[----:B------:R-:W-:Y:S01]  /*e9a0*/  IMAD R5, R5, UR9, RZ ;  /* 0x0000000905057c24 */ /* 0x000fe2000f8e02ff */
[----:B-1----:R-:W-:-:S03]  /*e9b0*/  IADD3 R9, P1, R13, R2, RZ ;  /* 0x000000020d097210 */ /* 0x002fc60007f3e0ff */
[----:B------:R0:W-:Y:S04]  /*e9c0*/  STL [R1+0x1034], R4 ;  /* 0x0010340401007387 */ /* 0x0001e80000100800 */
[----:B------:R1:W-:Y:S01]  /*e9d0*/  STL [R1+0x1014], R6 ;  /* 0x0010140601007387 */ /* 0x0003e20000100800 */
[----:B0-----:R-:W-:-:S03]  /*e9e0*/  LEA.HI.X.SX32 R4, R11, R3, 0x1, P2 ;  /* 0x000000030b047211 */ /* 0x001fc600010f0eff */
[----:B------:R0:W-:Y:S01]  /*e9f0*/  STL [R1+0x1038], R9 ;  /* 0x0010380901007387 */ /* 0x0001e20000100800 */
[----:B-1----:R-:W-:Y:S02]  /*ea00*/  IADD3 R6, P2, R5, R2, RZ ;  /* 0x0000000205067210 */ /* 0x002fe40007f5e0ff */
[-C--:B------:R-:W-:Y:S01]  /*ea10*/  LEA.HI.X.SX32 R2, R23, R3.reuse, 0x1, P3 ;  /* 0x0000000317027211 */ /* 0x080fe200018f0eff */
[----:B------:R2:W-:Y:S04]  /*ea20*/  STL [R1+0x101c], R4 ;  /* 0x00101c0401007387 */ /* 0x0005e80000100800 */
[----:B------:R-:W-:Y:S01]  /*ea30*/  STL [R1+0xcec], R6 ;  /* 0x000cec0601007387 */ /* 0x000fe20000100800 */
[----:B0-----:R-:W-:-:S03]  /*ea40*/  LEA.HI.X.SX32 R9, R14, R3, 0x1, P4 ;  /* 0x000000030e097211 */ /* 0x001fc600020f0eff */
[----:B------:R0:W-:Y:S01]  /*ea50*/  STL [R1+0xcd4], R2 ;  /* 0x000cd40201007387 */ /* 0x0001e20000100800 */
[----:B--2---:R-:W-:-:S03]  /*ea60*/  IADD3 R4, P3, R7, UR10, RZ ;  /* 0x0000000a07047c10 */ /* 0x004fc6000ff7e0ff */
[----:B------:R1:W-:Y:S01]  /*ea70*/  STL [R1+0xcd8], R9 ;  /* 0x000cd80901007387 */ /* 0x0003e20000100800 */
[----:B0-----:R-:W-:-:S03]  /*ea80*/  LEA.HI.X.SX32 R2, R28, R3, 0x1, P5 ;  /* 0x000000031c027211 */ /* 0x001fc600028f0eff */
[----:B------:R-:W-:Y:S01]  /*ea90*/  STL [R1+0x7cc], R4 ;  /* 0x0007cc0401007387 */ /* 0x000fe20000100800 */
[----:B-1----:R-:W-:-:S03]  /*eaa0*/  LEA.HI.X.SX32 R9, R12, R3, 0x1, P6 ;  /* 0x000000030c097211 */ /* 0x002fc600030f0eff */
[----:B------:R0:W-:Y:S01]  /*eab0*/  STL [R1+0xcdc], R2 ;  /* 0x000cdc0201007387 */ /* 0x0001e20000100800 */
[-C--:B------:R-:W-:Y:S02]  /*eac0*/  LEA.HI.X.SX32 R5, R5, R3.reuse, 0x1, P2 ;  /* 0x0000000305057211 */ /* 0x080fe400010f0eff */
[-C--:B0-----:R-:W-:Y:S02]  /*ead0*/  LEA.HI.X.SX32 R2, R8, R3.reuse, 0x1, P0 ;  /* 0x0000000308027211 */ /* 0x081fe400000f0eff */
[----:B------:R-:W-:Y:S01]  /*eae0*/  LEA.HI.X.SX32 R8, R13, R3, 0x1, P1 ;  /* 0x000000030d087211 */ /* 0x000fe200008f0eff */
[----:B------:R-:W-:-:S04]  /*eaf0*/  UIMAD UR33, UR8, 0x3f, URZ ;  /* 0x0000003f082178a4 */ /* 0x000fc8000f8e023f */
[----:B------:R-:W-:Y:S01]  /*eb00*/  USHF.R.S32.HI UR35, URZ, 0x1f, UR33 ;  /* 0x0000001f3f237899 */ /* 0x000fe20008011421 */
[----:B---3--:R-:W-:-:S05]  /*eb10*/  IADD3 R6, P4, R0, UR10, RZ ;  /* 0x0000000a00067c10 */ /* 0x008fca000ff9e0ff */
[----:B------:R-:W-:Y:S01]  /*eb20*/  STL [R1+0x7d4], R6 ;  /* 0x0007d40601007387 */ /* 0x000fe20000100800 */
[----:B------:R-:W-:-:S03]  /*eb30*/  LEA.HI.X.SX32 R3, R0, UR11, 0x1, P4 ;  /* 0x0000000b00037c11 */ /* 0x000fc6000a0f0eff */
[----:B------:R0:W-:Y:S04]  /*eb40*/  STL [R1+0xce0], R9 ;  /* 0x000ce00901007387 */ /* 0x0001e80000100800 */
[----:B------:R1:W-:Y:S04]  /*eb50*/  STL [R1+0xce4], R2 ;  /* 0x000ce40201007387 */ /* 0x0003e80000100800 */
[----:B------:R-:W-:Y:S01]  /*eb60*/  STL [R1+0xce8], R8 ;  /* 0x000ce80801007387 */ /* 0x000fe20000100800 */
[----:B------:R-:W-:Y:S01]  /*eb70*/  UIMAD UR31, UR8, 0x3e, URZ ;  /* 0x0000003e081f78a4 */ /* 0x000fe2000f8e023f */
[----:B0-----:R-:W0:Y:S01]  /*eb80*/  LDC R9, c[0x0][0x230] ;  /* 0x00008c00ff097b82 */ /* 0x001e220000000800 */
[----:B-1----:R-:W-:Y:S01]  /*eb90*/  LEA.HI.X.SX32 R2, R7, UR11, 0x1, P3 ;  /* 0x0000000b07027c11 */ /* 0x002fe200098f0eff */
[----:B------:R1:W-:Y:S04]  /*eba0*/  STL [R1+0x8e0], R5 ;  /* 0x0008e00501007387 */ /* 0x0003e80000100800 */
[----:B------:R-:W2:Y:S04]  /*ebb0*/  LDL.LU R0, [R1+0x1298] ;  /* 0x0012980001007983 */ /* 0x000ea80000300800 */
[----:B------:R-:W-:Y:S04]  /*ebc0*/  STL [R1+0x7c8], R2 ;  /* 0x0007c80201007387 */ /* 0x000fe80000100800 */
[----:B------:R-:W-:Y:S04]  /*ebd0*/  STL [R1+0x7d0], R3 ;  /* 0x0007d00301007387 */ /* 0x000fe80000100800 */
[----:B------:R-:W-:Y:S04]  /*ebe0*/  STL [R1+0x83c], RZ ;  /* 0x00083cff01007387 */ /* 0x000fe80000100800 */
        /* <DEDUP_REMOVED lines=211> */
[----:B------:R-:W-:Y:S01]  /*f920*/  STL [R1+0xfc], RZ ;  /* 0x0000fcff01007387 */ /* 0x000fe20000100800 */
[----:B------:R-:W-:-:S03]  /*f930*/  IADD3 R7, P0, R6, UR33, RZ ;  /* 0x0000002106077c10 */ /* 0x000fc6000ff1e0ff */
[----:B------:R-:W-:Y:S04]  /*f940*/  STL [R1+0x340], RZ ;  /* 0x000340ff01007387 */ /* 0x000fe80000100800 */
[----:B------:R-:W-:Y:S04]  /*f950*/  STL [R1+0x344], RZ ;  /* 0x000344ff01007387 */ /* 0x000fe80000100800 */
[----:B------:R-:W-:Y:S04]  /*f960*/  STL [R1+0x348], RZ ;  /* 0x000348ff01007387 */ /* 0x000fe80000100800 */
[----:B------:R-:W-:Y:S04]  /*f970*/  STL [R1+0x34c], RZ ;  /* 0x00034cff01007387 */ /* 0x000fe80000100800 */
[----:B------:R-:W-:Y:S01]  /*f980*/  STL [R1+0x330], RZ ;  /* 0x000330ff01007387 */ /* 0x000fe20000100800 */
[----:B-1----:R-:W-:-:S03]  /*f990*/  IADD3 R5, P1, R4, UR33, RZ ;  /* 0x0000002104057c10 */ /* 0x002fc6000ff3e0ff */
[----:B------:R-:W-:Y:S04]  /*f9a0*/  STL [R1+0x334], RZ ;  /* 0x000334ff01007387 */ /* 0x000fe80000100800 */
[----:B------:R-:W-:Y:S04]  /*f9b0*/  STL [R1+0x338], RZ ;  /* 0x000338ff01007387 */ /* 0x000fe80000100800 */
[----:B------:R-:W-:Y:S04]  /*f9c0*/  STL [R1+0x33c], RZ ;  /* 0x00033cff01007387 */ /* 0x000fe80000100800 */
[----:B------:R1:W-:Y:S01]  /*f9d0*/  STL [R1+0x8e8], R7 ;  /* 0x0008e80701007387 */ /* 0x0003e20000100800 */
[----:B------:R-:W-:-:S03]  /*f9e0*/  USHF.R.S32.HI UR33, URZ, 0x1f, UR31 ;  /* 0x0000001f3f217899 */ /* 0x000fc6000801141f */
[----:B------:R-:W-:Y:S01]  /*f9f0*/  STL [R1+0xe0], RZ ;  /* 0x0000e0ff01007387 */ /* 0x000fe20000100800 */
[----:B-1----:R-:W-:-:S03]  /*fa00*/  IADD3.X R7, R3, UR35, RZ, P0, !PT ;  /* 0x0000002303077c10 */ /* 0x002fc600087fe4ff */
[----:B------:R1:W-:Y:S04]  /*fa10*/  STL [R1+0x8f0], R5 ;  /* 0x0008f00501007387 */ /* 0x0003e80000100800 */
[----:B------:R3:W-:Y:S01]  /*fa20*/  STL [R1+0x8e4], R7 ;  /* 0x0008e40701007387 */ /* 0x0007e20000100800 */
[----:B-1----:R-:W-:Y:S02]  /*fa30*/  IADD3.X R5, R2, UR35, RZ, P1, !PT ;  /* 0x0000002302057c10 */ /* 0x002fe40008ffe4ff */
[----:B---3--:R-:W-:-:S03]  /*fa40*/  IADD3 R7, P0, R6, UR31, RZ ;  /* 0x0000001f06077c10 */ /* 0x008fc6000ff1e0ff */
[----:B------:R1:W-:Y:S01]  /*fa50*/  STL [R1+0x8ec], R5 ;  /* 0x0008ec0501007387 */ /* 0x0003e20000100800 */
[----:B------:R-:W-:-:S03]  /*fa60*/  UIMAD UR29, UR8, 0x3d, URZ ;  /* 0x0000003d081d78a4 */ /* 0x000fc6000f8e023f */
[----:B------:R3:W-:Y:S01]  /*fa70*/  STL [R1+0x8f8], R7 ;  /* 0x0008f80701007387 */ /* 0x0007e20000100800 */
[----:B-1----:R-:W-:-:S03]  /*fa80*/  IADD3 R5, P1, R4, UR31, RZ ;  /* 0x0000001f04057c10 */ /* 0x002fc6000ff3e0ff */
[----:B------:R-:W-:Y:S01]  /*fa90*/  STL [R1+0xe4], RZ ;  /* 0x0000e4ff01007387 */ /* 0x000fe20000100800 */
[----:B---3--:R-:W-:-:S03]  /*faa0*/  IADD3.X R7, R3, UR33, RZ, P0, !PT ;  /* 0x0000002103077c10 */ /* 0x008fc600087fe4ff */
[----:B------:R1:W-:Y:S01]  /*fab0*/  STL [R1+0x900], R5 ;  /* 0x0009000501007387 */ /* 0x0003e20000100800 */
[----:B------:R-:W-:-:S03]  /*fac0*/  USHF.R.S32.HI UR31, URZ, 0x1f, UR29 ;  /* 0x0000001f3f1f7899 */ /* 0x000fc6000801141d */
        /* <DEDUP_REMOVED lines=312> */
[----:B------:R-:W-:-:S03]  /*10e50*/  USHF.L.U32 UR32, UR8, 0x5, URZ ;  /* 0x0000000508207899 */ /* 0x000fc6000800063f */
        /* <DEDUP_REMOVED lines=54> */
[----:B0-----:R-:W-:-:S03]  /*111c0*/  VIADD R9, R9, 0x3f ;  /* 0x0000003f09097836 */ /* 0x001fc60000000000 */
[----:B------:R0:W-:Y:S01]  /*111d0*/  STL [R1+0xb18], R7 ;  /* 0x000b180701007387 */ /* 0x0001e20000100800 */
[----:B------:R-:W-:Y:S01]  /*111e0*/  UIMAD UR14, UR8, 0x1b, URZ ;  /* 0x0000001b080e78a4 */ /* 0x000fe2000f8e023f */
[----:B-1----:R-:W-:Y:S02]  /*111f0*/  IADD3 R5, P1, R4, UR16, RZ ;  /* 0x0000001004057c10 */ /* 0x002fe4000ff3e0ff */
[----:B------:R-:W-:Y:S01]  /*11200*/  STL [R1+0x3c], RZ ;  /* 0x00003cff01007387 */ /* 0x000fe20000100800 */
[----:B0-----:R-:W-:-:S03]  /*11210*/  IADD3.X R7, R3, UR18, RZ, P0, !PT ;  /* 0x0000001203077c10 */ /* 0x001fc600087fe4ff */
[----:B------:R0:W-:Y:S04]  /*11220*/  STL [R1+0xb20], R5 ;  /* 0x000b200501007387 */ /* 0x0001e80000100800 */
[----:B------:R1:W-:Y:S01]  /*11230*/  STL [R1+0xb14], R7 ;  /* 0x000b140701007387 */ /* 0x0003e20000100800 */
[----:B------:R-:W-:Y:S01]  /*11240*/  UIMAD UR13, UR8, 0x1a, URZ ;  /* 0x0000001a080d78a4 */ /* 0x000fe2000f8e023f */
[----:B0-----:R-:W-:Y:S02]  /*11250*/  IADD3.X R5, R2, UR18, RZ, P1, !PT ;  /* 0x0000001202057c10 */ /* 0x001fe40008ffe4ff */
[----:B------:R-:W-:Y:S02]  /*11260*/  IADD3 R8, P1, R6, UR14, RZ ;  /* 0x0000000e06087c10 */ /* 0x000fe4000ff3e0ff */
[----:B-1----:R-:W-:Y:S01]  /*11270*/  SHF.R.S32.HI R7, RZ, 0x1f, R9 ;  /* 0x0000001fff077819 */ /* 0x002fe20000011409 */
[----:B------:R0:W-:Y:S03]  /*11280*/  STL [R1+0xb1c], R5 ;  /* 0x000b1c0501007387 */ /* 0x0001e60000100800 */
[----:B------:R-:W-:Y:S01]  /*11290*/  LEA.HI R7, R7, R9, RZ, 0x6 ;  /* 0x0000000907077211 */ /* 0x000fe200078f30ff */
[----:B------:R1:W-:Y:S01]  /*112a0*/  STL [R1+0xb28], R8 ;  /* 0x000b280801007387 */ /* 0x0003e20000100800 */
[----:B------:R-:W-:Y:S01]  /*112b0*/  UIMAD UR10, UR8, 0x19, URZ ;  /* 0x00000019080a78a4 */ /* 0x000fe2000f8e023f */
[----:B0-----:R-:W-:-:S02]  /*112c0*/  IADD3 R5, P0, R4, UR14, RZ ;  /* 0x0000000e04057c10 */ /* 0x001fc4000ff1e0ff */
[----:B-1----:R-:W-:-:S03]  /*112d0*/  SHF.R.S32.HI R8, RZ, 0x6, R7 ;  /* 0x00000006ff087819 */ /* 0x002fc60000011407 */
[----:B------:R0:W-:Y:S01]  /*112e0*/  STL [R1+0xb30], R5 ;  /* 0x000b300501007387 */ /* 0x0001e20000100800 */
[----:B------:R-:W-:Y:S01]  /*112f0*/  IADD3 R7, P6, R6, UR13, RZ ;  /* 0x0000000d06077c10 */ /* 0x000fe2000ffde0ff */
[----:B------:R-:W-:-:S04]  /*11300*/  UIMAD UR11, UR8, 0x18, URZ ;  /* 0x00000018080b78a4 */ /* 0x000fc8000f8e023f */
[----:B------:R1:W-:Y:S01]  /*11310*/  STL [R1+0xb38], R7 ;  /* 0x000b380701007387 */ /* 0x0003e20000100800 */
[----:B0-----:R-:W-:Y:S01]  /*11320*/  IADD3 R5, P5, R4, UR13, RZ ;  /* 0x0000000d04057c10 */ /* 0x001fe2000ffbe0ff */
[----:B------:R-:W-:-:S04]  /*11330*/  USHF.R.S32.HI UR15, URZ, 0x1f, UR14 ;  /* 0x0000001f3f0f7899 */ /* 0x000fc8000801140e */
[----:B------:R0:W-:Y:S01]  /*11340*/  STL [R1+0xb40], R5 ;  /* 0x000b400501007387 */ /* 0x0001e20000100800 */
[----:B-1----:R-:W-:Y:S01]  /*11350*/  IADD3 R7, P4, R6, UR10, RZ ;  /* 0x0000000a06077c10 */ /* 0x002fe2000ff9e0ff */
[----:B------:R-:W-:Y:S01]  /*11360*/  UIMAD UR58, UR8, 0x17, URZ ;  /* 0x00000017083a78a4 */ /* 0x000fe2000f8e023f */
[----:B--2---:R-:W-:-:S03]  /*11370*/  LOP3.LUT R8, R0, 0x40, RZ, 0x3c, !PT ;  /* 0x0000004000087812 */ /* 0x004fc600078e3cff */
[----:B------:R1:W-:Y:S01]  /*11380*/  STL [R1+0xb48], R7 ;  /* 0x000b480701007387 */ /* 0x0003e20000100800 */
[----:B0-----:R-:W-:Y:S01]  /*11390*/  IADD3 R5, P3, R4, UR10, RZ ;  /* 0x0000000a04057c10 */ /* 0x001fe2000ff7e0ff */
[----:B------:R-:W-:Y:S01]  /*113a0*/  USHF.R.S32.HI UR59, URZ, 0x1f, UR13 ;  /* 0x0000001f3f3b7899 */ /* 0x000fe2000801140d */
[----:B------:R-:W-:-:S03]  /*113b0*/  IADD3.X R8, R3, UR15, RZ, P1, !PT ;  /* 0x0000000f03087c10 */ /* 0x000fc60008ffe4ff */
[----:B------:R0:W-:Y:S01]  /*113c0*/  STL [R1+0xb50], R5 ;  /* 0x000b500501007387 */ /* 0x0001e20000100800 */
[----:B-1----:R-:W-:Y:S02]  /*113d0*/  LOP3.LUT R7, R0, 0x20, RZ, 0x3c, !PT ;  /* 0x0000002000077812 */ /* 0x002fe400078e3cff */
[----:B------:R-:W-:Y:S02]  /*113e0*/  IADD3 R7, P2, R6, UR11, RZ ;  /* 0x0000000b06077c10 */ /* 0x000fe4000ff5e0ff */
[----:B0-----:R-:W-:Y:S02]  /*113f0*/  LOP3.LUT R5, R0, 0x60, RZ, 0x3c, !PT ;  /* 0x0000006000057812 */ /* 0x001fe400078e3cff */
[----:B------:R-:W-:Y:S01]  /*11400*/  IADD3 R5, P1, R4, UR11, RZ ;  /* 0x0000000b04057c10 */ /* 0x000fe2000ff3e0ff */
[----:B------:R0:W-:Y:S01]  /*11410*/  STL [R1+0xb58], R7 ;  /* 0x000b580701007387 */ /* 0x0001e20000100800 */
[----:B------:R-:W-:-:S03]  /*11420*/  UIMAD UR56, UR8, 0x16, URZ ;  /* 0x00000016083878a4 */ /* 0x000fc6000f8e023f */
[----:B------:R1:W-:Y:S04]  /*11430*/  STL [R1+0xb24], R8 ;  /* 0x000b240801007387 */ /* 0x0003e80000100800 */
[----:B------:R2:W-:Y:S01]  /*11440*/  STL [R1+0xb60], R5 ;  /* 0x000b600501007387 */ /* 0x0005e20000100800 */
[----:B0-----:R-:W-:Y:S02]  /*11450*/  IADD3.X R7, R2, UR15, RZ, P0, !PT ;  /* 0x0000000f02077c10 */ /* 0x001fe400087fe4ff */
[----:B-1----:R-:W-:-:S03]  /*11460*/  IADD3 R8, P0, R6, UR58, RZ ;  /* 0x0000003a06087c10 */ /* 0x002fc6000ff1e0ff */
[----:B------:R0:W-:Y:S01]  /*11470*/  STL [R1+0xb2c], R7 ;  /* 0x000b2c0701007387 */ /* 0x0001e20000100800 */
[----:B--2---:R-:W-:Y:S01]  /*11480*/  IADD3.X R5, R3, UR59, RZ, P6, !PT ;  /* 0x0000003b03057c10 */ /* 0x004fe2000b7fe4ff */
[----:B------:R-:W-:Y:S02]  /*11490*/  USHF.R.S32.HI UR57, URZ, 0x1f, UR10 ;  /* 0x0000001f3f397899 */ /* 0x000fe4000801140a */
[----:B------:R1:W-:Y:S04]  /*114a0*/  STL [R1+0xb68], R8 ;  /* 0x000b680801007387 */ /* 0x0003e80000100800 */
[----:B------:R2:W-:Y:S01]  /*114b0*/  STL [R1+0xb34], R5 ;  /* 0x000b340501007387 */ /* 0x0005e20000100800 */
[----:B0-----:R-:W-:Y:S02]  /*114c0*/  IADD3 R7, P6, R4, UR58, RZ ;  /* 0x0000003a04077c10 */ /* 0x001fe4000ffde0ff */
[----:B-1----:R-:W-:-:S03]  /*114d0*/  IADD3.X R8, R2, UR59, RZ, P5, !PT ;  /* 0x0000003b02087c10 */ /* 0x002fc6000affe4ff */
[----:B------:R0:W-:Y:S01]  /*114e0*/  STL [R1+0xb70], R7 ;  /* 0x000b700701007387 */ /* 0x0001e20000100800 */
[----:B--2---:R-:W-:Y:S01]  /*114f0*/  IADD3 R5, P5, R6, UR56, RZ ;  /* 0x0000003806057c10 */ /* 0x004fe2000ffbe0ff */
[----:B------:R-:W-:Y:S02]  /*11500*/  UIMAD UR54, UR8, 0x15, URZ ;  /* 0x00000015083678a4 */ /* 0x000fe4000f8e023f */
[----:B------:R1:W-:Y:S01]  /*11510*/  STL [R1+0xb3c], R8 ;  /* 0x000b3c0801007387 */ /* 0x0003e20000100800 */
[----:B------:R-:W-:-:S03]  /*11520*/  USHF.R.S32.HI UR55, URZ, 0x1f, UR11 ;  /* 0x0000001f3f377899 */ /* 0x000fc6000801140b */
[----:B------:R2:W-:Y:S01]  /*11530*/  STL [R1+0xb78], R5 ;  /* 0x000b780501007387 */ /* 0x0005e20000100800 */
[----:B0-----:R-:W-:Y:S02]  /*11540*/  IADD3.X R7, R3, UR57, RZ, P4, !PT ;  /* 0x0000003903077c10 */ /* 0x001fe4000a7fe4ff */
[----:B-1----:R-:W-:-:S03]  /*11550*/  IADD3 R8, P4, R4, UR56, RZ ;  /* 0x0000003804087c10 */ /* 0x002fc6000ff9e0ff */
[----:B------:R0:W-:Y:S01]  /*11560*/  STL [R1+0xb44], R7 ;  /* 0x000b440701007387 */ /* 0x0001e20000100800 */
[----:B--2---:R-:W-:-:S03]  /*11570*/  IADD3.X R5, R2, UR57, RZ, P3, !PT ;  /* 0x0000003902057c10 */ /* 0x004fc60009ffe4ff */
[----:B------:R1:W-:Y:S01]  /*11580*/  STL [R1+0xb80], R8 ;  /* 0x000b800801007387 */ /* 0x0003e20000100800 */
[----:B------:R-:W-:Y:S02]  /*11590*/  UIMAD UR52, UR8, 0x14, URZ ;  /* 0x00000014083478a4 */ /* 0x000fe4000f8e023f */
[----:B------:R-:W-:Y:S01]  /*115a0*/  USHF.R.S32.HI UR53, URZ, 0x1f, UR58 ;  /* 0x0000001f3f357899 */ /* 0x000fe2000801143a */
[----:B------:R2:W-:Y:S01]  /*115b0*/  STL [R1+0xb4c], R5 ;  /* 0x000b4c0501007387 */ /* 0x0005e20000100800 */
[----:B0-----:R-:W-:Y:S02]  /*115c0*/  IADD3 R7, P3, R6, UR54, RZ ;  /* 0x0000003606077c10 */ /* 0x001fe4000ff7e0ff */
[----:B-1----:R-:W-:-:S03]  /*115d0*/  IADD3.X R8, R3, UR55, RZ, P2, !PT ;  /* 0x0000003703087c10 */ /* 0x002fc600097fe4ff */
[----:B------:R0:W-:Y:S01]  /*115e0*/  STL [R1+0xb88], R7 ;  /* 0x000b880701007387 */ /* 0x0001e20000100800 */
[----:B--2---:R-:W-:-:S03]  /*115f0*/  IADD3 R5, P2, R4, UR54, RZ ;  /* 0x0000003604057c10 */ /* 0x004fc6000ff5e0ff */
[----:B------:R1:W-:Y:S01]  /*11600*/  STL [R1+0xb54], R8 ;  /* 0x000b540801007387 */ /* 0x0003e20000100800 */
[----:B------:R-:W-:-:S03]  /*11610*/  UIMAD UR50, UR8, 0x13, URZ ;  /* 0x00000013083278a4 */ /* 0x000fc6000f8e023f */
        /* <DEDUP_REMOVED lines=29> */
[----:B------:R-:W-:-:S03]  /*117f0*/  USHF.L.U32 UR45, UR8, 0x4, URZ ;  /* 0x00000004082d7899 */ /* 0x000fc6000800063f */
        /* <DEDUP_REMOVED lines=81> */
[----:B------:R-:W-:Y:S02]  /*11d10*/  USHF.L.U32 UR29, UR8, 0x3, URZ ;  /* 0x00000003081d7899 */ /* 0x000fe4000800063f */
        /* <DEDUP_REMOVED lines=66> */
[----:B------:R1:W-:Y:S04]  /*12140*/  STL [R1+0xc74], R8 ;  /* 0x000c740801007387 */ /* 0x0003e80000100800 */
[----:B------:R2:W-:Y:S01]  /*12150*/  STL [R1+0xcb0], R5 ;  /* 0x000cb00501007387 */ /* 0x0005e20000100800 */
[----:B0-----:R-:W-:Y:S02]  /*12160*/  IADD3.X R7, R2, UR20, RZ, P0, !PT ;  /* 0x0000001402077c10 */ /* 0x001fe400087fe4ff */
[----:B-1----:R-:W-:-:S03]  /*12170*/  IADD3 R8, P0, R6, UR17, RZ ;  /* 0x0000001106087c10 */ /* 0x002fc6000ff1e0ff */
[----:B------:R0:W-:Y:S01]  /*12180*/  STL [R1+0xc7c], R7 ;  /* 0x000c7c0701007387 */ /* 0x0001e20000100800 */
[----:B--2---:R-:W-:Y:S01]  /*12190*/  IADD3.X R5, R3, UR22, RZ, P6, !PT ;  /* 0x0000001603057c10 */ /* 0x004fe2000b7fe4ff */
[----:B------:R-:W-:Y:S02]  /*121a0*/  USHF.R.S32.HI UR16, URZ, 0x1f, UR21 ;  /* 0x0000001f3f107899 */ /* 0x000fe40008011415 */
[----:B------:R1:W-:Y:S01]  /*121b0*/  STL [R1+0xcb8], R8 ;  /* 0x000cb80801007387 */ /* 0x0003e20000100800 */
[----:B------:R-:W-:-:S03]  /*121c0*/  USHF.R.S32.HI UR18, URZ, 0x1f, UR19 ;  /* 0x0000001f3f127899 */ /* 0x000fc60008011413 */
[----:B------:R2:W-:Y:S01]  /*121d0*/  STL [R1+0xc84], R5 ;  /* 0x000c840501007387 */ /* 0x0005e20000100800 */
[----:B0-----:R-:W-:Y:S02]  /*121e0*/  IADD3 R7, P6, R4, UR17, RZ ;  /* 0x0000001104077c10 */ /* 0x001fe4000ffde0ff */
[----:B-1----:R-:W-:-:S03]  /*121f0*/  IADD3.X R8, R2, UR22, RZ, P5, !PT ;  /* 0x0000001602087c10 */ /* 0x002fc6000affe4ff */
[----:B------:R0:W-:Y:S01]  /*12200*/  STL [R1+0xcc0], R7 ;  /* 0x000cc00701007387 */ /* 0x0001e20000100800 */
[----:B--2---:R-:W-:-:S03]  /*12210*/  IADD3 R5, P5, R6, UR8, RZ ;  /* 0x0000000806057c10 */ /* 0x004fc6000ffbe0ff */
[----:B------:R-:W-:Y:S01]  /*12220*/  STL [R1+0xc8c], R8 ;  /* 0x000c8c0801007387 */ /* 0x000fe20000100800 */
[----:B------:R-:W-:-:S03]  /*12230*/  USHF.R.S32.HI UR14, URZ, 0x1f, UR17 ;  /* 0x0000001f3f0e7899 */ /* 0x000fc60008011411 */
[----:B------:R1:W-:Y:S01]  /*12240*/  STL [R1+0xcc8], R5 ;  /* 0x000cc80501007387 */ /* 0x0003e20000100800 */
[C---:B0-----:R-:W-:Y:S02]  /*12250*/  IADD3.X R7, R3.reuse, UR16, RZ, P4, !PT ;  /* 0x0000001003077c10 */ /* 0x041fe4000a7fe4ff */
[----:B------:R-:W-:Y:S01]  /*12260*/  IADD3 R6, P4, R4, UR8, RZ ;  /* 0x0000000804067c10 */ /* 0x000fe2000ff9e0ff */
[----:B------:R-:W-:Y:S01]  /*12270*/  USHF.R.S32.HI UR12, URZ, 0x1f, UR8 ;  /* 0x0000001f3f0c7899 */ /* 0x000fe20008011408 */
[----:B------:R-:W-:Y:S01]  /*12280*/  IADD3.X R4, R3, UR18, RZ, P2, !PT ;  /* 0x0000001203047c10 */ /* 0x000fe200097fe4ff */
[----:B------:R-:W-:Y:S01]  /*12290*/  STL [R1+0xc94], R7 ;  /* 0x000c940701007387 */ /* 0x000fe20000100800 */
[----:B-1----:R-:W-:-:S03]  /*122a0*/  IADD3.X R5, R2, UR16, RZ, P3, !PT ;  /* 0x0000001002057c10 */ /* 0x002fc60009ffe4ff */
[----:B------:R0:W-:Y:S04]  /*122b0*/  STL [R1+0xcd0], R6 ;  /* 0x000cd00601007387 */ /* 0x0001e80000100800 */
[----:B------:R1:W-:Y:S04]  /*122c0*/  STL [R1+0xc9c], R5 ;  /* 0x000c9c0501007387 */ /* 0x0003e80000100800 */
[----:B------:R2:W-:Y:S01]  /*122d0*/  STL [R1+0xca4], R4 ;  /* 0x000ca40401007387 */ /* 0x0005e20000100800 */
[----:B0-----:R-:W-:Y:S02]  /*122e0*/  IADD3.X R6, R2, UR18, RZ, P1, !PT ;  /* 0x0000001202067c10 */ /* 0x001fe40008ffe4ff */
[----:B-1----:R-:W-:-:S03]  /*122f0*/  IADD3.X R5, R3, UR14, RZ, P0, !PT ;  /* 0x0000000e03057c10 */ /* 0x002fc600087fe4ff */
[----:B------:R0:W-:Y:S01]  /*12300*/  STL [R1+0xcac], R6 ;  /* 0x000cac0601007387 */ /* 0x0001e20000100800 */
[----:B------:R-:W-:Y:S02]  /*12310*/  IADD3.X R3, R3, UR12, RZ, P5, !PT ;  /* 0x0000000c03037c10 */ /* 0x000fe4000affe4ff */
[C---:B--2---:R-:W-:Y:S02]  /*12320*/  IADD3.X R4, R2.reuse, UR14, RZ, P6, !PT ;  /* 0x0000000e02047c10 */ /* 0x044fe4000b7fe4ff */
[----:B------:R-:W-:Y:S01]  /*12330*/  IADD3.X R2, R2, UR12, RZ, P4, !PT ;  /* 0x0000000c02027c10 */ /* 0x000fe2000a7fe4ff */
[----:B------:R0:W-:Y:S04]  /*12340*/  STL [R1+0xcb4], R5 ;  /* 0x000cb40501007387 */ /* 0x0001e80000100800 */
[----:B------:R0:W-:Y:S04]  /*12350*/  STL [R1+0xcbc], R4 ;  /* 0x000cbc0401007387 */ /* 0x0001e80000100800 */
[----:B------:R0:W-:Y:S04]  /*12360*/  STL [R1+0xccc], R2 ;  /* 0x000ccc0201007387 */ /* 0x0001e80000100800 */
[----:B------:R0:W-:Y:S01]  /*12370*/  STL [R1+0xcc4], R3 ;  /* 0x000cc40301007387 */ /* 0x0001e20000100800 */
[----:B------:R-:W-:-:S02]  /*12380*/  USHF.L.U32 UR5, UR5, 0x6, URZ ;  /* 0x0000000605057899 */ /* 0x000fc4000800063f */
[----:B------:R-:W-:Y:S02]  /*12390*/  USHF.L.U32 UR9, UR8, 0x6, URZ ;  /* 0x0000000608097899 */ /* 0x000fe4000800063f */
[----:B------:R-:W-:Y:S02]  /*123a0*/  USHF.R.S32.HI UR10, URZ, 0x1f, UR5 ;  /* 0x0000001f3f0a7899 */ /* 0x000fe40008011405 */
[----:B------:R-:W-:-:S12]  /*123b0*/  USHF.R.S32.HI UR13, URZ, 0x1f, UR9 ;  /* 0x0000001f3f0d7899 */ /* 0x000fd80008011409 */
.L_x_2:
[----:B01----:R-:W2:Y:S01]  /*123c0*/  LDL R5, [R1+0x7c8] ;  /* 0x0007c80001057983 */ /* 0x003ea20000100800 */
[----:B------:R-:W0:Y:S03]  /*123d0*/  LDC R2, c[0x0][0x230] ;  /* 0x00008c00ff027b82 */ /* 0x000e260000000800 */
[----:B--2---:R1:W-:Y:S04]  /*123e0*/  STL [R1+0x2468], R5 ;  /* 0x0024680501007387 */ /* 0x0043e80000100800 */
[----:B------:R-:W2:Y:S04]  /*123f0*/  LDL R4, [R1+0x7cc] ;  /* 0x0007cc0001047983 */ /* 0x000ea80000100800 */
[----:B-1----:R-:W0:Y:S04]  /*12400*/  LDL R5, [R1+0x83c] ;  /* 0x00083c0001057983 */ /* 0x002e280000100800 */
[----:B------:R-:W-:Y:S04]  /*12410*/  STL [R1+0x2338], R15 ;  /* 0x0023380f01007387 */ /* 0x000fe80000100800 */
        /* <DEDUP_REMOVED lines=75> */
[----:B------:R1:W-:Y:S04]  /*128d0*/  STL [R1+0x2464], R14 ;  /* 0x0024640e01007387 */ /* 0x0003e80000100800 */
        /* <DEDUP_REMOVED lines=23> */
[----:B-----5:R-:W-:Y:S04]  /*12a50*/  STL [R1+0x2100], R0 ;  /* 0x0021000001007387 */ /* 0x020fe80000100800 */
        /* <DEDUP_REMOVED lines=42> */
[----:B------:R-:W-:Y:S01]  /*12d00*/  STL [R1+0x2248], R0 ;  /* 0x0022480001007387 */ /* 0x000fe20000100800 */
[----:B0-----:R-:W-:-:S03]  /*12d10*/  IMAD R2, R5, -0x40, R2 ;  /* 0xffffffc005027824 */ /* 0x001fc600078e0202 */
[----:B------:R-:W-:Y:S04]  /*12d20*/  STL [R1+0x2250], R0 ;  /* 0x0022500001007387 */ /* 0x000fe80000100800 */
[----:B------:R-:W-:Y:S04]  /*12d30*/  STL [R1+0x2258], R0 ;  /* 0x0022580001007387 */ /* 0x000fe80000100800 */
[----:B------:R-:W-:Y:S04]  /*12d40*/  STL [R1+0x2260], R0 ;  /* 0x0022600001007387 */ /* 0x000fe80000100800 */
[----:B------:R-:W-:Y:S04]  /*12d50*/  STL [R1+0x2268], R0 ;  /* 0x0022680001007387 */ /* 0x000fe80000100800 */
[----:B------:R-:W2:Y:S01]  /*12d60*/  LDL.LU R5, [R1+0x2468] ;  /* 0x0024680001057983 */ /* 0x000ea20000300800 */
[----:B------:R-:W-:-:S02]  /*12d70*/  ISETP.GT.AND P0, PT, R2, RZ, PT ;  /* 0x000000ff0200720c */ /* 0x000fc40003f04270 */
[----:B-1----:R-:W-:-:S11]  /*12d80*/  PRMT R14, RZ, 0x7610, R14 ;  /* 0x00007610ff0e7816 */ /* 0x002fd6000000000e */
[----:B--2---:R-:W2:Y:S04]  /*12d90*/  @P0 LDG.E.U8 R14, desc[UR6][R4.64] ;  /* 0x00000006040e0981 */ /* 0x004ea8000c1e1100 */
[----:B--2---:R0:W-:Y:S04]  /*12da0*/  STL [R1+0x598], R14 ;  /* 0x0005980e01007387 */ /* 0x0041e80000100800 */
[----:B0-----:R-:W2:Y:S04]  /*12db0*/  LDL.LU R14, [R1+0x2464] ;  /* 0x00246400010e7983 */ /* 0x001ea80000300800 */
[----:B------:R-:W3:Y:S04]  /*12dc0*/  LDL R4, [R1+0x7d0] ;  /* 0x0007d00001047983 */ /* 0x000ee80000100800 */
[----:B------:R-:W3:Y:S01]  /*12dd0*/  LDL R5, [R1+0x7d4] ;  /* 0x0007d40001057983 */ /* 0x000ee20000100800 */
[----:B------:R-:W-:-:S02]  /*12de0*/  PRMT R15, RZ, 0x7610, R15 ;  /* 0x00007610ff0f7816 */ /* 0x000fc4000000000f */
[----:B---3--:R-:W-:-:S04]  /*12df0*/  @P0 LOP3.LUT R5, R5, R4, RZ, 0x3c, !PT ;  /* 0x0000000405050212 */ /* 0x008fc800078e3cff */
[----:B------:R-:W-:-:S04]  /*12e00*/  @P0 LOP3.LUT R4, R5, R4, RZ, 0x3c, !PT ;  /* 0x0000000405040212 */ /* 0x000fc800078e3cff */
[----:B------:R-:W-:-:S05]  /*12e10*/  @P0 LOP3.LUT R5, R5, R4, RZ, 0x3c, !PT ;  /* 0x0000000405050212 */ /* 0x000fca00078e3cff */
[----:B------:R-:W3:Y:S01]  /*12e20*/  @P0 LDG.E.U8 R15, desc[UR6][R4.64] ;  /* 0x00000006040f0981 */ /* 0x000ee2000c1e1100 */
[----:B------:R-:W-:-:S03]  /*12e30*/  ISETP.GT.AND P1, PT, R2, 0x1, PT ;  /* 0x000000010200780c */ /* 0x000fc60003f24270 */
[----:B---3--:R0:W-:Y:S04]  /*12e40*/  STL [R1+0x594], R15 ;  /* 0x0005940f01007387 */ /* 0x0081e80000100800 */
[----:B0-----:R-:W3:Y:S04]  /*12e50*/  LDL.LU R15, [R1+0x2460] ;  /* 0x00246000010f7983 */ /* 0x001ee80000300800 */
[----:B------:R-:W4:Y:S04]  /*12e60*/  LDL R4, [R1+0xccc] ;  /* 0x000ccc0001047983 */ /* 0x000f280000100800 */
[----:B------:R-:W4:Y:S01]  /*12e70*/  LDL R5, [R1+0xcd0] ;  /* 0x000cd00001057983 */ /* 0x000f220000100800 */
[----:B--2---:R-:W-:-:S02]  /*12e80*/  PRMT R14, RZ, 0x7610, R14 ;  /* 0x00007610ff0e7816 */ /* 0x004fc4000000000e */
[----:B----4-:R-:W-:-:S04]  /*12e90*/  @P1 LOP3.LUT R5, R5, R4, RZ, 0x3c, !PT ;  /* 0x0000000405051212 */ /* 0x010fc800078e3cff */
[----:B------:R-:W-:-:S04]  /*12ea0*/  @P1 LOP3.LUT R4, R5, R4, RZ, 0x3c, !PT ;  /* 0x0000000405041212 */ /* 0x000fc800078e3cff */
[----:B------:R-:W-:-:S05]  /*12eb0*/  @P1 LOP3.LUT R5, R5, R4, RZ, 0x3c, !PT ;  /* 0x0000000405051212 */ /* 0x000fca00078e3cff */
[----:B------:R-:W2:Y:S04]  /*12ec0*/  @P1 LDG.E.U8 R14, desc[UR6][R4.64] ;  /* 0x00000006040e1981 */ /* 0x000ea8000c1e1100 */
[----:B--2---:R0:W-:Y:S04]  /*12ed0*/  STL [R1+0x590], R14 ;  /* 0x0005900e01007387 */ /* 0x0041e80000100800 */
[----:B0-----:R-:W2:Y:S04]  /*12ee0*/  LDL.LU R14, [R1+0x245c] ;  /* 0x00245c00010e7983 */ /* 0x001ea80000300800 */
[----:B------:R-:W4:Y:S04]  /*12ef0*/  LDL R4, [R1+0xcc4] ;  /* 0x000cc40001047983 */ /* 0x000f280000100800 */
[----:B------:R-:W4:Y:S01]  /*12f00*/  LDL R5, [R1+0xcc8] ;  /* 0x000cc80001057983 */ /* 0x000f220000100800 */
[----:B---3--:R-:W-:-:S02]  /*12f10*/  PRMT R15, RZ, 0x7610, R15 ;  /* 0x00007610ff0f7816 */ /* 0x008fc4000000000f */
[----:B----4-:R-:W-:-:S04]  /*12f20*/  @P1 LOP3.LUT R5, R5, R4, RZ, 0x3c, !PT ;  /* 0x0000000405051212 */ /* 0x010fc800078e3cff */
        /* <DEDUP_REMOVED lines=701> */
[----:B------:R-:W-:-:S02]  /*15b00*/  PRMT R29, RZ, 0x7610, R29 ;  /* 0x00007610ff1d7816 */ /* 0x000fc4000000001d */
[----:B----4-:R-:W-:-:S04]  /*15b10*/  @P2 LOP3.LUT R5, R5, R4, RZ, 0x3c, !PT ;  /* 0x0000000405052212 */ /* 0x010fc800078e3cff */
[----:B------:R-:W-:-:S04]  /*15b20*/  @P2 LOP3.LUT R4, R5, R4, RZ, 0x3c, !PT ;  /* 0x0000000405042212 */ /* 0x000fc800078e3cff */
[----:B------:R-:W-:-:S05]  /*15b30*/  @P2 LOP3.LUT R5, R5, R4, RZ, 0x3c, !PT ;  /* 0x0000000405052212 */ /* 0x000fca00078e3cff */
[----:B------:R-:W4:Y:S01]  /*15b40*/  @P2 LDG.E.U8 R29, desc[UR6][R4.64] ;  /* 0x00000006041d2981 */ /* 0x000f22000c1e1100 */
[----:B------:R-:W-:-:S03]  /*15b50*/  ISETP.GT.AND P0, PT, R2, 0x27, PT ;  /* 0x000000270200780c */ /* 0x000fc60003f04270 */
[----:B----4-:R0:W-:Y:S04]  /*15b60*/  STL [R1+0x464], R29 ;  /* 0x0004641d01007387 */ /* 0x0101e80000100800 */
[----:B0-----:R-:W4:Y:S04]  /*15b70*/  LDL.LU R29, [R1+0x2330] ;  /* 0x00233000011d7983 */ /* 0x001f280000300800 */
[----:B------:R-:W3:Y:S04]  /*15b80*/  LDL R4, [R1+0xa6c] ;  /* 0x000a6c0001047983 */ /* 0x000ee80000100800 */
[----:B------:R-:W3:Y:S01]  /*15b90*/  LDL R5, [R1+0xa70] ;  /* 0x000a700001057983 */ /* 0x000ee20000100800 */
[----:B------:R-:W-:-:S02]  /*15ba0*/  PRMT R28, RZ, 0x7610, R28 ;  /* 0x00007610ff1c7816 */ /* 0x000fc4000000001c */
[----:B---3--:R-:W-:-:S04]  /*15bb0*/  @P0 LOP3.LUT R5, R5, R4, RZ, 0x3c, !PT ;  /* 0x0000000405050212 */ /* 0x008fc800078e3cff */
[----:B------:R-:W-:-:S04]  /*15bc0*/  @P0 LOP3.LUT R4, R5, R4, RZ, 0x3c, !PT ;  /* 0x0000000405040212 */ /* 0x000fc800078e3cff */
[----:B------:R-:W-:-:S05]  /*15bd0*/  @P0 LOP3.LUT R5, R5, R4, RZ, 0x3c, !PT ;  /* 0x0000000405050212 */ /* 0x000fca00078e3cff */
[----:B------:R-:W3:Y:S04]  /*15be0*/  @P0 LDG.E.U8 R28, desc[UR6][R4.64] ;  /* 0x00000006041c0981 */ /* 0x000ee8000c1e1100 */
[----:B---3--:R0:W-:Y:S04]  /*15bf0*/  STL [R1+0x460], R28 ;  /* 0x0004601c01007387 */ /* 0x0081e80000100800 */
[----:B0-----:R-:W3:Y:S04]  /*15c00*/  LDL.LU R28, [R1+0x232c] ;  /* 0x00232c00011c7983 */ /* 0x001ee80000300800 */
[----:B------:R-:W2:Y:S04]  /*15c10*/  LDL R4, [R1+0xa64] ;  /* 0x000a640001047983 */ /* 0x000ea80000100800 */
[----:B------:R-:W2:Y:S01]  /*15c20*/  LDL R5, [R1+0xa68] ;  /* 0x000a680001057983 */ /* 0x000ea20000100800 */
[----:B------:R-:W-:-:S02]  /*15c30*/  PRMT R27, RZ, 0x7610, R27 ;  /* 0x00007610ff1b7816 */ /* 0x000fc4000000001b */
[----:B--2---:R-:W-:-:S04]  /*15c40*/  @P0 LOP3.LUT R5, R5, R4, RZ, 0x3c, !PT ;  /* 0x0000000405050212 */ /* 0x004fc800078e3cff */
[----:B------:R-:W-:-:S04]  /*15c50*/  @P0 LOP3.LUT R4, R5, R4, RZ, 0x3c, !PT ;  /* 0x0000000405040212 */ /* 0x000fc800078e3cff */
[----:B------:R-:W-:-:S05]  /*15c60*/  @P0 LOP3.LUT R5, R5, R4, RZ, 0x3c, !PT ;  /* 0x0000000405050212 */ /* 0x000fca00078e3cff */
[----:B------:R-:W2:Y:S01]  /*15c70*/  @P0 LDG.E.U8 R27, desc[UR6][R4.64] ;  /* 0x00000006041b0981 */ /* 0x000ea2000c1e1100 */
[----:B------:R-:W-:-:S03]  /*15c80*/  ISETP.GT.AND P1, PT, R2, 0x28, PT ;  /* 0x000000280200780c */ /* 0x000fc60003f24270 */
        /* <DEDUP_REMOVED lines=8> */
[----:B------:R-:W4:Y:S04]  /*15d10*/  @P1 LDG.E.U8 R26, desc[UR6][R4.64] ;  /* 0x00000006041a1981 */ /* 0x000f28000c1e1100 */
        /* <DEDUP_REMOVED lines=132> */
[----:B------:R0:W2:Y:S04]  /*16560*/  @P3 LDG.E.U8 R0, desc[UR6][R4.64] ;  /* 0x0000000604003981 */ /* 0x0000a8000c1e1100 */
[----:B------:R-:W0:Y:S04]  /*16570*/  LDL R4, [R1+0x9cc] ;  /* 0x0009cc0001047983 */ /* 0x000e280000100800 */
[----:B------:R-:W0:Y:S01]  /*16580*/  LDL R5, [R1+0x9d0] ;  /* 0x0009d00001057983 */ /* 0x000e220000100800 */
[----:B------:R-:W-:Y:S02]  /*16590*/  ISETP.GT.AND P2, PT, R2, 0x31, PT ;  /* 0x000000310200780c */ /* 0x000fe40003f44270 */
[----:B------:R-:W-:-:S11]  /*165a0*/  PRMT R13, RZ, 0x7610, R13 ;  /* 0x00007610ff0d7816 */ /* 0x000fd6000000000d */
[----:B0-----:R-:W-:-:S04]  /*165b0*/  @P2 LOP3.LUT R5, R5, R4, RZ, 0x3c, !PT ;  /* 0x0000000405052212 */ /* 0x001fc800078e3cff */
[----:B------:R-:W-:-:S04]  /*165c0*/  @P2 LOP3.LUT R4, R5, R4, RZ, 0x3c, !PT ;  /* 0x0000000405042212 */ /* 0x000fc800078e3cff */
[----:B------:R-:W-:-:S05]  /*165d0*/  @P2 LOP3.LUT R5, R5, R4, RZ, 0x3c, !PT ;  /* 0x0000000405052212 */ /* 0x000fca00078e3cff */
[----:B------:R-:W4:Y:S04]  /*165e0*/  @P2 LDG.E.U8 R13, desc[UR6][R4.64] ;  /* 0x00000006040d2981 */ /* 0x000f28000c1e1100 */
[----:B--2---:R0:W-:Y:S04]  /*165f0*/  STL [R1+0x20], R0 ;  /* 0x0000200001007387 */ /* 0x0041e80000100800 */
[----:B0-----:R-:W2:Y:S04]  /*16600*/  LDL R0, [R1+0xa08] ;  /* 0x000a080001007983 */ /* 0x001ea80000100800 */
        /* <DEDUP_REMOVED lines=8> */
[----:B------:R0:W3:Y:S04]  /*16690*/  @P2 LDG.E.U8 R15, desc[UR6][R4.64] ;  /* 0x00000006040f2981 */ /* 0x0000e8000c1e1100 */
[----:B------:R-:W0:Y:S04]  /*166a0*/  LDL R4, [R1+0x94c] ;  /* 0x00094c0001047983 */ /* 0x000e280000100800 */
[----:B------:R-:W0:Y:S01]  /*166b0*/  LDL R5, [R1+0x950] ;  /* 0x0009500001057983 */ /* 0x000e220000100800 */
[----:B------:R-:W-:Y:S02]  /*166c0*/  ISETP.GT.AND P4, PT, R2, 0x39, PT ;  /* 0x000000390200780c */ /* 0x000fe40003f84270 */
[----:B------:R-:W-:-:S11]  /*166d0*/  PRMT R16, RZ, 0x7610, R16 ;  /* 0x00007610ff107816 */ /* 0x000fd60000000010 */
[----:B0-----:R-:W-:-:S04]  /*166e0*/  @P4 LOP3.LUT R5, R5, R4, RZ, 0x3c, !PT ;  /* 0x0000000405054212 */ /* 0x001fc800078e3cff */
[----:B------:R-:W-:-:S04]  /*166f0*/  @P4 LOP3.LUT R4, R5, R4, RZ, 0x3c, !PT ;  /* 0x0000000405044212 */ /* 0x000fc800078e3cff */
[----:B------:R-:W-:-:S05]  /*16700*/  @P4 LOP3.LUT R5, R5, R4, RZ, 0x3c, !PT ;  /* 0x0000000405054212 */ /* 0x000fca00078e3cff */
[----:B------:R-:W2:Y:S04]  /*16710*/  @P4 LDG.E.U8 R16, desc[UR6][R4.64] ;  /* 0x0000000604104981 */ /* 0x000ea8000c1e1100 */
[----:B---3--:R0:W-:Y:S04]  /*16720*/  STL [R1+0x18], R15 ;  /* 0x0000180f01007387 */ /* 0x0081e80000100800 */
[----:B0-----:R-:W3:Y:S04]  /*16730*/  LDL R15, [R1+0x9b8] ;  /* 0x0009b800010f7983 */ /* 0x001ee80000100800 */
        /* <DEDUP_REMOVED lines=9> */
[----:B------:R-:W-:-:S03]  /*167d0*/  PRMT R18, RZ, 0x7610, R18 ;  /* 0x00007610ff127816 */ /* 0x000fc60000000012 */
[----:B----4-:R0:W-:Y:S04]  /*167e0*/  STL [R1+0x10], R17 ;  /* 0x0000101101007387 */ /* 0x0101e80000100800 */
[----:B0-----:R-:W4:Y:S04]  /*167f0*/  LDL.LU R17, [R1+0x22e4] ;  /* 0x0022e40001117983 */ /* 0x001f280000300800 */
[----:B------:R-:W3:Y:S01]  /*16800*/  LDL R5, [R1+0xa04] ;  /* 0x000a040001057983 */ /* 0x000ee20000100800 */
[----:B------:R-:W-:-:S03]  /*16810*/  @P0 IMAD.MOV.U32 R4, RZ, RZ, R0 ;  /* 0x000000ffff040224 */ /* 0x000fc600078e0000 */
[----:B------:R-:W2:Y:S04]  /*16820*/  LDL R0, [R1+0x938] ;  /* 0x0009380001007983 */ /* 0x000ea80000100800 */
[----:B---3--:R-:W3:Y:S01]  /*16830*/  @P0 LDG.E.U8 R18, desc[UR6][R4.64] ;  /* 0x0000000604120981 */ /* 0x008ee2000c1e1100 */
[----:B------:R-:W-:-:S03]  /*16840*/  ISETP.GT.AND P1, PT, R2, 0x32, PT ;  /* 0x000000320200780c */ /* 0x000fc60003f24270 */
[----:B---3--:R0:W-:Y:S04]  /*16850*/  STL [R1+0xc], R18 ;  /* 0x00000c1201007387 */ /* 0x0081e80000100800 */
[----:B0-----:R-:W3:Y:S04]  /*16860*/  LDL.LU R18, [R1+0x22e0] ;  /* 0x0022e00001127983 */ /* 0x001ee80000300800 */
        /* <DEDUP_REMOVED lines=10> */
[----:B------:R-:W2:Y:S01]  /*16910*/  LDL R5, [R1+0x9b4] ;  /* 0x0009b40001057983 */ /* 0x000ea20000100800 */
[----:B------:R-:W-:Y:S01]  /*16920*/  @P1 IMAD.MOV.U32 R4, RZ, RZ, R15 ;  /* 0x000000ffff041224 */ /* 0x000fe200078e000f */
[----:B------:R-:W-:-:S02]  /*16930*/  ISETP.GT.AND P3, PT, R2, 0x3a, PT ;  /* 0x0000003a0200780c */ /* 0x000fc40003f64270 */
[----:B------:R-:W-:Y:S01]  /*16940*/  PRMT R29, RZ, 0x7610, R29 ;  /* 0x00007610ff1d7816 */ /* 0x000fe2000000001d */
[----:B------:R-:W3:Y:S04]  /*16950*/  LDL R15, [R1+0x9a4] ;  /* 0x0009a400010f7983 */ /* 0x000ee80000100800 */
[----:B--2---:R-:W2:Y:S04]  /*16960*/  @P1 LDG.E.U8 R14, desc[UR6][R4.64] ;  /* 0x00000006040e1981 */ /* 0x004ea8000c1e1100 */
[----:B------:R-:W4:Y:S04]  /*16970*/  LDL R4, [R1+0x93c] ;  /* 0x00093c0001047983 */ /* 0x000f280000100800 */
[----:B------:R-:W4:Y:S04]  /*16980*/  LDL R5, [R1+0x940] ;  /* 0x0009400001057983 */ /* 0x000f280000100800 */
[----:B--2---:R0:W-:Y:S01]  /*16990*/  STL [R1+0x4], R14 ;  /* 0x0000040e01007387 */ /* 0x0041e20000100800 */
[----:B------:R-:W-:-:S03]  /*169a0*/  PRMT R28, RZ, 0x7610, R28 ;  /* 0x00007610ff1c7816 */ /* 0x000fc6000000001c */
[----:B0-----:R-:W2:Y:S01]  /*169b0*/  LDL R14, [R1+0x9a8] ;  /* 0x0009a800010e7983 */ /* 0x001ea20000100800 */
[----:B----4-:R-:W-:-:S04]  /*169c0*/  @P3 LOP3.LUT R5, R5, R4, RZ, 0x3c, !PT ;  /* 0x0000000405053212 */ /* 0x010fc800078e3cff */
[----:B------:R-:W-:-:S04]  /*169d0*/  @P3 LOP3.LUT R4, R5, R4, RZ, 0x3c, !PT ;  /* 0x0000000405043212 */ /* 0x000fc800078e3cff */
[----:B------:R-:W-:-:S05]  /*169e0*/  @P3 LOP3.LUT R5, R5, R4, RZ, 0x3c, !PT ;  /* 0x0000000405053212 */ /* 0x000fca00078e3cff */
[----:B------:R0:W4:Y:S04]  /*169f0*/  @P3 LDG.E.U8 R29, desc[UR6][R4.64] ;  /* 0x00000006041d3981 */ /* 0x000128000c1e1100 */
[----:B------:R-:W3:Y:S01]  /*16a00*/  LDL R5, [R1+0x934] ;  /* 0x0009340001057983 */ /* 0x000ee20000100800 */
[----:B0-----:R-:W-:Y:S01]  /*16a10*/  @P3 IMAD.MOV.U32 R4, RZ, RZ, R0 ;  /* 0x000000ffff043224 */ /* 0x001fe200078e0000 */
[----:B------:R-:W-:Y:S02]  /*16a20*/  ISETP.GT.AND P2, PT, R2, 0x33, PT ;  /* 0x000000330200780c */ /* 0x000fe40003f44270 */
[----:B----4-:R0:W-:Y:S01]  /*16a30*/  STL [R1+0x22c0], R29 ;  /* 0x0022c01d01007387 */ /* 0x0101e20000100800 */
[----:B------:R-:W-:Y:S02]  /*16a40*/  PRMT R20, RZ, 0x7610, R20 ;  /* 0x00007610ff147816 */ /* 0x000fe40000000014 */
[----:B------:R-:W-:Y:S01]  /*16a50*/  PRMT R27, RZ, 0x7610, R27 ;  /* 0x00007610ff1b7816 */ /* 0x000fe2000000001b */
[----:B------:R-:W4:Y:S04]  /*16a60*/  LDL R0, [R1+0x930] ;  /* 0x0009300001007983 */ /* 0x000f280000100800 */
[----:B---3--:R1:W3:Y:S04]  /*16a70*/  @P3 LDG.E.U8 R28, desc[UR6][R4.64] ;  /* 0x00000006041c3981 */ /* 0x0082e8000c1e1100 */
[----:B0-----:R-:W4:Y:S04]  /*16a80*/  LDL R29, [R1+0x92c] ;  /* 0x00092c00011d7983 */ /* 0x001f280000100800 */
[----:B------:R-:W1:Y:S04]  /*16a90*/  LDL R4, [R1+0x9ac] ;  /* 0x0009ac0001047983 */ /* 0x000e680000100800 */
[----:B------:R-:W1:Y:S02]  /*16aa0*/  LDL R5, [R1+0x9b0] ;  /* 0x0009b00001057983 */ /* 0x000e640000100800 */
[----:B-1----:R-:W-:-:S04]  /*16ab0*/  @P2 LOP3.LUT R5, R5, R4, RZ, 0x3c, !PT ;  /* 0x0000000405052212 */ /* 0x002fc800078e3cff */
[----:B------:R-:W-:-:S04]  /*16ac0*/  @P2 LOP3.LUT R4, R5, R4, RZ, 0x3c, !PT ;  /* 0x0000000405042212 */ /* 0x000fc800078e3cff */
[----:B------:R-:W-:-:S05]  /*16ad0*/  @P2 LOP3.LUT R5, R5, R4, RZ, 0x3c, !PT ;  /* 0x0000000405052212 */ /* 0x000fca00078e3cff */
[----:B------:R2:W4:Y:S02]  /*16ae0*/  @P2 LDG.E.U8 R20, desc[UR6][R4.64] ;  /* 0x0000000604142981 */ /* 0x000524000c1e1100 */
[----:B--2---:R-:W-:Y:S02]  /*16af0*/  @P2 IMAD.MOV.U32 R4, RZ, RZ, R14 ;  /* 0x000000ffff042224 */ /* 0x004fe400078e000e */
[----:B------:R-:W-:-:S05]  /*16b00*/  @P2 IMAD.MOV.U32 R5, RZ, RZ, R15 ;  /* 0x000000ffff052224 */ /* 0x000fca00078e000f */
[----:B------:R4:W2:Y:S01]  /*16b10*/  @P2 LDG.E.U8 R27, desc[UR6][R4.64] ;  /* 0x00000006041b2981 */ /* 0x0008a2000c1e1100 */
[----:B------:R-:W-:-:S03]  /*16b20*/  ISETP.GT.AND P4, PT, R2, 0x3b, PT ;  /* 0x0000003b0200780c */ /* 0x000fc60003f84270 */
[----:B---3--:R-:W-:Y:S01]  /*16b30*/  STL [R1+0x22bc], R28 ;  /* 0x0022bc1c01007387 */ /* 0x008fe20000100800 */
[----:B------:R-:W-:-:S09]  /*16b40*/  PRMT R26, RZ, 0x7610, R26 ;  /* 0x00007610ff1a7816 */ /* 0x000fd2000000001a */
[----:B----4-:R-:W-:Y:S02]  /*16b50*/  @P4 IMAD.MOV.U32 R4, RZ, RZ, R0 ;  /* 0x000000ffff044224 */ /* 0x010fe400078e0000 */
[----:B------:R-:W-:-:S05]  /*16b60*/  @P4 IMAD.MOV.U32 R5, RZ, RZ, R29 ;  /* 0x000000ffff054224 */ /* 0x000fca00078e001d */
[----:B------:R-:W3:Y:S04]  /*16b70*/  @P4 LDG.E.U8 R26, desc[UR6][R4.64] ;  /* 0x00000006041a4981 */ /* 0x000ee8000c1e1100 */
[----:B------:R0:W-:Y:S04]  /*16b80*/  STL [R1], R20 ;  /* 0x0000001401007387 */ /* 0x0001e80000100800 */
[----:B0-----:R-:W4:Y:S04]  /*16b90*/  LDL.LU R20, [R1+0x22d8] ;  /* 0x0022d80001147983 */ /* 0x001f280000300800 */
[----:B------:R-:W4:Y:S04]  /*16ba0*/  LDL R28, [R1+0x928] ;  /* 0x00092800011c7983 */ /* 0x000f280000100800 */
[----:B------:R-:W4:Y:S04]  /*16bb0*/  LDL R15, [R1+0x9fc] ;  /* 0x0009fc00010f7983 */ /* 0x000f280000100800 */
[----:B------:R-:W4:Y:S04]  /*16bc0*/  LDL R14, [R1+0xa00] ;  /* 0x000a0000010e7983 */ /* 0x000f280000100800 */
[----:B--2---:R0:W-:Y:S01]  /*16bd0*/  STL [R1+0x22c4], R27 ;  /* 0x0022c41b01007387 */ /* 0x0041e20000100800 */
[----:B------:R-:W-:-:S02]  /*16be0*/  ISETP.GT.AND P0, PT, R2, 0x2e, PT ;  /* 0x0000002e0200780c */ /* 0x000fc40003f04270 */
[----:B------:R-:W-:Y:S01]  /*16bf0*/  PRMT R25, RZ, 0x7610, R25 ;  /* 0x00007610ff197816 */ /* 0x000fe20000000019 */
[----:B------:R-:W2:Y:S01]  /*16c00*/  LDL R29, [R1+0x99c] ;  /* 0x00099c00011d7983 */ /* 0x000ea20000100800 */
[----:B------:R-:W-:-:S03]  /*16c10*/  PRMT R24, RZ, 0x7610, R24 ;  /* 0x00007610ff187816 */ /* 0x000fc60000000018 */
[----:B------:R-:W2:Y:S04]  /*16c20*/  LDL R0, [R1+0x9a0] ;  /* 0x0009a00001007983 */ /* 0x000ea80000100800 */
[----:B0-----:R-:W2:Y:S04]  /*16c30*/  LDL R27, [R1+0x924] ;  /* 0x00092400011b7983 */ /* 0x001ea80000100800 */
[----:B---3--:R-:W-:Y:S01]  /*16c40*/  STL [R1+0x22c8], R26 ;  /* 0x0022c81a01007387 */ /* 0x008fe20000100800 */
[----:B----4-:R-:W-:-:S03]  /*16c50*/  @P4 IMAD.MOV.U32 R4, RZ, RZ, R28 ;  /* 0x000000ffff044224 */ /* 0x010fc600078e001c */
[----:B------:R-:W3:Y:S01]  /*16c60*/  LDL R28, [R1+0x994] ;  /* 0x00099400011c7983 */ /* 0x000ee20000100800 */
[----:B--2---:R-:W-:-:S03]  /*16c70*/  @P4 IMAD.MOV.U32 R5, RZ, RZ, R27 ;  /* 0x000000ffff054224 */ /* 0x004fc600078e001b */
[----:B------:R-:W2:Y:S04]  /*16c80*/  LDL R27, [R1+0x998] ;  /* 0x00099800011b7983 */ /* 0x000ea80000100800 */
[----:B------:R0:W4:Y:S02]  /*16c90*/  @P4 LDG.E.U8 R25, desc[UR6][R4.64] ;  /* 0x0000000604194981 */ /* 0x000124000c1e1100 */
[----:B0-----:R-:W-:Y:S02]  /*16ca0*/  @P0 IMAD.MOV.U32 R4, RZ, RZ, R14 ;  /* 0x000000ffff040224 */ /* 0x001fe400078e000e */
[----:B------:R-:W-:-:S05]  /*16cb0*/  @P0 IMAD.MOV.U32 R5, RZ, RZ, R15 ;  /* 0x000000ffff050224 */ /* 0x000fca00078e000f */
[----:B------:R0:W2:Y:S01]  /*16cc0*/  @P0 LDG.E.U8 R24, desc[UR6][R4.64] ;  /* 0x0000000604180981 */ /* 0x0000a2000c1e1100 */
[----:B------:R-:W-:Y:S02]  /*16cd0*/  ISETP.GT.AND P1, PT, R2, 0x34, PT ;  /* 0x000000340200780c */ /* 0x000fe40003f24270 */
[----:B------:R-:W-:Y:S02]  /*16ce0*/  PRMT R23, RZ, 0x7610, R23 ;  /* 0x00007610ff177816 */ /* 0x000fe40000000017 */
[----:B------:R-:W-:-:S09]  /*16cf0*/  PRMT R22, RZ, 0x7610, R22 ;  /* 0x00007610ff167816 */ /* 0x000fd20000000016 */
[----:B0-----:R-:W-:Y:S02]  /*16d00*/  @P1 IMAD.MOV.U32 R4, RZ, RZ, R0 ;  /* 0x000000ffff041224 */ /* 0x001fe400078e0000 */
[----:B------:R-:W-:-:S05]  /*16d10*/  @P1 IMAD.MOV.U32 R5, RZ, RZ, R29 ;  /* 0x000000ffff051224 */ /* 0x000fca00078e001d */
[----:B------:R3:W2:Y:S02]  /*16d20*/  @P1 LDG.E.U8 R23, desc[UR6][R4.64] ;  /* 0x0000000604171981 */ /* 0x0006a4000c1e1100 */
[----:B---3--:R-:W-:Y:S02]  /*16d30*/  @P1 IMAD.MOV.U32 R5, RZ, RZ, R28 ;  /* 0x000000ffff051224 */ /* 0x008fe400078e001c */
[----:B----4-:R0:W-:Y:S04]  /*16d40*/  STL [R1+0x22cc], R25 ;  /* 0x0022cc1901007387 */ /* 0x0101e80000100800 */
[----:B------:R-:W3:Y:S04]  /*16d50*/  LDL R15, [R1+0x91c] ;  /* 0x00091c00010f7983 */ /* 0x000ee80000100800 */
[----:B------:R-:W4:Y:S01]  /*16d60*/  LDL R14, [R1+0x920] ;  /* 0x00092000010e7983 */ /* 0x000f220000100800 */
[----:B--2---:R-:W-:-:S05]  /*16d70*/  @P1 IMAD.MOV.U32 R4, RZ, RZ, R27 ;  /* 0x000000ffff041224 */ /* 0x004fca00078e001b */
[----:B------:R3:W2:Y:S04]  /*16d80*/  @P1 LDG.E.U8 R22, desc[UR6][R4.64] ;  /* 0x0000000604161981 */ /* 0x0006a8000c1e1100 */
[----:B------:R1:W-:Y:S04]  /*16d90*/  STL [R1+0x2290], R24 ;  /* 0x0022901801007387 */ /* 0x0003e80000100800 */
[----:B0-----:R-:W2:Y:S04]  /*16da0*/  LDL R25, [R1+0x914] ;  /* 0x0009140001197983 */ /* 0x001ea80000100800 */
[----:B------:R-:W2:Y:S04]  /*16db0*/  LDL R0, [R1+0x918] ;  /* 0x0009180001007983 */ /* 0x000ea80000100800 */
[----:B------:R-:W2:Y:S04]  /*16dc0*/  LDL R26, [R1+0x9f4] ;  /* 0x0009f400011a7983 */ /* 0x000ea80000100800 */
[----:B-1----:R-:W2:Y:S01]  /*16dd0*/  LDL R24, [R1+0x9f8] ;  /* 0x0009f80001187983 */ /* 0x002ea20000100800 */
[----:B------:R-:W-:-:S02]  /*16de0*/  ISETP.GT.AND P2, PT, R2, 0x3c, PT ;  /* 0x0000003c0200780c */ /* 0x000fc40003f44270 */
[----:B------:R-:W-:Y:S02]  /*16df0*/  PRMT R21, RZ, 0x7610, R21 ;  /* 0x00007610ff157816 */ /* 0x000fe40000000015 */
[----:B------:R-:W-:Y:S02]  /*16e00*/  PRMT R12, RZ, 0x7610, R12 ;  /* 0x00007610ff0c7816 */ /* 0x000fe4000000000c */
[----:B------:R-:W-:Y:S01]  /*16e10*/  PRMT R7, RZ, 0x7610, R7 ;  /* 0x00007610ff077816 */ /* 0x000fe20000000007 */
[----:B------:R0:W-:Y:S06]  /*16e20*/  STL [R1+0x22d0], R23 ;  /* 0x0022d01701007387 */ /* 0x0001ec0000100800 */
[----:B---3--:R-:W-:-:S02]  /*16e30*/  @P2 IMAD.MOV.U32 R5, RZ, RZ, R15 ;  /* 0x000000ffff052224 */ /* 0x008fc400078e000f */
[----:B----4-:R-:W-:-:S05]  /*16e40*/  @P2 IMAD.MOV.U32 R4, RZ, RZ, R14 ;  /* 0x000000ffff042224 */ /* 0x010fca00078e000e */
[----:B------:R2:W3:Y:S02]  /*16e50*/  @P2 LDG.E.U8 R21, desc[UR6][R4.64] ;  /* 0x0000000604152981 */ /* 0x0004e4000c1e1100 */
[----:B--2---:R-:W-:Y:S02]  /*16e60*/  @P2 IMAD.MOV.U32 R5, RZ, RZ, R25 ;  /* 0x000000ffff052224 */ /* 0x004fe400078e0019 */
[----:B------:R-:W-:-:S05]  /*16e70*/  @P2 IMAD.MOV.U32 R4, RZ, RZ, R0 ;  /* 0x000000ffff042224 */ /* 0x000fca00078e0000 */
[----:B------:R1:W2:Y:S04]  /*16e80*/  @P2 LDG.E.U8 R12, desc[UR6][R4.64] ;  /* 0x00000006040c2981 */ /* 0x0002a8000c1e1100 */
[----:B------:R4:W-:Y:S04]  /*16e90*/  STL [R1+0x22d4], R22 ;  /* 0x0022d41601007387 */ /* 0x0009e80000100800 */
[----:B------:R-:W3:Y:S01]  /*16ea0*/  LDL R15, [R1+0x98c] ;  /* 0x00098c00010f7983 */ /* 0x000ee20000100800 */
[----:B-1----:R-:W-:Y:S02]  /*16eb0*/  @P0 IMAD.MOV.U32 R4, RZ, RZ, R24 ;  /* 0x000000ffff040224 */ /* 0x002fe400078e0018 */
[----:B------:R-:W-:Y:S01]  /*16ec0*/  @P0 IMAD.MOV.U32 R5, RZ, RZ, R26 ;  /* 0x000000ffff050224 */ /* 0x000fe200078e001a */
[----:B------:R-:W2:Y:S04]  /*16ed0*/  LDL R14, [R1+0x990] ;  /* 0x00099000010e7983 */ /* 0x000ea80000100800 */
[----:B------:R3:W2:Y:S04]  /*16ee0*/  @P0 LDG.E.U8 R7, desc[UR6][R4.64] ;  /* 0x0000000604070981 */ /* 0x0006a8000c1e1100 */
[----:B------:R-:W2:Y:S04]  /*16ef0*/  LDL R25, [R1+0x984] ;  /* 0x0009840001197983 */ /* 0x000ea80000100800 */
[----:B------:R-:W2:Y:S04]  /*16f00*/  LDL R0, [R1+0x988] ;  /* 0x0009880001007983 */ /* 0x000ea80000100800 */
[----:B------:R-:W2:Y:S04]  /*16f10*/  LDL R26, [R1+0x90c] ;  /* 0x00090c00011a7983 */ /* 0x000ea80000100800 */
[----:B------:R-:W2:Y:S01]  /*16f20*/  LDL R24, [R1+0x910] ;  /* 0x0009100001187983 */ /* 0x000ea20000100800 */
[----:B------:R-:W-:-:S03]  /*16f30*/  ISETP.GT.AND P1, PT, R2, 0x35, PT ;  /* 0x000000350200780c */ /* 0x000fc60003f24270 */
[----:B0-----:R-:W2:Y:S04]  /*16f40*/  LDL R23, [R1+0x904] ;  /* 0x0009040001177983 */ /* 0x001ea80000100800 */
[----:B----4-:R-:W4:Y:S01]  /*16f50*/  LDL R22, [R1+0x908] ;  /* 0x0009080001167983 */ /* 0x010f220000100800 */
[----:B------:R-:W-:-:S05]  /*16f60*/  ISETP.GT.AND P3, PT, R2, 0x3d, PT ;  /* 0x0000003d0200780c */ /* 0x000fca0003f64270 */
[----:B---3--:R-:W-:Y:S02]  /*16f70*/  @P1 IMAD.MOV.U32 R5, RZ, RZ, R15 ;  /* 0x000000ffff051224 */ /* 0x008fe400078e000f */
[----:B--2---:R-:W-:Y:S01]  /*16f80*/  @P1 IMAD.MOV.U32 R4, RZ, RZ, R14 ;  /* 0x000000ffff041224 */ /* 0x004fe200078e000e */
[----:B------:R0:W-:Y:S04]  /*16f90*/  STL [R1+0x2294], R7 ;  /* 0x0022940701007387 */ /* 0x0001e80000100800 */
[----:B------:R-:W2:Y:S04]  /*16fa0*/  LDL R15, [R1+0x97c] ;  /* 0x00097c00010f7983 */ /* 0x000ea80000100800 */
[----:B------:R-:W2:Y:S01]  /*16fb0*/  LDL R14, [R1+0x980] ;  /* 0x00098000010e7983 */ /* 0x000ea20000100800 */
[----:B------:R-:W-:-:S02]  /*16fc0*/  PRMT R11, RZ, 0x7610, R11 ;  /* 0x00007610ff0b7816 */ /* 0x000fc4000000000b */
[----:B------:R-:W-:Y:S01]  /*16fd0*/  PRMT R10, RZ, 0x7610, R10 ;  /* 0x00007610ff0a7816 */ /* 0x000fe2000000000a */
[----:B0-----:R-:W3:Y:S04]  /*16fe0*/  LDL R7, [R1+0x8f8] ;  /* 0x0008f80001077983 */ /* 0x001ee80000100800 */
[----:B------:R0:W3:Y:S01]  /*16ff0*/  @P1 LDG.E.U8 R11, desc[UR6][R4.64] ;  /* 0x00000006040b1981 */ /* 0x0000e2000c1e1100 */
[----:B------:R-:W-:Y:S01]  /*17000*/  PRMT R9, RZ, 0x7610, R9 ;  /* 0x00007610ff097816 */ /* 0x000fe20000000009 */
[----:B0-----:R-:W-:Y:S02]  /*17010*/  @P1 IMAD.MOV.U32 R4, RZ, RZ, R0 ;  /* 0x000000ffff041224 */ /* 0x001fe400078e0000 */
[----:B------:R-:W-:Y:S01]  /*17020*/  @P1 IMAD.MOV.U32 R5, RZ, RZ, R25 ;  /* 0x000000ffff051224 */ /* 0x000fe200078e0019 */
[----:B------:R-:W3:Y:S04]  /*17030*/  LDL R0, [R1+0x978] ;  /* 0x0009780001007983 */ /* 0x000ee80000100800 */
[----:B------:R0:W3:Y:S04]  /*17040*/  @P1 LDG.E.U8 R10, desc[UR6][R4.64] ;  /* 0x00000006040a1981 */ /* 0x0000e8000c1e1100 */
[----:B------:R-:W3:Y:S01]  /*17050*/  LDL R25, [R1+0x974] ;  /* 0x0009740001197983 */ /* 0x000ee20000100800 */
[----:B0-----:R-:W-:-:S02]  /*17060*/  @P3 IMAD.MOV.U32 R4, RZ, RZ, R24 ;  /* 0x000000ffff043224 */ /* 0x001fc400078e0018 */
[----:B------:R-:W-:Y:S01]  /*17070*/  @P3 IMAD.MOV.U32 R5, RZ, RZ, R26 ;  /* 0x000000ffff053224 */ /* 0x000fe200078e001a */
[----:B------:R-:W3:Y:S04]  /*17080*/  LDL R24, [R1+0x8fc] ;  /* 0x0008fc0001187983 */ /* 0x000ee80000100800 */
[----:B------:R0:W3:Y:S01]  /*17090*/  @P3 LDG.E.U8 R9, desc[UR6][R4.64] ;  /* 0x0000000604093981 */ /* 0x0000e2000c1e1100 */
[----:B------:R-:W-:Y:S01]  /*170a0*/  ISETP.GT.AND P2, PT, R2, 0x36, PT ;  /* 0x000000360200780c */ /* 0x000fe20003f44270 */
[----:B0-----:R-:W-:Y:S02]  /*170b0*/  @P3 IMAD.MOV.U32 R5, RZ, RZ, R23 ;  /* 0x000000ffff053224 */ /* 0x001fe400078e0017 */
[----:B------:R-:W3:Y:S01]  /*170c0*/  LDL R23, [R1+0x900] ;  /* 0x0009000001177983 */ /* 0x000ee20000100800 */
[----:B------:R-:W-:Y:S01]  /*170d0*/  PRMT R6, RZ, 0x7610, R6 ;  /* 0x00007610ff067816 */ /* 0x000fe20000000006 */
[----:B----4-:R-:W-:-:S02]  /*170e0*/  @P3 IMAD.MOV.U32 R4, RZ, RZ, R22 ;  /* 0x000000ffff043224 */ /* 0x010fc400078e0016 */
[----:B------:R-:W4:Y:S06]  /*170f0*/  LDL R22, [R1+0x8f4] ;  /* 0x0008f40001167983 */ /* 0x000f2c0000100800 */
[----:B--2---:R-:W2:Y:S01]  /*17100*/  @P2 LDG.E.U8 R6, desc[UR6][R14.64] ;  /* 0x000000060e062981 */ /* 0x004ea2000c1e1100 */
[----:B------:R-:W-:Y:S02]  /*17110*/  PRMT R8, RZ, 0x7610, R8 ;  /* 0x00007610ff087816 */ /* 0x000fe40000000008 */
[----:B------:R-:W-:-:S04]  /*17120*/  ISETP.GT.AND P4, PT, R2, 0x3e, PT ;  /* 0x0000003e0200780c */ /* 0x000fc80003f84270 */
[----:B------:R0:W2:Y:S02]  /*17130*/  @P3 LDG.E.U8 R8, desc[UR6][R4.64] ;  /* 0x0000000604083981 */ /* 0x0000a4000c1e1100 */
[----:B0-----:R-:W-:Y:S01]  /*17140*/  PRMT R5, RZ, 0x7610, R5 ;  /* 0x00007610ff057816 */ /* 0x001fe20000000005 */
[----:B---3--:R-:W-:Y:S01]  /*17150*/  @P2 IMAD.MOV.U32 R14, RZ, RZ, R0 ;  /* 0x000000ffff0e2224 */ /* 0x008fe200078e0000 */
[----:B------:R-:W-:Y:S01]  /*17160*/  PRMT R4, RZ, 0x7610, R4 ;  /* 0x00007610ff047816 */ /* 0x000fe20000000004 */
[----:B------:R-:W-:-:S05]  /*17170*/  @P2 IMAD.MOV.U32 R15, RZ, RZ, R25 ;  /* 0x000000ffff0f2224 */ /* 0x000fca00078e0019 */
[----:B------:R0:W3:Y:S02]  /*17180*/  @P2 LDG.E.U8 R5, desc[UR6][R14.64] ;  /* 0x000000060e052981 */ /* 0x0000e4000c1e1100 */
[----:B0-----:R-:W-:Y:S02]  /*17190*/  @P4 IMAD.MOV.U32 R15, RZ, RZ, R24 ;  /* 0x000000ffff0f4224 */ /* 0x001fe400078e0018 */
[----:B------:R-:W-:-:S05]  /*171a0*/  @P4 IMAD.MOV.U32 R14, RZ, RZ, R23 ;  /* 0x000000ffff0e4224 */ /* 0x000fca00078e0017 */
[----:B------:R0:W3:Y:S01]  /*171b0*/  @P4 LDG.E.U8 R4, desc[UR6][R14.64] ;  /* 0x000000060e044981 */ /* 0x0000e2000c1e1100 */
[----:B------:R-:W-:Y:S01]  /*171c0*/  PRMT R3, RZ, 0x7610, R3 ;  /* 0x00007610ff037816 */ /* 0x000fe20000000003 */
[----:B0-----:R-:W-:Y:S02]  /*171d0*/  @P4 IMAD.MOV.U32 R14, RZ, RZ, R7 ;  /* 0x000000ffff0e4224 */ /* 0x001fe400078e0007 */
[----:B----4-:R-:W-:-:S05]  /*171e0*/  @P4 IMAD.MOV.U32 R15, RZ, RZ, R22 ;  /* 0x000000ffff0f4224 */ /* 0x010fca00078e0016 */
[----:B------:R-:W4:Y:S04]  /*171f0*/  @P4 LDG.E.U8 R3, desc[UR6][R14.64] ;  /* 0x000000060e034981 */ /* 0x000f28000c1e1100 */
[----:B--2---:R0:W-:Y:S04]  /*17200*/  STL [R1+0x2298], R6 ;  /* 0x0022980601007387 */ /* 0x0041e80000100800 */
[----:B------:R-:W2:Y:S04]  /*17210*/  LDL R0, [R1+0x9f0] ;  /* 0x0009f00001007983 */ /* 0x000ea80000100800 */
[----:B0-----:R-:W2:Y:S01]  /*17220*/  LDL R6, [R1+0x9ec] ;  /* 0x0009ec0001067983 */ /* 0x001ea20000100800 */
[----:B------:R-:W-:-:S03]  /*17230*/  ISETP.GT.AND P0, PT, R2, 0x2f, PT ;  /* 0x0000002f0200780c */ /* 0x000fc60003f04270 */
[----:B---3--:R0:W-:Y:S04]  /*17240*/  STL [R1+0x229c], R5 ;  /* 0x00229c0501007387 */ /* 0x0081e80000100800 */
[----:B------:R1:W-:Y:S04]  /*17250*/  STL [R1+0x22a0], R4 ;  /* 0x0022a00401007387 */ /* 0x0003e80000100800 */
[----:B------:R-:W3:Y:S04]  /*17260*/  LDL R25, [R1+0x9e4] ;  /* 0x0009e40001197983 */ /* 0x000ee80000100800 */
[----:B------:R-:W3:Y:S04]  /*17270*/  LDL R24, [R1+0x9e8] ;  /* 0x0009e80001187983 */ /* 0x000ee80000100800 */
[----:B------:R-:W3:Y:S04]  /*17280*/  LDL R23, [R1+0x96c] ;  /* 0x00096c0001177983 */ /* 0x000ee80000100800 */
[----:B------:R-:W3:Y:S04]  /*17290*/  LDL R22, [R1+0x970] ;  /* 0x0009700001167983 */ /* 0x000ee80000100800 */
[----:B----4-:R4:W-:Y:S04]  /*172a0*/  STL [R1+0x22a4], R3 ;  /* 0x0022a40301007387 */ /* 0x0109e80000100800 */
[----:B------:R-:W3:Y:S04]  /*172b0*/  LDL R7, [R1+0x964] ;  /* 0x0009640001077983 */ /* 0x000ee80000100800 */
[----:B0-----:R-:W3:Y:S04]  /*172c0*/  LDL R5, [R1+0x8ec] ;  /* 0x0008ec0001057983 */ /* 0x001ee80000100800 */
[----:B-1----:R-:W3:Y:S04]  /*172d0*/  LDL R4, [R1+0x8f0] ;  /* 0x0008f00001047983 */ /* 0x002ee80000100800 */
[----:B----4-:R-:W4:Y:S01]  /*172e0*/  LDL R3, [R1+0x8e4] ;  /* 0x0008e40001037983 */ /* 0x010f220000100800 */
[----:B--2---:R-:W-:-:S03]  /*172f0*/  @P0 IMAD.MOV.U32 R15, RZ, RZ, R6 ;  /* 0x000000ffff0f0224 */ /* 0x004fc600078e0006 */
[----:B------:R-:W2:Y:S01]  /*17300*/  LDL R6, [R1+0x968] ;  /* 0x0009680001067983 */ /* 0x000ea20000100800 */
[----:B------:R-:W-:-:S03]  /*17310*/  @P0 IMAD.MOV.U32 R14, RZ, RZ, R0 ;  /* 0x000000ffff0e0224 */ /* 0x000fc600078e0000 */
[----:B------:R-:W4:Y:S01]  /*17320*/  LDL R0, [R1+0x8e8] ;  /* 0x0008e80001007983 */ /* 0x000f220000100800 */
[----:B------:R-:W-:Y:S02]  /*17330*/  ISETP.GT.AND P1, PT, R2, 0x37, PT ;  /* 0x000000370200780c */ /* 0x000fe40003f24270 */
[----:B------:R-:W-:Y:S02]  /*17340*/  PRMT R13, RZ, 0x7610, R13 ;  /* 0x00007610ff0d7816 */ /* 0x000fe4000000000d */
[----:B------:R-:W-:-:S04]  /*17350*/  PRMT R16, RZ, 0x7610, R16 ;  /* 0x00007610ff107816 */ /* 0x000fc80000000010 */
[----:B------:R3:W4:Y:S01]  /*17360*/  @P0 LDG.E.U8 R13, desc[UR6][R14.64] ;  /* 0x000000060e0d0981 */ /* 0x000722000c1e1100 */
[----:B------:R-:W-:Y:S02]  /*17370*/  ISETP.GT.AND P2, PT, R2, 0x3f, PT ;  /* 0x0000003f0200780c */ /* 0x000fe40003f44270 */
[----:B------:R-:W-:Y:S02]  /*17380*/  PRMT R17, RZ, 0x7610, R17 ;  /* 0x00007610ff117816 */ /* 0x000fe40000000011 */
[----:B------:R-:W-:Y:S02]  /*17390*/  PRMT R18, RZ, 0x7610, R18 ;  /* 0x00007610ff127816 */ /* 0x000fe40000000012 */
[----:B------:R-:W-:Y:S01]  /*173a0*/  PRMT R19, RZ, 0x7610, R19 ;  /* 0x00007610ff137816 */ /* 0x000fe20000000013 */
[----:B---3--:R-:W-:Y:S02]  /*173b0*/  @P0 IMAD.MOV.U32 R15, RZ, RZ, R25 ;  /* 0x000000ffff0f0224 */ /* 0x008fe400078e0019 */
[----:B------:R-:W-:-:S05]  /*173c0*/  @P0 IMAD.MOV.U32 R14, RZ, RZ, R24 ;  /* 0x000000ffff0e0224 */ /* 0x000fca00078e0018 */
[----:B------:R0:W3:Y:S02]  /*173d0*/  @P0 LDG.E.U8 R16, desc[UR6][R14.64] ;  /* 0x000000060e100981 */ /* 0x0000e4000c1e1100 */
[----:B0-----:R-:W-:Y:S02]  /*173e0*/  @P1 IMAD.MOV.U32 R14, RZ, RZ, R22 ;  /* 0x000000ffff0e1224 */ /* 0x001fe400078e0016 */
[----:B------:R-:W-:-:S05]  /*173f0*/  @P1 IMAD.MOV.U32 R15, RZ, RZ, R23 ;  /* 0x000000ffff0f1224 */ /* 0x000fca00078e0017 */
[----:B------:R0:W3:Y:S02]  /*17400*/  @P1 LDG.E.U8 R17, desc[UR6][R14.64] ;  /* 0x000000060e111981 */ /* 0x0000e4000c1e1100 */
[----:B0-----:R-:W-:Y:S02]  /*17410*/  @P1 IMAD.MOV.U32 R15, RZ, RZ, R7 ;  /* 0x000000ffff0f1224 */ /* 0x001fe400078e0007 */
[----:B--2---:R-:W-:-:S05]  /*17420*/  @P1 IMAD.MOV.U32 R14, RZ, RZ, R6 ;  /* 0x000000ffff0e1224 */ /* 0x004fca00078e0006 */
[----:B------:R0:W2:Y:S02]  /*17430*/  @P1 LDG.E.U8 R18, desc[UR6][R14.64] ;  /* 0x000000060e121981 */ /* 0x0000a4000c1e1100 */
[----:B0-----:R-:W-:Y:S02]  /*17440*/  @P2 IMAD.MOV.U32 R14, RZ, RZ, R4 ;  /* 0x000000ffff0e2224 */ /* 0x001fe400078e0004 */
[----:B------:R-:W-:-:S05]  /*17450*/  @P2 IMAD.MOV.U32 R15, RZ, RZ, R5 ;  /* 0x000000ffff0f2224 */ /* 0x000fca00078e0005 */
[----:B------:R4:W2:Y:S01]  /*17460*/  @P2 LDG.E.U8 R19, desc[UR6][R14.64] ;  /* 0x000000060e132981 */ /* 0x0008a2000c1e1100 */
[----:B------:R-:W-:Y:S01]  /*17470*/  PRMT R20, RZ, 0x7610, R20 ;  /* 0x00007610ff147816 */ /* 0x000fe20000000014 */
[----:B----4-:R-:W-:Y:S02]  /*17480*/  @P2 IMAD.MOV.U32 R14, RZ, RZ, R0 ;  /* 0x000000ffff0e2224 */ /* 0x010fe400078e0000 */
[----:B------:R-:W-:-:S05]  /*17490*/  @P2 IMAD.MOV.U32 R15, RZ, RZ, R3 ;  /* 0x000000ffff0f2224 */ /* 0x000fca00078e0003 */
[----:B------:R0:W4:Y:S04]  /*174a0*/  @P2 LDG.E.U8 R20, desc[UR6][R14.64] ;  /* 0x000000060e142981 */ /* 0x000128000c1e1100 */
[----:B------:R-:W-:Y:S04]  /*174b0*/  STL [R1+0x226c], R13 ;  /* 0x00226c0d01007387 */ /* 0x000fe80000100800 */
[----:B---3--:R-:W-:Y:S04]  /*174c0*/  STL [R1+0x2270], R16 ;  /* 0x0022701001007387 */ /* 0x008fe80000100800 */
[----:B------:R-:W-:Y:S01]  /*174d0*/  STL [R1+0x2274], R17 ;  /* 0x0022741101007387 */ /* 0x000fe20000100800 */
[----:B0-----:R-:W0:Y:S01]  /*174e0*/  S2R R14, SR_TID.X ;  /* 0x00000000000e7919 */ /* 0x001e220000002100 */
[----:B------:R-:W1:Y:S01]  /*174f0*/  S2R R24, SR_TID.X ;  /* 0x0000000000187919 */ /* 0x000e620000002100 */
[----:B------:R-:W-:Y:S06]  /*17500*/  BAR.SYNC.DEFER_BLOCKING 0x0 ;  /* 0x0000000000007b1d */ /* 0x000fec0000010000 */
[----:B--2---:R-:W-:Y:S04]  /*17510*/  STL [R1+0x2278], R18 ;  /* 0x0022781201007387 */ /* 0x004fe80000100800 */
[----:B------:R2:W-:Y:S04]  /*17520*/  STL [R1+0x227c], R19 ;  /* 0x00227c1301007387 */ /* 0x0005e80000100800 */
[----:B------:R-:W3:Y:S04]  /*17530*/  LDL.LU R5, [R1+0x598] ;  /* 0x0005980001057983 */ /* 0x000ee80000300800 */
[----:B------:R-:W3:Y:S04]  /*17540*/  LDL.LU R6, [R1+0x594] ;  /* 0x0005940001067983 */ /* 0x000ee80000300800 */
[----:B------:R-:W3:Y:S04]  /*17550*/  LDL.LU R7, [R1+0x558] ;  /* 0x0005580001077983 */ /* 0x000ee80000300800 */
[----:B------:R-:W3:Y:S04]  /*17560*/  LDL.LU R22, [R1+0x554] ;  /* 0x0005540001167983 */ /* 0x000ee80000300800 */
[----:B--2---:R-:W2:Y:S04]  /*17570*/  LDL.LU R19, [R1+0x518] ;  /* 0x0005180001137983 */ /* 0x004ea80000300800 */
[----:B------:R-:W2:Y:S04]  /*17580*/  LDL.LU R23, [R1+0x514] ;  /* 0x0005140001177983 */ /* 0x000ea80000300800 */
        /* <DEDUP_REMOVED lines=9> */
[----:B----4-:R-:W-:Y:S04]  /*17620*/  STL [R1+0x2280], R20 ;  /* 0x0022801401007387 */ /* 0x010fe80000100800 */
        /* <DEDUP_REMOVED lines=39> */
[----:B0-----:R-:W-:-:S03]  /*178a0*/  LOP3.LUT R14, R14, 0x3f, RZ, 0xc0, !PT ;  /* 0x0000003f0e0e7812 */ /* 0x001fc600078ec0ff */
[----:B------:R-:W-:Y:S04]  /*178b0*/  STL [R1+0x224c], R15 ;  /* 0x00224c0f01007387 */ /* 0x000fe80000100800 */
[----:B------:R-:W-:Y:S04]  /*178c0*/  STL [R1+0x2254], R15 ;  /* 0x0022540f01007387 */ /* 0x000fe80000100800 */
[----:B------:R-:W-:Y:S04]  /*178d0*/  STL [R1+0x225c], R15 ;  /* 0x00225c0f01007387 */ /* 0x000fe80000100800 */
[----:B------:R0:W-:Y:S01]  /*178e0*/  STL [R1+0x2284], R15 ;  /* 0x0022840f01007387 */ /* 0x0001e20000100800 */
[----:B-1----:R-:W-:-:S03]  /*178f0*/  LOP3.LUT R0, R24, 0x3f, RZ, 0xc0, !PT ;  /* 0x0000003f18007812 */ /* 0x002fc600078ec0ff */
[----:B0-----:R-:W4:Y:S04]  /*17900*/  LDL.LU R15, [R1+0x454] ;  /* 0x00045400010f7983 */ /* 0x001f280000300800 */
[----:B------:R-:W-:Y:S04]  /*17910*/  STL [R1+0x2264], R14 ;  /* 0x0022640e01007387 */ /* 0x000fe80000100800 */
[----:B------:R-:W-:Y:S04]  /*17920*/  STL [R1+0x2288], R14 ;  /* 0x0022880e01007387 */ /* 0x000fe80000100800 */
[----:B------:R-:W4:Y:S04]  /*17930*/  LDL.LU R20, [R1+0x590] ;  /* 0x0005900001147983 */ /* 0x000f280000300800 */
[----:B------:R-:W4:Y:S04]  /*17940*/  LDL.LU R3, [R1+0x58c] ;  /* 0x00058c0001037983 */ /* 0x000f280000300800 */
[----:B------:R-:W4:Y:S04]  /*17950*/  LDL.LU R4, [R1+0x550] ;  /* 0x0005500001047983 */ /* 0x000f280000300800 */
[----:B---3--:R0:W-:Y:S04]  /*17960*/  STS.U8 [R0+UR4], R5 ;  /* 0x0000000500007988 */ /* 0x0081e80008000004 */
[----:B------:R1:W-:Y:S04]  /*17970*/  STS.U8 [R0+UR4+0x40], R6 ;  /* 0x0000400600007988 */ /* 0x0003e80008000004 */
[----:B------:R3:W-:Y:S04]  /*17980*/  STS.U8 [R0+UR4+0x440], R7 ;  /* 0x0004400700007988 */ /* 0x0007e80008000004 */
[----:B0-----:R-:W4:Y:S04]  /*17990*/  LDL.LU R5, [R1+0x54c] ;  /* 0x00054c0001057983 */ /* 0x001f280000300800 */
[----:B-1----:R-:W4:Y:S04]  /*179a0*/  LDL.LU R6, [R1+0x510] ;  /* 0x0005100001067983 */ /* 0x002f280000300800 */
[----:B------:R0:W-:Y:S04]  /*179b0*/  STS.U8 [R0+UR4+0x400], R22 ;  /* 0x0004001600007988 */ /* 0x0001e80008000004 */
[----:B---3--:R-:W3:Y:S04]  /*179c0*/  LDL.LU R7, [R1+0x50c] ;  /* 0x00050c0001077983 */ /* 0x008ee80000300800 */
[----:B0-----:R-:W3:Y:S04]  /*179d0*/  LDL.LU R22, [R1+0x4d0] ;  /* 0x0004d00001167983 */ /* 0x001ee80000300800 */
[----:B--2---:R0:W-:Y:S04]  /*179e0*/  STS.U8 [R0+UR4+0x800], R19 ;  /* 0x0008001300007988 */ /* 0x0041e80008000004 */
[----:B------:R1:W-:Y:S04]  /*179f0*/  STS.U8 [R0+UR4+0x840], R23 ;  /* 0x0008401700007988 */ /* 0x0003e80008000004 */
[----:B------:R2:W-:Y:S04]  /*17a00*/  STS.U8 [R0+UR4+0xc40], R25 ;  /* 0x000c401900007988 */ /* 0x0005e80008000004 */
[----:B0-----:R-:W3:Y:S04]  /*17a10*/  LDL.LU R19, [R1+0x4cc] ;  /* 0x0004cc0001137983 */ /* 0x001ee80000300800 */
[----:B-1----:R-:W3:Y:S04]  /*17a20*/  LDL.LU R23, [R1+0x490] ;  /* 0x0004900001177983 */ /* 0x002ee80000300800 */
[----:B------:R0:W-:Y:S04]  /*17a30*/  STS.U8 [R0+UR4+0xc00], R26 ;  /* 0x000c001a00007988 */ /* 0x0001e80008000004 */
[----:B--2---:R-:W2:Y:S04]  /*17a40*/  LDL.LU R25, [R1+0x48c] ;  /* 0x00048c0001197983 */ /* 0x004ea80000300800 */
[----:B------:R1:W-:Y:S04]  /*17a50*/  STS.U8 [R0+UR4+0x1000], R27 ;  /* 0x0010001b00007988 */ /* 0x0003e80008000004 */
[----:B0-----:R-:W2:Y:S04]  /*17a60*/  LDL.LU R26, [R1+0x450] ;  /* 0x00045000011a7983 */ /* 0x001ea80000300800 */
[----:B------:R0:W-:Y:S04]  /*17a70*/  STS.U8 [R0+UR4+0x1040], R28 ;  /* 0x0010401c00007988 */ /* 0x0001e80008000004 */
[----:B-1----:R-:W2:Y:S04]  /*17a80*/  LDL.LU R27, [R1+0x32c] ;  /* 0x00032c00011b7983 */ /* 0x002ea80000300800 */
[----:B0-----:R-:W2:Y:S04]  /*17a90*/  LDL.LU R28, [R1+0x1c] ;  /* 0x00001c00011c7983 */ /* 0x001ea80000300800 */
[----:B------:R0:W-:Y:S02]  /*17aa0*/  STS.U8 [R0+UR4+0x1440], R29 ;  /* 0x0014401d00007988 */ /* 0x0001e40008000004 */
[----:B0-----:R-:W0:Y:S01]  /*17ab0*/  S2R R29, SR_TID.X ;  /* 0x00000000001d7919 */ /* 0x001e220000002100 */
[----:B------:R-:W-:-:S02]  /*17ac0*/  ISETP.GE.AND P0, PT, R14, R2, PT ;  /* 0x000000020e00720c */ /* 0x000fc40003f06270 */
[----:B0-----:R-:W-:Y:S01]  /*17ad0*/  LOP3.LUT R29, R29, 0x3f, RZ, 0xc0, !PT ;  /* 0x0000003f1d1d7812 */ /* 0x001fe200078ec0ff */
[----:B----4-:R0:W-:Y:S04]  /*17ae0*/  STS.U8 [R0+UR4+0x1400], R15 ;  /* 0x0014000f00007988 */ /* 0x0101e80008000004 */
[----:B------:R1:W-:Y:S04]  /*17af0*/  STS.U8 [R0+UR4+0x1800], R18 ;  /* 0x0018001200007988 */ /* 0x0003e80008000004 */
[----:B------:R4:W-:Y:S01]  /*17b00*/  STS.U8 [R0+UR4+0x1840], R17 ;  /* 0x0018401100007988 */ /* 0x0009e20008000004 */
[----:B0-----:R-:W-:-:S03]  /*17b10*/  LOP3.LUT R15, R29, 0x8, RZ, 0x3c, !PT ;  /* 0x000000081d0f7812 */ /* 0x001fc600078e3cff */
[----:B------:R0:W-:Y:S04]  /*17b20*/  STS.U8 [R0+UR4+0x1c40], R16 ;  /* 0x001c401000007988 */ /* 0x0001e80008000004 */
[----:B------:R0:W-:Y:S04]  /*17b30*/  STS.U8 [R0+UR4+0x1c00], R13 ;  /* 0x001c000d00007988 */ /* 0x0001e80008000004 */
[----:B-1----:R-:W2:Y:S04]  /*17b40*/  LDL.LU R18, [R1+0x18] ;  /* 0x0000180001127983 */ /* 0x002ea80000300800 */
[----:B----4-:R-:W4:Y:S04]  /*17b50*/  LDL.LU R17, [R1+0x14] ;  /* 0x0000140001117983 */ /* 0x010f280000300800 */
[----:B------:R-:W-:Y:S04]  /*17b60*/  STS.U8 [R15+UR4+0x80], R20 ;  /* 0x000080140f007988 */ /* 0x000fe80008000004 */
[----:B0-----:R-:W4:Y:S04]  /*17b70*/  LDL.LU R16, [R1+0x10] ;  /* 0x0000100001107983 */ /* 0x001f280000300800 */
[----:B------:R-:W-:Y:S04]  /*17b80*/  STS.U8 [R15+UR4+0xc0], R3 ;  /* 0x0000c0030f007988 */ /* 0x000fe80008000004 */
[----:B------:R-:W-:Y:S04]  /*17b90*/  STS.U8 [R15+UR4+0x4c0], R4 ;  /* 0x0004c0040f007988 */ /* 0x000fe80008000004 */
[----:B------:R-:W4:Y:S04]  /*17ba0*/  LDL.LU R13, [R1+0x588] ;  /* 0x00058800010d7983 */ /* 0x000f280000300800 */
[----:B------:R-:W-:Y:S04]  /*17bb0*/  STS.U8 [R15+UR4+0x480], R5 ;  /* 0x000480050f007988 */ /* 0x000fe80008000004 */
[----:B------:R-:W-:Y:S04]  /*17bc0*/  STS.U8 [R15+UR4+0x880], R6 ;  /* 0x000880060f007988 */ /* 0x000fe80008000004 */
[----:B---3--:R-:W-:Y:S04]  /*17bd0*/  STS.U8 [R15+UR4+0x8c0], R7 ;  /* 0x0008c0070f007988 */ /* 0x008fe80008000004 */
[----:B------:R0:W-:Y:S04]  /*17be0*/  STS.U8 [R15+UR4+0xcc0], R22 ;  /* 0x000cc0160f007988 */ /* 0x0001e80008000004 */
[----:B0-----:R-:W3:Y:S04]  /*17bf0*/  LDL.LU R22, [R1+0x584] ;  /* 0x0005840001167983 */ /* 0x001ee80000300800 */
[----:B------:R-:W3:Y:S04]  /*17c00*/  LDL.LU R14, [R1+0x548] ;  /* 0x00054800010e7983 */ /* 0x000ee80000300800 */
[----:B------:R-:W3:Y:S04]  /*17c10*/  LDL.LU R3, [R1+0x544] ;  /* 0x0005440001037983 */ /* 0x000ee80000300800 */
[----:B------:R-:W3:Y:S04]  /*17c20*/  LDL.LU R4, [R1+0x508] ;  /* 0x0005080001047983 */ /* 0x000ee80000300800 */
[----:B------:R-:W3:Y:S04]  /*17c30*/  LDL.LU R5, [R1+0x504] ;  /* 0x0005040001057983 */ /* 0x000ee80000300800 */
[----:B------:R-:W3:Y:S04]  /*17c40*/  LDL.LU R6, [R1+0x4c8] ;  /* 0x0004c80001067983 */ /* 0x000ee80000300800 */
[----:B------:R-:W-:Y:S04]  /*17c50*/  STS.U8 [R15+UR4+0xc80], R19 ;  /* 0x000c80130f007988 */ /* 0x000fe80008000004 */
[----:B------:R-:W3:Y:S04]  /*17c60*/  LDL.LU R7, [R1+0x4c4] ;  /* 0x0004c40001077983 */ /* 0x000ee80000300800 */
[----:B------:R0:W-:Y:S04]  /*17c70*/  STS.U8 [R15+UR4+0x1080], R23 ;  /* 0x001080170f007988 */ /* 0x0001e80008000004 */
[----:B--2---:R1:W-:Y:S04]  /*17c80*/  STS.U8 [R15+UR4+0x10c0], R25 ;  /* 0x0010c0190f007988 */ /* 0x0043e80008000004 */
[----:B------:R-:W2:Y:S04]  /*17c90*/  LDL.LU R2, [R1+0x488] ;  /* 0x0004880001027983 */ /* 0x000ea80000300800 */
[----:B------:R1:W-:Y:S04]  /*17ca0*/  STS.U8 [R15+UR4+0x14c0], R26 ;  /* 0x0014c01a0f007988 */ /* 0x0003e80008000004 */
[----:B0-----:R-:W2:Y:S04]  /*17cb0*/  LDL.LU R23, [R1+0x484] ;  /* 0x0004840001177983 */ /* 0x001ea80000300800 */
[----:B------:R0:W-:Y:S04]  /*17cc0*/  STS.U8 [R15+UR4+0x1480], R27 ;  /* 0x0014801b0f007988 */ /* 0x0001e80008000004 */
[----:B-1----:R-:W2:Y:S04]  /*17cd0*/  LDL.LU R25, [R1+0x328] ;  /* 0x0003280001197983 */ /* 0x002ea80000300800 */
[----:B------:R1:W-:Y:S04]  /*17ce0*/  STS.U8 [R15+UR4+0x1880], R28 ;  /* 0x0018801c0f007988 */ /* 0x0003e80008000004 */
[----:B------:R-:W2:Y:S04]  /*17cf0*/  LDL.LU R26, [R1+0x324] ;  /* 0x00032400011a7983 */ /* 0x000ea80000300800 */
[----:B0-----:R-:W2:Y:S01]  /*17d00*/  LDL.LU R27, [R1+0x8] ;  /* 0x00000800011b7983 */ /* 0x001ea20000300800 */
[----:B-1----:R-:W-:-:S03]  /*17d10*/  LOP3.LUT R28, R29, 0x10, RZ, 0x3c, !PT ;  /* 0x000000101d1c7812 */ /* 0x002fc600078e3cff */
[----:B------:R-:W2:Y:S04]  /*17d20*/  LDL.LU R29, [R1+0x4] ;  /* 0x00000400011d7983 */ /* 0x000ea80000300800 */
[----:B------:R-:W-:Y:S04]  /*17d30*/  STS.U8 [R15+UR4+0x18c0], R18 ;  /* 0x0018c0120f007988 */ /* 0x000fe80008000004 */
[----:B----4-:R-:W-:Y:S04]  /*17d40*/  STS.U8 [R15+UR4+0x1cc0], R17 ;  /* 0x001cc0110f007988 */ /* 0x010fe80008000004 */
[----:B------:R0:W-:Y:S04]  /*17d50*/  STS.U8 [R15+UR4+0x1c80], R16 ;  /* 0x001c80100f007988 */ /* 0x0001e80008000004 */
[----:B0-----:R-:W4:Y:S04]  /*17d60*/  LDL.LU R15, [R1+0x580] ;  /* 0x00058000010f7983 */ /* 0x001f280000300800 */
[----:B------:R-:W4:Y:S04]  /*17d70*/  LDL.LU R20, [R1+0x57c] ;  /* 0x00057c0001147983 */ /* 0x000f280000300800 */
[----:B------:R-:W4:Y:S04]  /*17d80*/  LDL.LU R19, [R1+0x540] ;  /* 0x0005400001137983 */ /* 0x000f280000300800 */
[----:B------:R-:W4:Y:S04]  /*17d90*/  LDL.LU R18, [R1+0x53c] ;  /* 0x00053c0001127983 */ /* 0x000f280000300800 */
[----:B------:R0:W-:Y:S04]  /*17da0*/  STS.U8 [R28+UR4+0x100], R13 ;  /* 0x0001000d1c007988 */ /* 0x0001e80008000004 */
[----:B------:R-:W4:Y:S04]  /*17db0*/  LDL.LU R17, [R1+0x500] ;  /* 0x0005000001117983 */ /* 0x000f280000300800 */
[----:B------:R-:W4:Y:S04]  /*17dc0*/  LDL.LU R16, [R1+0x4fc] ;  /* 0x0004fc0001107983 */ /* 0x000f280000300800 */
[----:B0-----:R-:W4:Y:S04]  /*17dd0*/  LDL.LU R13, [R1+0x4c0] ;  /* 0x0004c000010d7983 */ /* 0x001f280000300800 */
[----:B---3--:R0:W-:Y:S04]  /*17de0*/  STS.U8 [R28+UR4+0x140], R22 ;  /* 0x000140161c007988 */ /* 0x0081e80008000004 */
[----:B------:R1:W-:Y:S04]  /*17df0*/  STS.U8 [R28+UR4+0x540], R14 ;  /* 0x0005400e1c007988 */ /* 0x0003e80008000004 */
[----:B------:R3:W-:Y:S04]  /*17e00*/  STS.U8 [R28+UR4+0x500], R3 ;  /* 0x000500031c007988 */ /* 0x0007e80008000004 */
[----:B0-----:R-:W4:Y:S04]  /*17e10*/  LDL.LU R22, [R1+0x22d4] ;  /* 0x0022d40001167983 */ /* 0x001f280000300800 */
[----:B------:R0:W-:Y:S04]  /*17e20*/  STS.U8 [R28+UR4+0x900], R4 ;  /* 0x000900041c007988 */ /* 0x0001e80008000004 */
[----:B-1----:R-:W4:Y:S04]  /*17e30*/  LDL.LU R14, [R1+0x4bc] ;  /* 0x0004bc00010e7983 */ /* 0x002f280000300800 */
[----:B------:R1:W-:Y:S04]  /*17e40*/  STS.U8 [R28+UR4+0x940], R5 ;  /* 0x000940051c007988 */ /* 0x0003e80008000004 */
[----:B---3--:R-:W3:Y:S04]  /*17e50*/  LDL.LU R3, [R1+0x480] ;  /* 0x0004800001037983 */ /* 0x008ee80000300800 */
[----:B------:R1:W-:Y:S04]  /*17e60*/  STS.U8 [R28+UR4+0xd40], R6 ;  /* 0x000d40061c007988 */ /* 0x0003e80008000004 */
[----:B0-----:R-:W3:Y:S04]  /*17e70*/  LDL.LU R4, [R1+0x47c] ;  /* 0x00047c0001047983 */ /* 0x001ee80000300800 */
[----:B------:R0:W-:Y:S04]  /*17e80*/  STS.U8 [R28+UR4+0xd00], R7 ;  /* 0x000d00071c007988 */ /* 0x0001e80008000004 */
[----:B-1----:R-:W3:Y:S04]  /*17e90*/  LDL.LU R5, [R1+0x320] ;  /* 0x0003200001057983 */ /* 0x002ee80000300800 */
[----:B------:R-:W3:Y:S04]  /*17ea0*/  LDL.LU R6, [R1+0xdc] ;  /* 0x0000dc0001067983 */ /* 0x000ee80000300800 */
[----:B--2---:R-:W-:Y:S04]  /*17eb0*/  STS.U8 [R28+UR4+0x1100], R2 ;  /* 0x001100021c007988 */ /* 0x004fe80008000004 */
[----:B0-----:R-:W2:Y:S04]  /*17ec0*/  LDL.LU R7, [R1] ;  /* 0x0000000001077983 */ /* 0x001ea80000300800 */
[----:B------:R0:W-:Y:S04]  /*17ed0*/  STS.U8 [R28+UR4+0x1140], R23 ;  /* 0x001140171c007988 */ /* 0x0001e80008000004 */
[----:B------:R1:W-:Y:S04]  /*17ee0*/  STS.U8 [R28+UR4+0x1540], R25 ;  /* 0x001540191c007988 */ /* 0x0003e80008000004 */
[----:B------:R1:W-:Y:S04]  /*17ef0*/  STS.U8 [R28+UR4+0x1500], R26 ;  /* 0x0015001a1c007988 */ /* 0x0003e80008000004 */
[----:B0-----:R-:W2:Y:S04]  /*17f00*/  LDL.LU R23, [R1+0x22d0] ;  /* 0x0022d00001177983 */ /* 0x001ea80000300800 */
[----:B-1----:R-:W2:Y:S04]  /*17f10*/  LDL.LU R25, [R1+0x22cc] ;  /* 0x0022cc0001197983 */ /* 0x002ea80000300800 */
[----:B------:R-:W2:Y:S04]  /*17f20*/  LDL.LU R26, [R1+0x22c8] ;  /* 0x0022c800011a7983 */ /* 0x000ea80000300800 */
[----:B------:R0:W-:Y:S04]  /*17f30*/  STS.U8 [R28+UR4+0x1900], R27 ;  /* 0x0019001b1c007988 */ /* 0x0001e80008000004 */
[----:B------:R1:W-:Y:S04]  /*17f40*/  STS.U8 [R28+UR4+0x1940], R29 ;  /* 0x0019401d1c007988 */ /* 0x0003e80008000004 */
[----:B0-----:R-:W2:Y:S04]  /*17f50*/  LDL.LU R27, [R1+0x22c4] ;  /* 0x0022c400011b7983 */ /* 0x001ea80000300800 */
[----:B-1----:R-:W4:Y:S01]  /*17f60*/  LDL.LU R29, [R1+0x22c0] ;  /* 0x0022c000011d7983 */ /* 0x002f220000300800 */
[----:B------:R-:W0:Y:S03]  /*17f70*/  S2R R2, SR_TID.X ;  /* 0x0000000000027919 */ /* 0x000e260000002100 */
[----:B----4-:R1:W-:Y:S04]  /*17f80*/  STS.U8 [R28+UR4+0x1d40], R29 ;  /* 0x001d401d1c007988 */ /* 0x0103e80008000004 */
[----:B-1----:R-:W4:Y:S04]  /*17f90*/  LDL.LU R28, [R1+0x22bc] ;  /* 0x0022bc00011c7983 */ /* 0x002f280000300800 */
[----:B------:R1:W-:Y:S02]  /*17fa0*/  STL [R1+0x228c], R29 ;  /* 0x00228c1d01007387 */ /* 0x0003e40000100800 */
[----:B-1----:R-:W1:Y:S01]  /*17fb0*/  S2R R29, SR_TID.X ;  /* 0x00000000001d7919 */ /* 0x002e620000002100 */
[----:B0-----:R-:W-:-:S04]  /*17fc0*/  LOP3.LUT R2, R2, 0x3f, RZ, 0xc0, !PT ;  /* 0x0000003f02027812 */ /* 0x001fc800078ec0ff */
[----:B------:R-:W-:Y:S02]  /*17fd0*/  LOP3.LUT R2, R2, 0x18, RZ, 0x3c, !PT ;  /* 0x0000001802027812 */ /* 0x000fe400078e3cff */
[----:B-1----:R-:W-:-:S04]  /*17fe0*/  LOP3.LUT R29, R29, 0x3f, RZ, 0xc0, !PT ;  /* 0x0000003f1d1d7812 */ /* 0x002fc800078ec0ff */
[----:B------:R-:W-:-:S05]  /*17ff0*/  LOP3.LUT R29, R29, 0x10, RZ, 0x3c, !PT ;  /* 0x000000101d1d7812 */ /* 0x000fca00078e3cff */
[----:B----4-:R-:W-:Y:S04]  /*18000*/  STS.U8 [R29+UR4+0x1d00], R28 ;  /* 0x001d001c1d007988 */ /* 0x010fe80008000004 */
[----:B------:R0:W-:Y:S04]  /*18010*/  STS.U8 [R2+UR4+0x180], R15 ;  /* 0x0001800f02007988 */ /* 0x0001e80008000004 */
[----:B------:R1:W-:Y:S04]  /*18020*/  STS.U8 [R2+UR4+0x1c0], R20 ;  /* 0x0001c01402007988 */ /* 0x0003e80008000004 */
[----:B------:R-:W-:Y:S04]  /*18030*/  STL [R1+0x22a8], R28 ;  /* 0x0022a81c01007387 */ /* 0x000fe80000100800 */
[----:B------:R4:W-:Y:S04]  /*18040*/  STS.U8 [R2+UR4+0x5c0], R19 ;  /* 0x0005c01302007988 */ /* 0x0009e80008000004 */
[----:B------:R3:W-:Y:S04]  /*18050*/  STS.U8 [R2+UR4+0x580], R18 ;  /* 0x0005801202007988 */ /* 0x0007e80008000004 */
[----:B0-----:R-:W2:Y:S04]  /*18060*/  LDL.LU R15, [R1+0x538] ;  /* 0x00053800010f7983 */ /* 0x001ea80000300800 */
[----:B------:R0:W-:Y:S04]  /*18070*/  STS.U8 [R2+UR4+0x980], R17 ;  /* 0x0009801102007988 */ /* 0x0001e80008000004 */
[----:B-1----:R-:W2:Y:S04]  /*18080*/  LDL.LU R20, [R1+0x534] ;  /* 0x0005340001147983 */ /* 0x002ea80000300800 */
[----:B------:R1:W-:Y:S04]  /*18090*/  STS.U8 [R2+UR4+0x9c0], R16 ;  /* 0x0009c01002007988 */ /* 0x0003e80008000004 */
[----:B----4-:R-:W4:Y:S04]  /*180a0*/  LDL.LU R19, [R1+0x4f8] ;  /* 0x0004f80001137983 */ /* 0x010f280000300800 */
[----:B------:R1:W-:Y:S04]  /*180b0*/  STS.U8 [R2+UR4+0xdc0], R13 ;  /* 0x000dc00d02007988 */ /* 0x0003e80008000004 */
[----:B---3--:R-:W3:Y:S04]  /*180c0*/  LDL.LU R18, [R1+0x4f4] ;  /* 0x0004f40001127983 */ /* 0x008ee80000300800 */
[----:B0-----:R-:W3:Y:S04]  /*180d0*/  LDL.LU R17, [R1+0x4b8] ;  /* 0x0004b80001117983 */ /* 0x001ee80000300800 */
[----:B------:R0:W-:Y:S04]  /*180e0*/  STS.U8 [R2+UR4+0xd80], R14 ;  /* 0x000d800e02007988 */ /* 0x0001e80008000004 */
[----:B-1----:R-:W3:Y:S04]  /*180f0*/  LDL.LU R16, [R1+0x4b4] ;  /* 0x0004b40001107983 */ /* 0x002ee80000300800 */
[----:B------:R-:W-:Y:S04]  /*18100*/  STS.U8 [R2+UR4+0x1180], R3 ;  /* 0x0011800302007988 */ /* 0x000fe80008000004 */
[----:B------:R-:W3:Y:S04]  /*18110*/  LDL.LU R13, [R1+0x478] ;  /* 0x00047800010d7983 */ /* 0x000ee80000300800 */
[----:B------:R-:W-:Y:S04]  /*18120*/  STS.U8 [R2+UR4+0x11c0], R4 ;  /* 0x0011c00402007988 */ /* 0x000fe80008000004 */
[----:B------:R-:W-:Y:S04]  /*18130*/  STS.U8 [R2+UR4+0x15c0], R5 ;  /* 0x0015c00502007988 */ /* 0x000fe80008000004 */
[----:B------:R-:W3:Y:S04]  /*18140*/  LDL.LU R28, [R1+0x474] ;  /* 0x00047400011c7983 */ /* 0x000ee80000300800 */
[----:B------:R-:W-:Y:S04]  /*18150*/  STS.U8 [R2+UR4+0x1580], R6 ;  /* 0x0015800602007988 */ /* 0x000fe80008000004 */
[----:B------:R-:W3:Y:S04]  /*18160*/  LDL.LU R29, [R1+0xd8] ;  /* 0x0000d800011d7983 */ /* 0x000ee80000300800 */
[----:B--2---:R-:W-:Y:S04]  /*18170*/  STS.U8 [R2+UR4+0x1980], R7 ;  /* 0x0019800702007988 */ /* 0x004fe80008000004 */
[----:B0-----:R-:W2:Y:S04]  /*18180*/  LDL.LU R14, [R1+0xd4] ;  /* 0x0000d400010e7983 */ /* 0x001ea80000300800 */
[----:B------:R-:W-:Y:S04]  /*18190*/  STS.U8 [R2+UR4+0x19c0], R27 ;  /* 0x0019c01b02007988 */ /* 0x000fe80008000004 */
[----:B------:R0:W-:Y:S04]  /*181a0*/  STL [R1+0x22ac], R27 ;  /* 0x0022ac1b01007387 */ /* 0x0001e80000100800 */
[----:B------:R-:W-:Y:S04]  /*181b0*/  STS.U8 [R2+UR4+0x1dc0], R26 ;  /* 0x001dc01a02007988 */ /* 0x000fe80008000004 */
[----:B0-----:R-:W4:Y:S04]  /*181c0*/  LDL.LU R27, [R1+0x574] ;  /* 0x00057400011b7983 */ /* 0x001f280000300800 */
[----:B------:R0:W-:Y:S04]  /*181d0*/  STL [R1+0x22b0], R26 ;  /* 0x0022b01a01007387 */ /* 0x0001e80000100800 */
[----:B0-----:R-:W3:Y:S01]  /*181e0*/  LDL.LU R26, [R1+0x578] ;  /* 0x00057800011a7983 */ /* 0x001ee20000300800 */
[----:B------:R-:W-:-:S03]  /*181f0*/  LOP3.LUT R3, R24, 0x3f, RZ, 0xc0, !PT ;  /* 0x0000003f18037812 */ /* 0x000fc600078ec0ff */
[----:B------:R-:W2:Y:S04]  /*18200*/  LDL.LU R4, [R1+0x570] ;  /* 0x0005700001047983 */ /* 0x000ea80000300800 */
[----:B------:R-:W2:Y:S04]  /*18210*/  LDL.LU R5, [R1+0x56c] ;  /* 0x00056c0001057983 */ /* 0x000ea80000300800 */
[----:B------:R-:W2:Y:S04]  /*18220*/  LDL.LU R6, [R1+0x530] ;  /* 0x0005300001067983 */ /* 0x000ea80000300800 */
[----:B------:R-:W2:Y:S04]  /*18230*/  LDL.LU R7, [R1+0x52c] ;  /* 0x00052c0001077983 */ /* 0x000ea80000300800 */
[----:B------:R-:W2:Y:S04]  /*18240*/  LDL.LU R24, [R1+0x4f0] ;  /* 0x0004f00001187983 */ /* 0x000ea80000300800 */
[----:B------:R0:W-:Y:S02]  /*18250*/  STS.U8 [R2+UR4+0x1d80], R25 ;  /* 0x001d801902007988 */ /* 0x0001e40008000004 */
[----:B0-----:R-:W-:-:S02]  /*18260*/  LOP3.LUT R2, R3, 0x20, RZ, 0x3c, !PT ;  /* 0x0000002003027812 */ /* 0x001fc400078e3cff */
[----:B------:R-:W-:Y:S04]  /*18270*/  STL [R1+0x22b4], R25 ;  /* 0x0022b41901007387 */ /* 0x000fe80000100800 */
[----:B---3--:R-:W-:Y:S04]  /*18280*/  STS.U8 [R2+UR4+0x200], R26 ;  /* 0x0002001a02007988 */ /* 0x008fe80008000004 */
[----:B----4-:R-:W-:Y:S04]  /*18290*/  STS.U8 [R2+UR4+0x240], R27 ;  /* 0x0002401b02007988 */ /* 0x010fe80008000004 */
[----:B------:R0:W-:Y:S04]  /*182a0*/  STS.U8 [R2+UR4+0x640], R15 ;  /* 0x0006400f02007988 */ /* 0x0001e80008000004 */
[----:B------:R1:W-:Y:S04]  /*182b0*/  STS.U8 [R2+UR4+0x600], R20 ;  /* 0x0006001402007988 */ /* 0x0003e80008000004 */
[----:B------:R3:W-:Y:S04]  /*182c0*/  STS.U8 [R2+UR4+0xa00], R19 ;  /* 0x000a001302007988 */ /* 0x0007e80008000004 */
[----:B0-----:R-:W4:Y:S04]  /*182d0*/  LDL.LU R15, [R1+0x4ec] ;  /* 0x0004ec00010f7983 */ /* 0x001f280000300800 */
[----:B-1----:R-:W4:Y:S04]  /*182e0*/  LDL.LU R20, [R1+0x4b0] ;  /* 0x0004b00001147983 */ /* 0x002f280000300800 */
[----:B------:R0:W-:Y:S04]  /*182f0*/  STS.U8 [R2+UR4+0xa40], R18 ;  /* 0x000a401202007988 */ /* 0x0001e80008000004 */
[----:B---3--:R-:W3:Y:S04]  /*18300*/  LDL.LU R19, [R1+0x4ac] ;  /* 0x0004ac0001137983 */ /* 0x008ee80000300800 */
[----:B------:R1:W-:Y:S04]  /*18310*/  STS.U8 [R2+UR4+0xe40], R17 ;  /* 0x000e401102007988 */ /* 0x0003e80008000004 */
[----:B0-----:R-:W3:Y:S04]  /*18320*/  LDL.LU R18, [R1+0x470] ;  /* 0x0004700001127983 */ /* 0x001ee80000300800 */
[----:B------:R0:W-:Y:S04]  /*18330*/  STS.U8 [R2+UR4+0xe00], R16 ;  /* 0x000e001002007988 */ /* 0x0001e80008000004 */
[----:B-1----:R-:W3:Y:S04]  /*18340*/  LDL.LU R17, [R1+0x46c] ;  /* 0x00046c0001117983 */ /* 0x002ee80000300800 */
[----:B------:R1:W-:Y:S04]  /*18350*/  STS.U8 [R2+UR4+0x1200], R13 ;  /* 0x0012000d02007988 */ /* 0x0003e80008000004 */
[----:B0-----:R-:W3:Y:S04]  /*18360*/  LDL.LU R16, [R1+0xd0] ;  /* 0x0000d00001107983 */ /* 0x001ee80000300800 */
[----:B------:R-:W-:Y:S04]  /*18370*/  STS.U8 [R2+UR4+0x1240], R28 ;  /* 0x0012401c02007988 */ /* 0x000fe80008000004 */
[----:B-1----:R-:W3:Y:S04]  /*18380*/  LDL.LU R13, [R1+0xc] ;  /* 0x00000c00010d7983 */ /* 0x002ee80000300800 */
[----:B------:R-:W-:Y:S04]  /*18390*/  STS.U8 [R2+UR4+0x1640], R29 ;  /* 0x0016401d02007988 */ /* 0x000fe80008000004 */
[----:B--2---:R-:W-:Y:S04]  /*183a0*/  STS.U8 [R2+UR4+0x1600], R14 ;  /* 0x0016000e02007988 */ /* 0x004fe80008000004 */
[----:B------:R-:W-:Y:S04]  /*183b0*/  STS.U8 [R2+UR4+0x1a00], R23 ;  /* 0x001a001702007988 */ /* 0x000fe80008000004 */
[----:B------:R0:W-:Y:S04]  /*183c0*/  STL [R1+0x22b8], R23 ;  /* 0x0022b81701007387 */ /* 0x0001e80000100800 */
[----:B------:R-:W2:Y:S04]  /*183d0*/  LDL.LU R25, [R1+0x568] ;  /* 0x0005680001197983 */ /* 0x000ea80000300800 */
[----:B------:R-:W-:Y:S01]  /*183e0*/  STS.U8 [R2+UR4+0x1a40], R22 ;  /* 0x001a401602007988 */ /* 0x000fe20008000004 */
[----:B0-----:R-:W-:-:S03]  /*183f0*/  LOP3.LUT R23, R3, 0x28, RZ, 0x3c, !PT ;  /* 0x0000002803177812 */ /* 0x001fc600078e3cff */
[----:B------:R-:W2:Y:S04]  /*18400*/  LDL.LU R26, [R1+0x564] ;  /* 0x00056400011a7983 */ /* 0x000ea80000300800 */
[----:B------:R-:W-:Y:S04]  /*18410*/  STS.U8 [R2+UR4+0x1e40], R21 ;  /* 0x001e401502007988 */ /* 0x000fe80008000004 */
[----:B------:R-:W2:Y:S04]  /*18420*/  LDL.LU R27, [R1+0x528] ;  /* 0x00052800011b7983 */ /* 0x000ea80000300800 */
[----:B------:R-:W-:Y:S04]  /*18430*/  STS.U8 [R2+UR4+0x1e00], R12 ;  /* 0x001e000c02007988 */ /* 0x000fe80008000004 */
[----:B------:R-:W2:Y:S04]  /*18440*/  LDL.LU R28, [R1+0x524] ;  /* 0x00052400011c7983 */ /* 0x000ea80000300800 */
[----:B------:R0:W-:Y:S04]  /*18450*/  STS.U8 [R23+UR4+0x280], R4 ;  /* 0x0002800417007988 */ /* 0x0001e80008000004 */
[----:B------:R-:W2:Y:S04]  /*18460*/  LDL.LU R3, [R1+0x4e8] ;  /* 0x0004e80001037983 */ /* 0x000ea80000300800 */
[----:B------:R1:W-:Y:S04]  /*18470*/  STS.U8 [R23+UR4+0x2c0], R5 ;  /* 0x0002c00517007988 */ /* 0x0003e80008000004 */
[----:B0-----:R-:W2:Y:S04]  /*18480*/  LDL.LU R4, [R1+0x4e4] ;  /* 0x0004e40001047983 */ /* 0x001ea80000300800 */
[----:B------:R0:W-:Y:S04]  /*18490*/  STS.U8 [R23+UR4+0x6c0], R6 ;  /* 0x0006c00617007988 */ /* 0x0001e80008000004 */
[----:B-1----:R-:W2:Y:S04]  /*184a0*/  LDL.LU R5, [R1+0x4a8] ;  /* 0x0004a80001057983 */ /* 0x002ea80000300800 */
[----:B------:R1:W-:Y:S04]  /*184b0*/  STS.U8 [R23+UR4+0x680], R7 ;  /* 0x0006800717007988 */ /* 0x0003e80008000004 */
[----:B0-----:R-:W2:Y:S04]  /*184c0*/  LDL.LU R6, [R1+0x4a4] ;  /* 0x0004a40001067983 */ /* 0x001ea80000300800 */
[----:B------:R0:W-:Y:S04]  /*184d0*/  STS.U8 [R23+UR4+0xa80], R24 ;  /* 0x000a801817007988 */ /* 0x0001e80008000004 */
[----:B-1----:R-:W2:Y:S04]  /*184e0*/  LDL.LU R7, [R1+0x468] ;  /* 0x0004680001077983 */ /* 0x002ea80000300800 */
[----:B0-----:R-:W2:Y:S04]  /*184f0*/  LDL.LU R24, [R1+0x464] ;  /* 0x0004640001187983 */ /* 0x001ea80000300800 */
[----:B------:R-:W2:Y:S01]  /*18500*/  LDL.LU R14, [R1+0x560] ;  /* 0x00056000010e7983 */ /* 0x000ea20000300800 */
[----:B------:R-:W-:-:S03]  /*18510*/  LOP3.LUT R29, R0, 0x30, RZ, 0x3c, !PT ;  /* 0x00000030001d7812 */ /* 0x000fc600078e3cff */
[----:B------:R-:W2:Y:S04]  /*18520*/  LDL.LU R2, [R1+0x520] ;  /* 0x0005200001027983 */ /* 0x000ea80000300800 */
[----:B----4-:R0:W-:Y:S04]  /*18530*/  STS.U8 [R23+UR4+0xac0], R15 ;  /* 0x000ac00f17007988 */ /* 0x0101e80008000004 */
[----:B------:R1:W-:Y:S04]  /*18540*/  STS.U8 [R23+UR4+0xec0], R20 ;  /* 0x000ec01417007988 */ /* 0x0003e80008000004 */
[----:B0-----:R-:W4:Y:S04]  /*18550*/  LDL.LU R15, [R1+0x51c] ;  /* 0x00051c00010f7983 */ /* 0x001f280000300800 */
[----:B---3--:R0:W-:Y:S04]  /*18560*/  STS.U8 [R23+UR4+0xe80], R19 ;  /* 0x000e801317007988 */ /* 0x0081e80008000004 */
[----:B-1----:R-:W3:Y:S04]  /*18570*/  LDL.LU R20, [R1+0x4e0] ;  /* 0x0004e00001147983 */ /* 0x002ee80000300800 */
[----:B------:R1:W-:Y:S04]  /*18580*/  STS.U8 [R23+UR4+0x1280], R18 ;  /* 0x0012801217007988 */ /* 0x0003e80008000004 */
[----:B0-----:R-:W3:Y:S04]  /*18590*/  LDL.LU R19, [R1+0x4dc] ;  /* 0x0004dc0001137983 */ /* 0x001ee80000300800 */
[----:B------:R0:W-:Y:S04]  /*185a0*/  STS.U8 [R23+UR4+0x12c0], R17 ;  /* 0x0012c01117007988 */ /* 0x0001e80008000004 */
[----:B-1----:R-:W3:Y:S04]  /*185b0*/  LDL.LU R18, [R1+0x4a0] ;  /* 0x0004a00001127983 */ /* 0x002ee80000300800 */
[----:B------:R1:W-:Y:S04]  /*185c0*/  STS.U8 [R23+UR4+0x16c0], R16 ;  /* 0x0016c01017007988 */ /* 0x0003e80008000004 */
[----:B0-----:R-:W3:Y:S04]  /*185d0*/  LDL.LU R17, [R1+0x49c] ;  /* 0x00049c0001117983 */ /* 0x001ee80000300800 */
[----:B------:R0:W-:Y:S04]  /*185e0*/  STS.U8 [R23+UR4+0x1680], R13 ;  /* 0x0016800d17007988 */ /* 0x0001e80008000004 */
[----:B------:R-:W-:Y:S04]  /*185f0*/  STS.U8 [R23+UR4+0x1a80], R11 ;  /* 0x001a800b17007988 */ /* 0x000fe80008000004 */
[----:B------:R-:W-:Y:S04]  /*18600*/  STS.U8 [R23+UR4+0x1ac0], R10 ;  /* 0x001ac00a17007988 */ /* 0x000fe80008000004 */
[----:B-1----:R-:W3:Y:S04]  /*18610*/  LDL.LU R16, [R1+0x460] ;  /* 0x0004600001107983 */ /* 0x002ee80000300800 */
[----:B------:R-:W-:Y:S04]  /*18620*/  STS.U8 [R23+UR4+0x1ec0], R9 ;  /* 0x001ec00917007988 */ /* 0x000fe80008000004 */
[----:B0-----:R-:W3:Y:S04]  /*18630*/  LDL.LU R13, [R1+0x45c] ;  /* 0x00045c00010d7983 */ /* 0x001ee80000300800 */
[----:B------:R0:W-:Y:S04]  /*18640*/  STS.U8 [R23+UR4+0x1e80], R8 ;  /* 0x001e800817007988 */ /* 0x0001e80008000004 */
[----:B--2---:R1:W-:Y:S04]  /*18650*/  STS.U8 [R29+UR4+0x300], R25 ;  /* 0x000300191d007988 */ /* 0x0043e80008000004 */
[----:B------:R2:W-:Y:S04]  /*18660*/  STS.U8 [R29+UR4+0x340], R26 ;  /* 0x0003401a1d007988 */ /* 0x0005e80008000004 */
[----:B0-----:R-:W3:Y:S04]  /*18670*/  LDL.LU R23, [R1+0x22b8] ;  /* 0x0022b80001177983 */ /* 0x001ee80000300800 */
[----:B-1----:R-:W3:Y:S04]  /*18680*/  LDL.LU R25, [R1+0x22b4] ;  /* 0x0022b40001197983 */ /* 0x002ee80000300800 */
[----:B--2---:R-:W2:Y:S04]  /*18690*/  LDL.LU R26, [R1+0x22b0] ;  /* 0x0022b000011a7983 */ /* 0x004ea80000300800 */
[----:B------:R0:W-:Y:S04]  /*186a0*/  STS.U8 [R29+UR4+0x740], R27 ;  /* 0x0007401b1d007988 */ /* 0x0001e80008000004 */
[----:B------:R1:W-:Y:S04]  /*186b0*/  STS.U8 [R29+UR4+0x700], R28 ;  /* 0x0007001c1d007988 */ /* 0x0003e80008000004 */
[----:B------:R1:W-:Y:S04]  /*186c0*/  STS.U8 [R29+UR4+0xb00], R3 ;  /* 0x000b00031d007988 */ /* 0x0003e80008000004 */
[----:B0-----:R-:W2:Y:S04]  /*186d0*/  LDL.LU R27, [R1+0x22ac] ;  /* 0x0022ac00011b7983 */ /* 0x001ea80000300800 */
[----:B-1----:R-:W2:Y:S04]  /*186e0*/  LDL.LU R28, [R1+0x22a8] ;  /* 0x0022a800011c7983 */ /* 0x002ea80000300800 */
[----:B------:R-:W4:Y:S04]  /*186f0*/  LDL.LU R3, [R1+0x22a4] ;  /* 0x0022a40001037983 */ /* 0x000f280000300800 */
[----:B------:R0:W-:Y:S04]  /*18700*/  STS.U8 [R29+UR4+0xb40], R4 ;  /* 0x000b40041d007988 */ /* 0x0001e80008000004 */
[----:B------:R1:W-:Y:S04]  /*18710*/  STS.U8 [R29+UR4+0xf40], R5 ;  /* 0x000f40051d007988 */ /* 0x0003e80008000004 */
[----:B------:R1:W-:Y:S04]  /*18720*/  STS.U8 [R29+UR4+0xf00], R6 ;  /* 0x000f00061d007988 */ /* 0x0003e80008000004 */
[----:B0-----:R-:W3:Y:S04]  /*18730*/  LDL.LU R4, [R1+0x22a0] ;  /* 0x0022a00001047983 */ /* 0x001ee80000300800 */
[----:B-1----:R-:W2:Y:S04]  /*18740*/  LDL.LU R5, [R1+0x229c] ;  /* 0x00229c0001057983 */ /* 0x002ea80000300800 */
[----:B------:R-:W4:Y:S04]  /*18750*/  LDL.LU R6, [R1+0x2298] ;  /* 0x0022980001067983 */ /* 0x000f280000300800 */
[----:B------:R0:W-:Y:S04]  /*18760*/  STS.U8 [R29+UR4+0x1300], R7 ;  /* 0x001300071d007988 */ /* 0x0001e80008000004 */
[----:B------:R1:W-:Y:S04]  /*18770*/  STS.U8 [R29+UR4+0x1340], R24 ;  /* 0x001340181d007988 */ /* 0x0003e80008000004 */
[----:B0-----:R-:W3:Y:S04]  /*18780*/  LDL.LU R7, [R1+0x2294] ;  /* 0x0022940001077983 */ /* 0x001ee80000300800 */
[----:B-1----:R-:W2:Y:S04]  /*18790*/  LDL.LU R24, [R1+0x2290] ;  /* 0x0022900001187983 */ /* 0x002ea80000300800 */
[----:B--2---:R-:W-:Y:S04]  /*187a0*/  STS.U8 [R29+UR4+0x1740], R24 ;  /* 0x001740181d007988 */ /* 0x004fe80008000004 */
[----:B---3--:R-:W-:Y:S04]  /*187b0*/  STS.U8 [R29+UR4+0x1700], R7 ;  /* 0x001700071d007988 */ /* 0x008fe80008000004 */
[----:B----4-:R-:W-:Y:S04]  /*187c0*/  STS.U8 [R29+UR4+0x1b00], R6 ;  /* 0x001b00061d007988 */ /* 0x010fe80008000004 */
[----:B------:R-:W-:Y:S04]  /*187d0*/  STS.U8 [R29+UR4+0x1b40], R5 ;  /* 0x001b40051d007988 */ /* 0x000fe80008000004 */
[----:B------:R-:W-:Y:S04]  /*187e0*/  STS.U8 [R29+UR4+0x1f40], R4 ;  /* 0x001f40041d007988 */ /* 0x000fe80008000004 */
[----:B------:R0:W-:Y:S04]  /*187f0*/  STS.U8 [R29+UR4+0x1f00], R3 ;  /* 0x001f00031d007988 */ /* 0x0001e80008000004 */
[----:B0-----:R-:W2:Y:S04]  /*18800*/  LDL.LU R29, [R1+0x228c] ;  /* 0x00228c00011d7983 */ /* 0x001ea80000300800 */
[----:B------:R-:W3:Y:S01]  /*18810*/  LDL.LU R3, [R1+0x55c] ;  /* 0x00055c0001037983 */ /* 0x000ee20000300800 */
[----:B------:R-:W-:-:S05]  /*18820*/  LOP3.LUT R0, R0, 0x38, RZ, 0x3c, !PT ;  /* 0x0000003800007812 */ /* 0x000fca00078e3cff */
[----:B------:R0:W-:Y:S04]  /*18830*/  STS.U8 [R0+UR4+0x380], R14 ;  /* 0x0003800e00007988 */ /* 0x0001e80008000004 */
[----:B0-----:R-:W4:Y:S04]  /*18840*/  LDL.LU R14, [R1+0x2288] ;  /* 0x00228800010e7983 */ /* 0x001f280000300800 */
[----:B---3--:R0:W-:Y:S04]  /*18850*/  STS.U8 [R0+UR4+0x3c0], R3 ;  /* 0x0003c00300007988 */ /* 0x0081e80008000004 */
[----:B------:R1:W-:Y:S04]  /*18860*/  STS.U8 [R0+UR4+0x7c0], R2 ;  /* 0x0007c00200007988 */ /* 0x0003e80008000004 */
[----:B------:R3:W-:Y:S04]  /*18870*/  STS.U8 [R0+UR4+0x780], R15 ;  /* 0x0007800f00007988 */ /* 0x0007e80008000004 */
[----:B0-----:R-:W2:Y:S04]  /*18880*/  LDL R3, [R1+0x10a4] ;  /* 0x0010a40001037983 */ /* 0x001ea80000100800 */
[----:B-1----:R-:W2:Y:S04]  /*18890*/  LDL R2, [R1+0x10ac] ;  /* 0x0010ac0001027983 */ /* 0x002ea80000100800 */
[----:B---3--:R-:W3:Y:S04]  /*188a0*/  LDL.LU R15, [R1+0x2284] ;  /* 0x00228400010f7983 */ /* 0x008ee80000300800 */
[----:B------:R0:W-:Y:S04]  /*188b0*/  STS.U8 [R0+UR4+0xb80], R20 ;  /* 0x000b801400007988 */ /* 0x0001e80008000004 */
[----:B------:R1:W-:Y:S04]  /*188c0*/  STS.U8 [R0+UR4+0xbc0], R19 ;  /* 0x000bc01300007988 */ /* 0x0003e80008000004 */
[----:B------:R4:W-:Y:S04]  /*188d0*/  STS.U8 [R0+UR4+0xfc0], R18 ;  /* 0x000fc01200007988 */ /* 0x0009e80008000004 */
[----:B0-----:R-:W2:Y:S04]  /*188e0*/  LDL.LU R20, [R1+0x2280] ;  /* 0x0022800001147983 */ /* 0x001ea80000300800 */
[----:B-1----:R-:W3:Y:S04]  /*188f0*/  LDL.LU R19, [R1+0x227c] ;  /* 0x00227c0001137983 */ /* 0x002ee80000300800 */
[----:B----4-:R-:W4:Y:S04]  /*18900*/  LDL.LU R18, [R1+0x2278] ;  /* 0x0022780001127983 */ /* 0x010f280000300800 */
[----:B------:R0:W-:Y:S04]  /*18910*/  STS.U8 [R0+UR4+0xf80], R17 ;  /* 0x000f801100007988 */ /* 0x0001e80008000004 */
[----:B------:R1:W-:Y:S04]  /*18920*/  STS.U8 [R0+UR4+0x1380], R16 ;  /* 0x0013801000007988 */ /* 0x0003e80008000004 */
[----:B------:R1:W-:Y:S04]  /*18930*/  STS.U8 [R0+UR4+0x13c0], R13 ;  /* 0x0013c00d00007988 */ /* 0x0003e80008000004 */
[----:B0-----:R-:W2:Y:S04]  /*18940*/  LDL.LU R17, [R1+0x2274] ;  /* 0x0022740001117983 */ /* 0x001ea80000300800 */
[----:B-1----:R-:W3:Y:S04]  /*18950*/  LDL.LU R16, [R1+0x2270] ;  /* 0x0022700001107983 */ /* 0x002ee80000300800 */
[----:B------:R-:W4:Y:S01]  /*18960*/  LDL.LU R13, [R1+0x226c] ;  /* 0x00226c00010d7983 */ /* 0x000f220000300800 */
[----:B------:R-:W-:-:S03]  /*18970*/  PRMT R14, RZ, 0x7610, R14 ;  /* 0x00007610ff0e7816 */ /* 0x000fc6000000000e */
[----:B----4-:R-:W-:Y:S04]  /*18980*/  STS.U8 [R0+UR4+0x17c0], R13 ;  /* 0x0017c00d00007988 */ /* 0x010fe80008000004 */
[----:B---3--:R-:W-:Y:S04]  /*18990*/  STS.U8 [R0+UR4+0x1780], R16 ;  /* 0x0017801000007988 */ /* 0x008fe80008000004 */
[----:B--2---:R-:W-:Y:S04]  /*189a0*/  STS.U8 [R0+UR4+0x1b80], R17 ;  /* 0x001b801100007988 */ /* 0x004fe80008000004 */
[----:B------:R-:W-:Y:S04]  /*189b0*/  STS.U8 [R0+UR4+0x1bc0], R18 ;  /* 0x001bc01200007988 */ /* 0x000fe80008000004 */
[----:B------:R-:W-:Y:S04]  /*189c0*/  STS.U8 [R0+UR4+0x1fc0], R19 ;  /* 0x001fc01300007988 */ /* 0x000fe80008000004 */
[----:B------:R0:W-:Y:S01]  /*189d0*/  STS.U8 [R0+UR4+0x1f80], R20 ;  /* 0x001f801400007988 */ /* 0x0001e20008000004 */
[----:B------:R-:W-:Y:S06]  /*189e0*/  BAR.SYNC.DEFER_BLOCKING 0x0 ;  /* 0x0000000000007b1d */ /* 0x000fec0000010000 */
[----:B0-----:R-:W2:Y:S04]  /*189f0*/  LDL.LU R0, [R1+0x2268] ;  /* 0x0022680001007983 */ /* 0x001ea80000300800 */
[----:B------:R-:W3:Y:S04]  /*18a00*/  @!P0 LDG.E.U8 R14, desc[UR6][R2.64] ;  /* 0x00000006020e8981 */ /* 0x000ee8000c1e1100 */
[----:B---3--:R0:W-:Y:S04]  /*18a10*/  STL [R1+0x5a4], R14 ;  /* 0x0005a40e01007387 */ /* 0x0081e80000100800 */
[----:B0-----:R-:W3:Y:S04]  /*18a20*/  LDL.LU R14, [R1+0x2264] ;  /* 0x00226400010e7983 */ /* 0x001ee80000300800 */
[----:B------:R-:W4:Y:S04]  /*18a30*/  LDL R2, [R1+0x10b8] ;  /* 0x0010b80001027983 */ /* 0x000f280000100800 */
[----:B------:R-:W4:Y:S01]  /*18a40*/  LDL R3, [R1+0x10cc] ;  /* 0x0010cc0001037983 */ /* 0x000f220000100800 */
[----:B--2---:R-:W-:-:S02]  /*18a50*/  PRMT R0, RZ, 0x7610, R0 ;  /* 0x00007610ff007816 */ /* 0x004fc40000000000 */
[----:B----4-:R-:W-:-:S04]  /*18a60*/  @!P0 LOP3.LUT R3, R3, R2, RZ, 0x3c, !PT ;  /* 0x0000000203038212 */ /* 0x010fc800078e3cff */
[----:B------:R-:W-:-:S04]  /*18a70*/  @!P0 LOP3.LUT R2, R3, R2, RZ, 0x3c, !PT ;  /* 0x0000000203028212 */ /* 0x000fc800078e3cff */
[----:B------:R-:W-:-:S05]  /*18a80*/  @!P0 LOP3.LUT R3, R3, R2, RZ, 0x3c, !PT ;  /* 0x0000000203038212 */ /* 0x000fca00078e3cff */
[----:B------:R-:W2:Y:S04]  /*18a90*/  @!P0 LDG.E.U8 R0, desc[UR6][R2.64] ;  /* 0x0000000602008981 */ /* 0x000ea8000c1e1100 */
[----:B--2---:R0:W-:Y:S04]  /*18aa0*/  STL [R1+0x5ac], R0 ;  /* 0x0005ac0001007387 */ /* 0x0041e80000100800 */
[----:B0-----:R-:W2:Y:S04]  /*18ab0*/  LDL.LU R0, [R1+0x2260] ;  /* 0x0022600001007983 */ /* 0x001ea80000300800 */
[----:B------:R-:W4:Y:S04]  /*18ac0*/  LDL R2, [R1+0x8e0] ;  /* 0x0008e00001027983 */ /* 0x000f280000100800 */
[----:B------:R-:W4:Y:S01]  /*18ad0*/  LDL R3, [R1+0xcec] ;  /* 0x000cec0001037983 */ /* 0x000f220000100800 */
[----:B------:R-:W-:-:S02]  /*18ae0*/  PRMT R15, RZ, 0x7610, R15 ;  /* 0x00007610ff0f7816 */ /* 0x000fc4000000000f */
[----:B----4-:R-:W-:-:S04]  /*18af0*/  @!P0 LOP3.LUT R3, R3, R2, RZ, 0x3c, !PT ;  /* 0x0000000203038212 */ /* 0x010fc800078e3cff */
[----:B------:R-:W-:-:S04]  /*18b00*/  @!P0 LOP3.LUT R2, R3, R2, RZ, 0x3c, !PT ;  /* 0x0000000203028212 */ /* 0x000fc800078e3cff */
[----:B------:R-:W-:-:S05]  /*18b10*/  @!P0 LOP3.LUT R3, R3, R2, RZ, 0x3c, !PT ;  /* 0x0000000203038212 */ /* 0x000fca00078e3cff */
[----:B------:R-:W4:Y:S04]  /*18b20*/  @!P0 LDG.E.U8 R15, desc[UR6][R2.64] ;  /* 0x00000006020f8981 */ /* 0x000f28000c1e1100 */
[----:B----4-:R0:W-:Y:S04]  /*18b30*/  STL [R1+0x5a8], R15 ;  /* 0x0005a80f01007387 */ /* 0x0101e80000100800 */
[----:B0-----:R-:W4:Y:S04]  /*18b40*/  LDL.LU R15, [R1+0x225c] ;  /* 0x00225c00010f7983 */ /* 0x001f280000300800 */
[----:B------:R-:W3:Y:S04]  /*18b50*/  LDL R2, [R1+0xce8] ;  /* 0x000ce80001027983 */ /* 0x000ee80000100800 */
[----:B------:R-:W3:Y:S01]  /*18b60*/  LDL R3, [R1+0x1038] ;  /* 0x0010380001037983 */ /* 0x000ee20000100800 */
[----:B--2---:R-:W-:-:S02]  /*18b70*/  PRMT R0, RZ, 0x7610, R0 ;  /* 0x00007610ff007816 */ /* 0x004fc40000000000 */
[----:B---3--:R-:W-:-:S04]  /*18b80*/  @!P0 LOP3.LUT R3, R3, R2, RZ, 0x3c, !PT ;  /* 0x0000000203038212 */ /* 0x008fc800078e3cff */
[----:B------:R-:W-:-:S04]  /*18b90*/  @!P0 LOP3.LUT R2, R3, R2, RZ, 0x3c, !PT ;  /* 0x0000000203028212 */ /* 0x000fc800078e3cff */
[----:B------:R-:W-:-:S05]  /*18ba0*/  @!P0 LOP3.LUT R3, R3, R2, RZ, 0x3c, !PT ;  /* 0x0000000203038212 */ /* 0x000fca00078e3cff */
[----:B------:R-:W2:Y:S04]  /*18bb0*/  @!P0 LDG.E.U8 R0, desc[UR6][R2.64] ;  /* 0x0000000602008981 */ /* 0x000ea8000c1e1100 */
[----:B--2---:R0:W-:Y:S04]  /*18bc0*/  STL [R1+0x5a0], R0 ;  /* 0x0005a00001007387 */ /* 0x0041e80000100800 */
[----:B0-----:R-:W2:Y:S04]  /*18bd0*/  LDL.LU R0, [R1+0x2258] ;  /* 0x0022580001007983 */ /* 0x001ea80000300800 */
[----:B------:R-:W3:Y:S04]  /*18be0*/  LDL R2, [R1+0xce4] ;  /* 0x000ce40001027983 */ /* 0x000ee80000100800 */
[----:B------:R-:W3:Y:S01]  /*18bf0*/  LDL R3, [R1+0x1034] ;  /* 0x0010340001037983 */ /* 0x000ee20000100800 */
[----:B----4-:R-:W-:-:S02]  /*18c00*/  PRMT R15, RZ, 0x7610, R15 ;  /* 0x00007610ff0f7816 */ /* 0x010fc4000000000f */
[----:B---3--:R-:W-:-:S04]  /*18c10*/  @!P0 LOP3.LUT R3, R3, R2, RZ, 0x3c, !PT ;  /* 0x0000000203038212 */ /* 0x008fc800078e3cff */
[----:B------:R-:W-:-:S04]  /*18c20*/  @!P0 LOP3.LUT R2, R3, R2, RZ, 0x3c, !PT ;  /* 0x0000000203028212 */ /* 0x000fc800078e3cff */
[----:B------:R-:W-:-:S05]  /*18c30*/  @!P0 LOP3.LUT R3, R3, R2, RZ, 0x3c, !PT ;  /* 0x0000000203038212 */ /* 0x000fca00078e3cff */
        /* <DEDUP_REMOVED lines=14> */
[----:B---3--:R-:W-:-:S02]  /*18d20*/  PRMT R15, RZ, 0x7610, R15 ;  /* 0x00007610ff0f7816 */ /* 0x008fc4000000000f */
[----:B----4-:R-:W-:-:S04]  /*18d30*/  @!P0 LOP3.LUT R3, R3, R2, RZ, 0x3c, !PT ;  /* 0x0000000203038212 */ /* 0x010fc800078e3cff */
        /* <DEDUP_REMOVED lines=668> */
[----:B------:R0:W4:Y:S04]  /*1b700*/  @!P0 LDG.E.U8 R12, desc[UR6][R2.64] ;  /* 0x00000006020c8981 */ /* 0x000128000c1e1100 */
[----:B------:R-:W0:Y:S04]  /*1b710*/  LDL R2, [R1+0xddc] ;  /* 0x000ddc0001027983 */ /* 0x000e280000100800 */
[----:B------:R-:W0:Y:S01]  /*1b720*/  LDL R3, [R1+0xde0] ;  /* 0x000de00001037983 */ /* 0x000e220000100800 */
[----:B--2---:R-:W-:Y:S02]  /*1b730*/  PRMT R0, RZ, 0x7610, R0 ;  /* 0x00007610ff007816 */ /* 0x004fe40000000000 */
[----:B0-----:R-:W-:-:S04]  /*1b740*/  @!P0 LOP3.LUT R3, R3, R2, RZ, 0x3c, !PT ;  /* 0x0000000203038212 */ /* 0x001fc800078e3cff */
[----:B------:R-:W-:-:S04]  /*1b750*/  @!P0 LOP3.LUT R2, R3, R2, RZ, 0x3c, !PT ;  /* 0x0000000203028212 */ /* 0x000fc800078e3cff */
[----:B------:R-:W-:-:S05]  /*1b760*/  @!P0 LOP3.LUT R3, R3, R2, RZ, 0x3c, !PT ;  /* 0x0000000203038212 */ /* 0x000fca00078e3cff */
[----:B------:R-:W2:Y:S04]  /*1b770*/  @!P0 LDG.E.U8 R0, desc[UR6][R2.64] ;  /* 0x0000000602008981 */ /* 0x000ea8000c1e1100 */
[----:B----4-:R0:W-:Y:S04]  /*1b780*/  STL [R1+0x454], R12 ;  /* 0x0004540c01007387 */ /* 0x0101e80000100800 */
[----:B0-----:R-:W4:Y:S04]  /*1b790*/  LDL R12, [R1+0xdb8] ;  /* 0x000db800010c7983 */ /* 0x001f280000100800 */
        /* <DEDUP_REMOVED lines=38> */
[----:B------:R-:W4:Y:S01]  /*1ba00*/  LDL R3, [R1+0xdb4] ;  /* 0x000db40001037983 */ /* 0x000f220000100800 */
[----:B---3--:R-:W-:Y:S01]  /*1ba10*/  PRMT R15, RZ, 0x7610, R15 ;  /* 0x00007610ff0f7816 */ /* 0x008fe2000000000f */
[----:B------:R-:W-:-:S02]  /*1ba20*/  @!P0 IMAD.MOV.U32 R2, RZ, RZ, R12 ;  /* 0x000000ffff028224 */ /* 0x000fc400078e000c */
[----:B------:R-:W3:Y:S04]  /*1ba30*/  LDL R12, [R1+0xd90] ;  /* 0x000d9000010c7983 */ /* 0x000ee80000100800 */
[----:B----4-:R-:W4:Y:S04]  /*1ba40*/  @!P0 LDG.E.U8 R15, desc[UR6][R2.64] ;  /* 0x00000006020f8981 */ /* 0x010f28000c1e1100 */
        /* <DEDUP_REMOVED lines=26> */
[----:B------:R-:W2:Y:S01]  /*1bbf0*/  @!P0 LDG.E.U8 R0, desc[UR6][R2.64] ;  /* 0x0000000602008981 */ /* 0x000ea2000c1e1100 */
[----:B------:R-:W-:-:S03]  /*1bc00*/  PRMT R9, RZ, 0x7610, R9 ;  /* 0x00007610ff097816 */ /* 0x000fc60000000009 */
[----:B--2---:R0:W-:Y:S04]  /*1bc10*/  STL [R1+0xd0], R0 ;  /* 0x0000d00001007387 */ /* 0x0041e80000100800 */
[----:B0-----:R-:W2:Y:S04]  /*1bc20*/  LDL.LU R0, [R1+0x2108] ;  /* 0x0021080001007983 */ /* 0x001ea80000300800 */
[----:B------:R-:W4:Y:S01]  /*1bc30*/  LDL R3, [R1+0xd94] ;  /* 0x000d940001037983 */ /* 0x000f220000100800 */
[----:B------:R-:W-:Y:S01]  /*1bc40*/  @!P0 IMAD.MOV.U32 R2, RZ, RZ, R13 ;  /* 0x000000ffff028224 */ /* 0x000fe200078e000d */
[----:B------:R-:W-:-:S02]  /*1bc50*/  PRMT R5, RZ, 0x7610, R5 ;  /* 0x00007610ff057816 */ /* 0x000fc40000000005 */
[----:B------:R-:W3:Y:S04]  /*1bc60*/  LDL R13, [R1+0xd6c] ;  /* 0x000d6c00010d7983 */ /* 0x000ee80000100800 */
[----:B----4-:R0:W4:Y:S04]  /*1bc70*/  @!P0 LDG.E.U8 R9, desc[UR6][R2.64] ;  /* 0x0000000602098981 */ /* 0x010128000c1e1100 */
[----:B------:R-:W3:Y:S01]  /*1bc80*/  LDL R3, [R1+0xd8c] ;  /* 0x000d8c0001037983 */ /* 0x000ee20000100800 */
[----:B0-----:R-:W-:-:S03]  /*1bc90*/  @!P0 IMAD.MOV.U32 R2, RZ, RZ, R12 ;  /* 0x000000ffff028224 */ /* 0x001fc600078e000c */
[----:B----4-:R0:W-:Y:S01]  /*1bca0*/  STL [R1+0x2c], R9 ;  /* 0x00002c0901007387 */ /* 0x0101e20000100800 */
[----:B--2---:R-:W-:-:S03]  /*1bcb0*/  PRMT R0, RZ, 0x7610, R0 ;  /* 0x00007610ff007816 */ /* 0x004fc60000000000 */
[----:B------:R-:W2:Y:S04]  /*1bcc0*/  LDL R12, [R1+0xd64] ;  /* 0x000d6400010c7983 */ /* 0x000ea80000100800 */
[----:B---3--:R1:W3:Y:S04]  /*1bcd0*/  @!P0 LDG.E.U8 R5, desc[UR6][R2.64] ;  /* 0x0000000602058981 */ /* 0x0082e8000c1e1100 */
[----:B0-----:R-:W4:Y:S04]  /*1bce0*/  LDL R9, [R1+0xd70] ;  /* 0x000d700001097983 */ /* 0x001f280000100800 */
[----:B------:R-:W1:Y:S04]  /*1bcf0*/  LDL R2, [R1+0xd84] ;  /* 0x000d840001027983 */ /* 0x000e680000100800 */
[----:B------:R-:W1:Y:S02]  /*1bd00*/  LDL R3, [R1+0xd88] ;  /* 0x000d880001037983 */ /* 0x000e640000100800 */
[----:B-1----:R-:W-:-:S04]  /*1bd10*/  @!P0 LOP3.LUT R3, R3, R2, RZ, 0x3c, !PT ;  /* 0x0000000203038212 */ /* 0x002fc800078e3cff */
[----:B------:R-:W-:-:S04]  /*1bd20*/  @!P0 LOP3.LUT R2, R3, R2, RZ, 0x3c, !PT ;  /* 0x0000000203028212 */ /* 0x000fc800078e3cff */
[----:B------:R-:W-:-:S05]  /*1bd30*/  @!P0 LOP3.LUT R3, R3, R2, RZ, 0x3c, !PT ;  /* 0x0000000203038212 */ /* 0x000fca00078e3cff */
[----:B------:R-:W2:Y:S04]  /*1bd40*/  @!P0 LDG.E.U8 R0, desc[UR6][R2.64] ;  /* 0x0000000602008981 */ /* 0x000ea8000c1e1100 */
[----:B---3--:R0:W-:Y:S04]  /*1bd50*/  STL [R1+0x28], R5 ;  /* 0x0000280501007387 */ /* 0x0081e80000100800 */
[----:B0-----:R-:W3:Y:S04]  /*1bd60*/  LDL R5, [R1+0xd68] ;  /* 0x000d680001057983 */ /* 0x001ee80000100800 */
        /* <DEDUP_REMOVED lines=12> */
[----:B------:R-:W-:-:S02]  /*1be30*/  PRMT R8, RZ, 0x7610, R8 ;  /* 0x00007610ff087816 */ /* 0x000fc40000000008 */
[----:B0-----:R-:W-:-:S04]  /*1be40*/  @!P0 LOP3.LUT R3, R3, R2, RZ, 0x3c, !PT ;  /* 0x0000000203038212 */ /* 0x001fc800078e3cff */
[----:B------:R-:W-:-:S04]  /*1be50*/  @!P0 LOP3.LUT R2, R3, R2, RZ, 0x3c, !PT ;  /* 0x0000000203028212 */ /* 0x000fc800078e3cff */
[----:B------:R-:W-:-:S05]  /*1be60*/  @!P0 LOP3.LUT R3, R3, R2, RZ, 0x3c, !PT ;  /* 0x0000000203038212 */ /* 0x000fca00078e3cff */
[----:B------:R0:W2:Y:S02]  /*1be70*/  @!P0 LDG.E.U8 R0, desc[UR6][R2.64] ;  /* 0x0000000602008981 */ /* 0x0000a4000c1e1100 */
[----:B0-----:R-:W-:Y:S02]  /*1be80*/  @!P0 IMAD.MOV.U32 R2, RZ, RZ, R9 ;  /* 0x000000ffff028224 */ /* 0x001fe400078e0009 */
[----:B------:R-:W-:-:S05]  /*1be90*/  @!P0 IMAD.MOV.U32 R3, RZ, RZ, R13 ;  /* 0x000000ffff038224 */ /* 0x000fca00078e000d */
[----:B------:R3:W2:Y:S01]  /*1bea0*/  @!P0 LDG.E.U8 R8, desc[UR6][R2.64] ;  /* 0x0000000602088981 */ /* 0x0006a2000c1e1100 */
[----:B------:R-:W-:-:S03]  /*1beb0*/  PRMT R4, RZ, 0x7610, R4 ;  /* 0x00007610ff047816 */ /* 0x000fc60000000004 */
[----:B----4-:R0:W-:Y:S01]  /*1bec0*/  STL [R1+0x20], R7 ;  /* 0x0000200701007387 */ /* 0x0101e20000100800 */
[----:B---3--:R-:W-:Y:S02]  /*1bed0*/  @!P0 IMAD.MOV.U32 R2, RZ, RZ, R5 ;  /* 0x000000ffff028224 */ /* 0x008fe400078e0005 */
[----:B------:R-:W-:Y:S01]  /*1bee0*/  @!P0 IMAD.MOV.U32 R3, RZ, RZ, R12 ;  /* 0x000000ffff038224 */ /* 0x000fe200078e000c */
[----:B0-----:R-:W3:Y:S04]  /*1bef0*/  LDL R7, [R1+0xd60] ;  /* 0x000d600001077983 */ /* 0x001ee80000100800 */
[----:B------:R3:W4:Y:S04]  /*1bf00*/  @!P0 LDG.E.U8 R4, desc[UR6][R2.64] ;  /* 0x0000000602048981 */ /* 0x000728000c1e1100 */
[----:B--2---:R0:W-:Y:S04]  /*1bf10*/  STL [R1+0x1c], R0 ;  /* 0x00001c0001007387 */ /* 0x0041e80000100800 */
[----:B0-----:R-:W2:Y:S04]  /*1bf20*/  LDL.LU R0, [R1+0x2100] ;  /* 0x0021000001007983 */ /* 0x001ea80000300800 */
[----:B------:R-:W2:Y:S04]  /*1bf30*/  LDL R9, [R1+0xd4c] ;  /* 0x000d4c0001097983 */ /* 0x000ea80000100800 */
[----:B------:R0:W-:Y:S04]  /*1bf40*/  STL [R1+0x18], R8 ;  /* 0x0000180801007387 */ /* 0x0001e80000100800 */
[----:B------:R-:W2:Y:S01]  /*1bf50*/  LDL R3, [R1+0xd5c] ;  /* 0x000d5c0001037983 */ /* 0x000ea20000100800 */
[----:B------:R-:W-:-:S03]  /*1bf60*/  PRMT R6, RZ, 0x7610, R6 ;  /* 0x00007610ff067816 */ /* 0x000fc60000000006 */
[----:B------:R-:W2:Y:S04]  /*1bf70*/  LDL R13, [R1+0xd44] ;  /* 0x000d4400010d7983 */ /* 0x000ea80000100800 */
[----:B------:R-:W2:Y:S04]  /*1bf80*/  LDL R12, [R1+0xd48] ;  /* 0x000d4800010c7983 */ /* 0x000ea80000100800 */
[----:B------:R-:W2:Y:S04]  /*1bf90*/  LDL R5, [R1+0xd3c] ;  /* 0x000d3c0001057983 */ /* 0x000ea80000100800 */
[----:B0-----:R-:W2:Y:S01]  /*1bfa0*/  LDL R8, [R1+0xd50] ;  /* 0x000d500001087983 */ /* 0x001ea20000100800 */
[----:B---3--:R-:W-:-:S03]  /*1bfb0*/  @!P0 IMAD.MOV.U32 R2, RZ, RZ, R7 ;  /* 0x000000ffff028224 */ /* 0x008fc600078e0007 */
[----:B----4-:R0:W-:Y:S04]  /*1bfc0*/  STL [R1+0x14], R4 ;  /* 0x0000140401007387 */ /* 0x0101e80000100800 */
[----:B------:R-:W3:Y:S04]  /*1bfd0*/  LDL R7, [R1+0xd34] ;  /* 0x000d340001077983 */ /* 0x000ee80000100800 */
[----:B0-----:R-:W4:Y:S04]  /*1bfe0*/  LDL R4, [R1+0xd40] ;  /* 0x000d400001047983 */ /* 0x001f280000100800 */
[----:B--2---:R-:W2:Y:S04]  /*1bff0*/  @!P0 LDG.E.U8 R6, desc[UR6][R2.64] ;  /* 0x0000000602068981 */ /* 0x004ea8000c1e1100 */
[----:B------:R-:W3:Y:S04]  /*1c000*/  LDL R2, [R1+0xd54] ;  /* 0x000d540001027983 */ /* 0x000ee80000100800 */
[----:B------:R-:W3:Y:S01]  /*1c010*/  LDL R3, [R1+0xd58] ;  /* 0x000d580001037983 */ /* 0x000ee20000100800 */
[----:B------:R-:W-:-:S02]  /*1c020*/  PRMT R15, RZ, 0x7610, R15 ;  /* 0x00007610ff0f7816 */ /* 0x000fc4000000000f */
[----:B------:R-:W-:Y:S01]  /*1c030*/  PRMT R14, RZ, 0x7610, R14 ;  /* 0x00007610ff0e7816 */ /* 0x000fe2000000000e */
[----:B--2---:R0:W-:Y:S04]  /*1c040*/  STL [R1+0x10], R6 ;  /* 0x0000100601007387 */ /* 0x0041e80000100800 */
[----:B0-----:R-:W2:Y:S01]  /*1c050*/  LDL R6, [R1+0xd38] ;  /* 0x000d380001067983 */ /* 0x001ea20000100800 */
[----:B---3--:R-:W-:-:S04]  /*1c060*/  @!P0 LOP3.LUT R3, R3, R2, RZ, 0x3c, !PT ;  /* 0x0000000203038212 */ /* 0x008fc800078e3cff */
[----:B------:R-:W-:-:S04]  /*1c070*/  @!P0 LOP3.LUT R2, R3, R2, RZ, 0x3c, !PT ;  /* 0x0000000203028212 */ /* 0x000fc800078e3cff */
[----:B------:R-:W-:-:S05]  /*1c080*/  @!P0 LOP3.LUT R3, R3, R2, RZ, 0x3c, !PT ;  /* 0x0000000203038212 */ /* 0x000fca00078e3cff */
[----:B------:R0:W3:Y:S02]  /*1c090*/  @!P0 LDG.E.U8 R15, desc[UR6][R2.64] ;  /* 0x00000006020f8981 */ /* 0x0000e4000c1e1100 */
[----:B0-----:R-:W-:Y:S02]  /*1c0a0*/  @!P0 IMAD.MOV.U32 R2, RZ, RZ, R8 ;  /* 0x000000ffff028224 */ /* 0x001fe400078e0008 */
[----:B------:R-:W-:Y:S01]  /*1c0b0*/  @!P0 IMAD.MOV.U32 R3, RZ, RZ, R9 ;  /* 0x000000ffff038224 */ /* 0x000fe200078e0009 */
[----:B------:R-:W3:Y:S04]  /*1c0c0*/  LDL R8, [R1+0xd30] ;  /* 0x000d300001087983 */ /* 0x000ee80000100800 */
[----:B------:R-:W3:Y:S01]  /*1c0d0*/  LDL R9, [R1+0xd2c] ;  /* 0x000d2c0001097983 */ /* 0x000ee20000100800 */
[----:B------:R-:W-:-:S03]  /*1c0e0*/  PRMT R11, RZ, 0x7610, R11 ;  /* 0x00007610ff0b7816 */ /* 0x000fc6000000000b */
[----:B------:R0:W3:Y:S01]  /*1c0f0*/  @!P0 LDG.E.U8 R14, desc[UR6][R2.64] ;  /* 0x00000006020e8981 */ /* 0x0000e2000c1e1100 */
[----:B------:R-:W-:Y:S01]  /*1c100*/  PRMT R10, RZ, 0x7610, R10 ;  /* 0x00007610ff0a7816 */ /* 0x000fe2000000000a */
[----:B0-----:R-:W-:Y:S02]  /*1c110*/  @!P0 IMAD.MOV.U32 R2, RZ, RZ, R12 ;  /* 0x000000ffff028224 */ /* 0x001fe400078e000c */
[----:B------:R-:W-:-:S05]  /*1c120*/  @!P0 IMAD.MOV.U32 R3, RZ, RZ, R13 ;  /* 0x000000ffff038224 */ /* 0x000fca00078e000d */
[----:B------:R4:W3:Y:S01]  /*1c130*/  @!P0 LDG.E.U8 R11, desc[UR6][R2.64] ;  /* 0x00000006020b8981 */ /* 0x0008e2000c1e1100 */
[----:B------:R-:W-:Y:S01]  /*1c140*/  PRMT R29, RZ, 0x7610, R29 ;  /* 0x00007610ff1d7816 */ /* 0x000fe2000000001d */
[----:B----4-:R-:W-:Y:S02]  /*1c150*/  @!P0 IMAD.MOV.U32 R2, RZ, RZ, R4 ;  /* 0x000000ffff028224 */ /* 0x010fe400078e0004 */
[----:B------:R-:W-:Y:S01]  /*1c160*/  @!P0 IMAD.MOV.U32 R3, RZ, RZ, R5 ;  /* 0x000000ffff038224 */ /* 0x000fe200078e0005 */
[----:B------:R-:W-:Y:S01]  /*1c170*/  PRMT R28, RZ, 0x7610, R28 ;  /* 0x00007610ff1c7816 */ /* 0x000fe2000000001c */
[----:B------:R-:W4:Y:S04]  /*1c180*/  LDL R5, [R1+0xd24] ;  /* 0x000d240001057983 */ /* 0x000f280000100800 */
[----:B------:R0:W4:Y:S04]  /*1c190*/  @!P0 LDG.E.U8 R10, desc[UR6][R2.64] ;  /* 0x00000006020a8981 */ /* 0x000128000c1e1100 */
[----:B------:R-:W4:Y:S01]  /*1c1a0*/  LDL R4, [R1+0xd28] ;  /* 0x000d280001047983 */ /* 0x000f220000100800 */
[----:B0-----:R-:W-:-:S03]  /*1c1b0*/  @!P0 IMAD.MOV.U32 R3, RZ, RZ, R7 ;  /* 0x000000ffff038224 */ /* 0x001fc600078e0007 */
[----:B------:R-:W4:Y:S01]  /*1c1c0*/  LDL R7, [R1+0xd1c] ;  /* 0x000d1c0001077983 */ /* 0x000f220000100800 */
[----:B--2---:R-:W-:-:S03]  /*1c1d0*/  @!P0 IMAD.MOV.U32 R2, RZ, RZ, R6 ;  /* 0x000000ffff028224 */ /* 0x004fc600078e0006 */
[----:B------:R-:W2:Y:S04]  /*1c1e0*/  LDL R6, [R1+0xd20] ;  /* 0x000d200001067983 */ /* 0x000ea80000100800 */
[----:B------:R3:W2:Y:S02]  /*1c1f0*/  @!P0 LDG.E.U8 R29, desc[UR6][R2.64] ;  /* 0x00000006021d8981 */ /* 0x0006a4000c1e1100 */
[----:B---3--:R-:W-:Y:S02]  /*1c200*/  @!P0 IMAD.MOV.U32 R2, RZ, RZ, R8 ;  /* 0x000000ffff028224 */ /* 0x008fe400078e0008 */
[----:B------:R-:W-:-:S05]  /*1c210*/  @!P0 IMAD.MOV.U32 R3, RZ, RZ, R9 ;  /* 0x000000ffff038224 */ /* 0x000fca00078e0009 */
[----:B------:R4:W3:Y:S01]  /*1c220*/  @!P0 LDG.E.U8 R28, desc[UR6][R2.64] ;  /* 0x00000006021c8981 */ /* 0x0008e2000c1e1100 */
[----:B------:R-:W-:Y:S01]  /*1c230*/  PRMT R27, RZ, 0x7610, R27 ;  /* 0x00007610ff1b7816 */ /* 0x000fe2000000001b */
[----:B----4-:R-:W-:Y:S02]  /*1c240*/  @!P0 IMAD.MOV.U32 R3, RZ, RZ, R5 ;  /* 0x000000ffff038224 */ /* 0x010fe400078e0005 */
[----:B------:R-:W-:-:S05]  /*1c250*/  @!P0 IMAD.MOV.U32 R2, RZ, RZ, R4 ;  /* 0x000000ffff028224 */ /* 0x000fca00078e0004 */
[----:B------:R0:W4:Y:S04]  /*1c260*/  @!P0 LDG.E.U8 R27, desc[UR6][R2.64] ;  /* 0x00000006021b8981 */ /* 0x000128000c1e1100 */
[----:B--2---:R-:W-:Y:S04]  /*1c270*/  STL [R1+0x20a8], R29 ;  /* 0x0020a81d01007387 */ /* 0x004fe80000100800 */
[----:B------:R1:W-:Y:S04]  /*1c280*/  STL [R1+0x4], R11 ;  /* 0x0000040b01007387 */ /* 0x0003e80000100800 */
[----:B-1----:R-:W2:Y:S04]  /*1c290*/  LDL R11, [R1+0xd14] ;  /* 0x000d1400010b7983 */ /* 0x002ea80000100800 */
[----:B------:R1:W-:Y:S04]  /*1c2a0*/  STL [R1], R10 ;  /* 0x0000000a01007387 */ /* 0x0003e80000100800 */
[----:B------:R-:W2:Y:S04]  /*1c2b0*/  LDL R9, [R1+0xd0c] ;  /* 0x000d0c0001097983 */ /* 0x000ea80000100800 */
[----:B------:R-:W2:Y:S04]  /*1c2c0*/  LDL R8, [R1+0xd10] ;  /* 0x000d100001087983 */ /* 0x000ea80000100800 */
[----:B-1----:R-:W2:Y:S04]  /*1c2d0*/  LDL R10, [R1+0xd18] ;  /* 0x000d1800010a7983 */ /* 0x002ea80000100800 */
[----:B---3--:R-:W-:Y:S04]  /*1c2e0*/  STL [R1+0x2090], R28 ;  /* 0x0020901c01007387 */ /* 0x008fe80000100800 */
[----:B------:R1:W-:Y:S04]  /*1c2f0*/  STL [R1+0xc], R15 ;  /* 0x00000c0f01007387 */ /* 0x0003e80000100800 */
[----:B------:R-:W3:Y:S04]  /*1c300*/  LDL R5, [R1+0xd08] ;  /* 0x000d080001057983 */ /* 0x000ee80000100800 */
[----:B------:R-:W3:Y:S01]  /*1c310*/  LDL R4, [R1+0x1040] ;  /* 0x0010400001047983 */ /* 0x000ee20000100800 */
[----:B------:R-:W-:Y:S01]  /*1c320*/  PRMT R26, RZ, 0x7610, R26 ;  /* 0x00007610ff1a7816 */ /* 0x000fe2000000001a */
[----:B0-----:R-:W-:-:S02]  /*1c330*/  @!P0 IMAD.MOV.U32 R2, RZ, RZ, R6 ;  /* 0x000000ffff028224 */ /* 0x001fc400078e0006 */
[----:B------:R-:W-:Y:S01]  /*1c340*/  @!P0 IMAD.MOV.U32 R3, RZ, RZ, R7 ;  /* 0x000000ffff038224 */ /* 0x000fe200078e0007 */
[----:B------:R-:W-:-:S04]  /*1c350*/  PRMT R25, RZ, 0x7610, R25 ;  /* 0x00007610ff197816 */ /* 0x000fc80000000019 */
[----:B------:R2:W3:Y:S01]  /*1c360*/  @!P0 LDG.E.U8 R26, desc[UR6][R2.64] ;  /* 0x00000006021a8981 */ /* 0x0004e2000c1e1100 */
[----:B------:R-:W-:Y:S02]  /*1c370*/  PRMT R24, RZ, 0x7610, R24 ;  /* 0x00007610ff187816 */ /* 0x000fe40000000018 */
[----:B------:R-:W-:Y:S01]  /*1c380*/  PRMT R23, RZ, 0x7610, R23 ;  /* 0x00007610ff177816 */ /* 0x000fe20000000017 */
[----:B----4-:R-:W-:Y:S04]  /*1c390*/  STL [R1+0x2094], R27 ;  /* 0x0020941b01007387 */ /* 0x010fe80000100800 */
[----:B------:R0:W-:Y:S04]  /*1c3a0*/  STL [R1+0x8], R14 ;  /* 0x0000080e01007387 */ /* 0x0001e80000100800 */
[----:B------:R-:W4:Y:S04]  /*1c3b0*/  LDL R7, [R1+0xd04] ;  /* 0x000d040001077983 */ /* 0x000f280000100800 */
[----:B------:R-:W4:Y:S01]  /*1c3c0*/  LDL R6, [R1+0x1048] ;  /* 0x0010480001067983 */ /* 0x000f220000100800 */
[----:B--2---:R-:W-:-:S02]  /*1c3d0*/  @!P0 IMAD.MOV.U32 R3, RZ, RZ, R11 ;  /* 0x000000ffff038224 */ /* 0x004fc400078e000b */
[----:B------:R-:W-:-:S05]  /*1c3e0*/  @!P0 IMAD.MOV.U32 R2, RZ, RZ, R10 ;  /* 0x000000ffff028224 */ /* 0x000fca00078e000a */
[----:B------:R2:W4:Y:S02]  /*1c3f0*/  @!P0 LDG.E.U8 R25, desc[UR6][R2.64] ;  /* 0x0000000602198981 */ /* 0x000524000c1e1100 */
[----:B--2---:R-:W-:Y:S02]  /*1c400*/  @!P0 IMAD.MOV.U32 R2, RZ, RZ, R8 ;  /* 0x000000ffff028224 */ /* 0x004fe400078e0008 */
[----:B------:R-:W-:-:S05]  /*1c410*/  @!P0 IMAD.MOV.U32 R3, RZ, RZ, R9 ;  /* 0x000000ffff038224 */ /* 0x000fca00078e0009 */
[----:B------:R3:W2:Y:S02]  /*1c420*/  @!P0 LDG.E.U8 R24, desc[UR6][R2.64] ;  /* 0x0000000602188981 */ /* 0x0006a4000c1e1100 */
[----:B---3--:R-:W-:Y:S02]  /*1c430*/  @!P0 IMAD.MOV.U32 R2, RZ, RZ, R4 ;  /* 0x000000ffff028224 */ /* 0x008fe400078e0004 */
[----:B------:R-:W-:-:S05]  /*1c440*/  @!P0 IMAD.MOV.U32 R3, RZ, RZ, R5 ;  /* 0x000000ffff038224 */ /* 0x000fca00078e0005 */
[----:B------:R4:W3:Y:S04]  /*1c450*/  @!P0 LDG.E.U8 R23, desc[UR6][R2.64] ;  /* 0x0000000602178981 */ /* 0x0008e8000c1e1100 */
[----:B------:R-:W-:Y:S01]  /*1c460*/  STL [R1+0x20e4], R26 ;  /* 0x0020e41a01007387 */ /* 0x000fe20000100800 */
[----:B------:R-:W-:Y:S01]  /*1c470*/  PRMT R22, RZ, 0x7610, R22 ;  /* 0x00007610ff167816 */ /* 0x000fe20000000016 */
[----:B----4-:R-:W-:Y:S02]  /*1c480*/  @!P0 IMAD.MOV.U32 R2, RZ, RZ, R6 ;  /* 0x000000ffff028224 */ /* 0x010fe400078e0006 */
[----:B------:R-:W-:-:S05]  /*1c490*/  @!P0 IMAD.MOV.U32 R3, RZ, RZ, R7 ;  /* 0x000000ffff038224 */ /* 0x000fca00078e0007 */
[----:B------:R-:W4:Y:S04]  /*1c4a0*/  @!P0 LDG.E.U8 R22, desc[UR6][R2.64] ;  /* 0x0000000602168981 */ /* 0x000f28000c1e1100 */
[----:B------:R-:W-:Y:S04]  /*1c4b0*/  STL [R1+0x20e8], R25 ;  /* 0x0020e81901007387 */ /* 0x000fe80000100800 */
[----:B------:R-:W4:Y:S04]  /*1c4c0*/  LDL R9, [R1+0xd00] ;  /* 0x000d000001097983 */ /* 0x000f280000100800 */
[----:B------:R-:W4:Y:S04]  /*1c4d0*/  LDL R8, [R1+0x1050] ;  /* 0x0010500001087983 */ /* 0x000f280000100800 */
[----:B--2---:R-:W-:Y:S04]  /*1c4e0*/  STL [R1+0x20cc], R24 ;  /* 0x0020cc1801007387 */ /* 0x004fe80000100800 */
[----:B------:R-:W2:Y:S04]  /*1c4f0*/  LDL R5, [R1+0xcfc] ;  /* 0x000cfc0001057983 */ /* 0x000ea80000100800 */
[----:B------:R-:W2:Y:S04]  /*1c500*/  LDL R4, [R1+0x1058] ;  /* 0x0010580001047983 */ /* 0x000ea80000100800 */
[----:B---3--:R-:W-:Y:S04]  /*1c510*/  STL [R1+0x20d0], R23 ;  /* 0x0020d01701007387 */ /* 0x008fe80000100800 */
[----:B------:R-:W3:Y:S04]  /*1c520*/  LDL R13, [R1+0xcf8] ;  /* 0x000cf800010d7983 */ /* 0x000ee80000100800 */
[----:B------:R-:W3:Y:S01]  /*1c530*/  LDL R12, [R1+0x1060] ;  /* 0x00106000010c7983 */ /* 0x000ee20000100800 */
[----:B------:R-:W-:-:S02]  /*1c540*/  PRMT R21, RZ, 0x7610, R21 ;  /* 0x00007610ff157816 */ /* 0x000fc40000000015 */
[----:B------:R-:W-:Y:S01]  /*1c550*/  PRMT R20, RZ, 0x7610, R20 ;  /* 0x00007610ff147816 */ /* 0x000fe20000000014 */
[----:B------:R-:W3:Y:S04]  /*1c560*/  LDL R7, [R1+0xcf4] ;  /* 0x000cf40001077983 */ /* 0x000ee80000100800 */
[----:B------:R-:W3:Y:S04]  /*1c570*/  LDL R6, [R1+0x1068] ;  /* 0x0010680001067983 */ /* 0x000ee80000100800 */
[----:B----4-:R-:W-:Y:S04]  /*1c580*/  STL [R1+0x20ac], R22 ;  /* 0x0020ac1601007387 */ /* 0x010fe80000100800 */
[----:B------:R-:W4:Y:S04]  /*1c590*/  LDL R11, [R1+0xcf0] ;  /* 0x000cf000010b7983 */ /* 0x000f280000100800 */
[----:B------:R-:W4:Y:S01]  /*1c5a0*/  LDL R10, [R1+0x1070] ;  /* 0x00107000010a7983 */ /* 0x000f220000100800 */
[----:B------:R-:W-:-:S02]  /*1c5b0*/  @!P0 IMAD.MOV.U32 R3, RZ, RZ, R9 ;  /* 0x000000ffff038224 */ /* 0x000fc400078e0009 */
[----:B------:R-:W-:-:S05]  /*1c5c0*/  @!P0 IMAD.MOV.U32 R2, RZ, RZ, R8 ;  /* 0x000000ffff028224 */ /* 0x000fca00078e0008 */
[----:B------:R1:W4:Y:S02]  /*1c5d0*/  @!P0 LDG.E.U8 R21, desc[UR6][R2.64] ;  /* 0x0000000602158981 */ /* 0x000324000c1e1100 */
[----:B-1----:R-:W-:Y:S02]  /*1c5e0*/  PRMT R2, RZ, 0x7610, R2 ;  /* 0x00007610ff027816 */ /* 0x002fe40000000002 */
[----:B--2---:R3:W2:Y:S02]  /*1c5f0*/  @!P0 LDG.E.U8 R20, desc[UR6][R4.64] ;  /* 0x0000000604148981 */ /* 0x0046a4000c1e1100 */
[----:B---3--:R-:W-:Y:S02]  /*1c600*/  @!P0 IMAD.MOV.U32 R5, RZ, RZ, R13 ;  /* 0x000000ffff058224 */ /* 0x008fe400078e000d */
[----:B------:R-:W-:-:S05]  /*1c610*/  @!P0 IMAD.MOV.U32 R4, RZ, RZ, R12 ;  /* 0x000000ffff048224 */ /* 0x000fca00078e000c */
[----:B------:R1:W3:Y:S01]  /*1c620*/  @!P0 LDG.E.U8 R2, desc[UR6][R4.64] ;  /* 0x0000000604028981 */ /* 0x0002e2000c1e1100 */
[----:B------:R-:W-:-:S06]  /*1c630*/  PRMT R3, RZ, 0x7610, R3 ;  /* 0x00007610ff037816 */ /* 0x000fcc0000000003 */
[----:B------:R4:W3:Y:S01]  /*1c640*/  @!P0 LDG.E.U8 R3, desc[UR6][R6.64] ;  /* 0x0000000606038981 */ /* 0x0008e2000c1e1100 */
[----:B-1----:R-:W-:Y:S01]  /*1c650*/  PRMT R4, RZ, 0x7610, R4 ;  /* 0x00007610ff047816 */ /* 0x002fe20000000004 */
[----:B----4-:R-:W-:Y:S02]  /*1c660*/  @!P0 IMAD.MOV.U32 R6, RZ, RZ, R10 ;  /* 0x000000ffff068224 */ /* 0x010fe400078e000a */
[----:B------:R-:W-:-:S05]  /*1c670*/  @!P0 IMAD.MOV.U32 R7, RZ, RZ, R11 ;  /* 0x000000ffff078224 */ /* 0x000fca00078e000b */
[----:B------:R1:W4:Y:S04]  /*1c680*/  @!P0 LDG.E.U8 R4, desc[UR6][R6.64] ;  /* 0x0000000606048981 */ /* 0x000328000c1e1100 */
[----:B------:R-:W-:Y:S04]  /*1c690*/  STL [R1+0x20b0], R21 ;  /* 0x0020b01501007387 */ /* 0x000fe80000100800 */
[----:B------:R-:W4:Y:S04]  /*1c6a0*/  LDL R9, [R1+0x103c] ;  /* 0x00103c0001097983 */ /* 0x000f280000100800 */
[----:B------:R-:W4:Y:S04]  /*1c6b0*/  LDL R8, [R1+0x1078] ;  /* 0x0010780001087983 */ /* 0x000f280000100800 */
[----:B--2---:R-:W-:Y:S04]  /*1c6c0*/  STL [R1+0x2098], R20 ;  /* 0x0020981401007387 */ /* 0x004fe80000100800 */
[----:B---3--:R-:W-:Y:S04]  /*1c6d0*/  STL [R1+0x209c], R2 ;  /* 0x00209c0201007387 */ /* 0x008fe80000100800 */
[----:B------:R-:W2:Y:S04]  /*1c6e0*/  LDL R15, [R1+0x1044] ;  /* 0x00104400010f7983 */ /* 0x000ea80000100800 */
[----:B0-----:R-:W3:Y:S01]  /*1c6f0*/  LDL R14, [R1+0x1080] ;  /* 0x00108000010e7983 */ /* 0x001ee20000100800 */
[----:B------:R-:W-:-:S02]  /*1c700*/  PRMT R5, RZ, 0x7610, R5 ;  /* 0x00007610ff057816 */ /* 0x000fc40000000005 */
[----:B-1----:R-:W-:Y:S01]  /*1c710*/  PRMT R6, RZ, 0x7610, R6 ;  /* 0x00007610ff067816 */ /* 0x002fe20000000006 */
[----:B------:R0:W-:Y:S04]  /*1c720*/  STL [R1+0x20ec], R3 ;  /* 0x0020ec0301007387 */ /* 0x0001e80000100800 */
[----:B------:R-:W3:Y:S04]  /*1c730*/  LDL R11, [R1+0x104c] ;  /* 0x00104c00010b7983 */ /* 0x000ee80000100800 */
[----:B------:R-:W3:Y:S04]  /*1c740*/  LDL R10, [R1+0x1088] ;  /* 0x00108800010a7983 */ /* 0x000ee80000100800 */
[----:B----4-:R-:W-:Y:S04]  /*1c750*/  STL [R1+0x20f0], R4 ;  /* 0x0020f00401007387 */ /* 0x010fe80000100800 */
[----:B------:R-:W4:Y:S04]  /*1c760*/  LDL R13, [R1+0x1054] ;  /* 0x00105400010d7983 */ /* 0x000f280000100800 */
[----:B------:R-:W4:Y:S04]  /*1c770*/  LDL R12, [R1+0x1090] ;  /* 0x00109000010c7983 */ /* 0x000f280000100800 */
[----:B0-----:R-:W4:Y:S04]  /*1c780*/  LDL R3, [R1+0x105c] ;  /* 0x00105c0001037983 */ /* 0x001f280000100800 */
[----:B------:R-:W4:Y:S04]  /*1c790*/  LDL R2, [R1+0x1098] ;  /* 0x0010980001027983 */ /* 0x000f280000100800 */
[----:B------:R2:W4:Y:S02]  /*1c7a0*/  @!P0 LDG.E.U8 R5, desc[UR6][R8.64] ;  /* 0x0000000608058981 */ /* 0x000524000c1e1100 */
[----:B--2---:R-:W-:-:S02]  /*1c7b0*/  @!P0 IMAD.MOV.U32 R9, RZ, RZ, R15 ;  /* 0x000000ffff098224 */ /* 0x004fc400078e000f */
[----:B---3--:R-:W-:-:S05]  /*1c7c0*/  @!P0 IMAD.MOV.U32 R8, RZ, RZ, R14 ;  /* 0x000000ffff088224 */ /* 0x008fca00078e000e */
[----:B------:R0:W2:Y:S01]  /*1c7d0*/  @!P0 LDG.E.U8 R6, desc[UR6][R8.64] ;  /* 0x0000000608068981 */ /* 0x0000a2000c1e1100 */
[----:B------:R-:W-:-:S06]  /*1c7e0*/  PRMT R7, RZ, 0x7610, R7 ;  /* 0x00007610ff077816 */ /* 0x000fcc0000000007 */
[----:B------:R4:W3:Y:S01]  /*1c7f0*/  @!P0 LDG.E.U8 R7, desc[UR6][R10.64] ;  /* 0x000000060a078981 */ /* 0x0008e2000c1e1100 */
[----:B0-----:R-:W-:Y:S01]  /*1c800*/  PRMT R8, RZ, 0x7610, R8 ;  /* 0x00007610ff087816 */ /* 0x001fe20000000008 */
[----:B----4-:R-:W-:Y:S02]  /*1c810*/  @!P0 IMAD.MOV.U32 R11, RZ, RZ, R13 ;  /* 0x000000ffff0b8224 */ /* 0x010fe400078e000d */
[----:B------:R-:W-:-:S05]  /*1c820*/  @!P0 IMAD.MOV.U32 R10, RZ, RZ, R12 ;  /* 0x000000ffff0a8224 */ /* 0x000fca00078e000c */
[----:B------:R0:W4:Y:S04]  /*1c830*/  @!P0 LDG.E.U8 R8, desc[UR6][R10.64] ;  /* 0x000000060a088981 */ /* 0x000128000c1e1100 */
[----:B------:R1:W-:Y:S04]  /*1c840*/  STL [R1+0x20d4], R5 ;  /* 0x0020d40501007387 */ /* 0x0003e80000100800 */
[----:B------:R-:W4:Y:S04]  /*1c850*/  LDL R15, [R1+0x1064] ;  /* 0x00106400010f7983 */ /* 0x000f280000100800 */
[----:B------:R-:W4:Y:S04]  /*1c860*/  LDL R14, [R1+0x10a0] ;  /* 0x0010a000010e7983 */ /* 0x000f280000100800 */
[----:B--2---:R-:W-:Y:S04]  /*1c870*/  STL [R1+0x20d8], R6 ;  /* 0x0020d80601007387 */ /* 0x004fe80000100800 */
[----:B-1----:R-:W2:Y:S04]  /*1c880*/  LDL R5, [R1+0x106c] ;  /* 0x00106c0001057983 */ /* 0x002ea80000100800 */
[----:B------:R-:W2:Y:S01]  /*1c890*/  LDL R4, [R1+0x10a8] ;  /* 0x0010a80001047983 */ /* 0x000ea20000100800 */
[----:B------:R-:W-:Y:S01]  /*1c8a0*/  PRMT R9, RZ, 0x7610, R9 ;  /* 0x00007610ff097816 */ /* 0x000fe20000000009 */
[----:B------:R-:W-:-:S02]  /*1c8b0*/  @!P0 IMAD.MOV.U32 R12, RZ, RZ, R2 ;  /* 0x000000ffff0c8224 */ /* 0x000fc400078e0002 */
[----:B------:R-:W-:Y:S01]  /*1c8c0*/  @!P0 IMAD.MOV.U32 R13, RZ, RZ, R3 ;  /* 0x000000ffff0d8224 */ /* 0x000fe200078e0003 */
[----:B0-----:R-:W-:-:S04]  /*1c8d0*/  PRMT R10, RZ, 0x7610, R10 ;  /* 0x00007610ff0a7816 */ /* 0x001fc8000000000a */
[----:B------:R0:W2:Y:S01]  /*1c8e0*/  @!P0 LDG.E.U8 R9, desc[UR6][R12.64] ;  /* 0x000000060c098981 */ /* 0x0000a2000c1e1100 */
[----:B------:R-:W-:-:S03]  /*1c8f0*/  PRMT R11, RZ, 0x7610, R11 ;  /* 0x00007610ff0b7816 */ /* 0x000fc6000000000b */
[----:B---3--:R-:W-:Y:S04]  /*1c900*/  STL [R1+0x20b4], R7 ;  /* 0x0020b40701007387 */ /* 0x008fe80000100800 */
[----:B----4-:R1:W-:Y:S04]  /*1c910*/  STL [R1+0x20b8], R8 ;  /* 0x0020b80801007387 */ /* 0x0103e80000100800 */
[----:B------:R-:W3:Y:S04]  /*1c920*/  LDL R3, [R1+0x1074] ;  /* 0x0010740001037983 */ /* 0x000ee80000100800 */
[----:B------:R-:W4:Y:S01]  /*1c930*/  LDL R2, [R1+0x10b4] ;  /* 0x0010b40001027983 */ /* 0x000f220000100800 */
[----:B0-----:R-:W-:-:S02]  /*1c940*/  @!P0 IMAD.MOV.U32 R13, RZ, RZ, R15 ;  /* 0x000000ffff0d8224 */ /* 0x001fc400078e000f */
[----:B------:R-:W-:-:S05]  /*1c950*/  @!P0 IMAD.MOV.U32 R12, RZ, RZ, R14 ;  /* 0x000000ffff0c8224 */ /* 0x000fca00078e000e */
[----:B------:R-:W4:Y:S01]  /*1c960*/  @!P0 LDG.E.U8 R10, desc[UR6][R12.64] ;  /* 0x000000060c0a8981 */ /* 0x000f22000c1e1100 */
[----:B--2---:R-:W-:Y:S02]  /*1c970*/  @!P0 IMAD.MOV.U32 R15, RZ, RZ, R5 ;  /* 0x000000ffff0f8224 */ /* 0x004fe400078e0005 */
[----:B------:R-:W-:-:S05]  /*1c980*/  @!P0 IMAD.MOV.U32 R14, RZ, RZ, R4 ;  /* 0x000000ffff0e8224 */ /* 0x000fca00078e0004 */
[----:B------:R3:W2:Y:S04]  /*1c990*/  @!P0 LDG.E.U8 R11, desc[UR6][R14.64] ;  /* 0x000000060e0b8981 */ /* 0x0006a8000c1e1100 */
[----:B------:R0:W-:Y:S04]  /*1c9a0*/  STL [R1+0x20a0], R9 ;  /* 0x0020a00901007387 */ /* 0x0001e80000100800 */
[----:B------:R-:W2:Y:S04]  /*1c9b0*/  LDL R21, [R1+0x107c] ;  /* 0x00107c0001157983 */ /* 0x000ea80000100800 */
[----:B------:R-:W2:Y:S04]  /*1c9c0*/  LDL R20, [R1+0x10c8] ;  /* 0x0010c80001147983 */ /* 0x000ea80000100800 */
[----:B-1----:R-:W2:Y:S01]  /*1c9d0*/  LDL R8, [R1+0x10c4] ;  /* 0x0010c40001087983 */ /* 0x002ea20000100800 */
[----:B---3--:R-:W-:-:S02]  /*1c9e0*/  @!P0 IMAD.MOV.U32 R15, RZ, RZ, R3 ;  /* 0x000000ffff0f8224 */ /* 0x008fc400078e0003 */
[----:B----4-:R-:W-:Y:S01]  /*1c9f0*/  @!P0 IMAD.MOV.U32 R14, RZ, RZ, R2 ;  /* 0x000000ffff0e8224 */ /* 0x010fe200078e0002 */
[----:B------:R-:W-:Y:S04]  /*1ca00*/  STL [R1+0x20a4], R10 ;  /* 0x0020a40a01007387 */ /* 0x000fe80000100800 */
[----:B0-----:R-:W3:Y:S04]  /*1ca10*/  LDL R9, [R1+0x1084] ;  /* 0x0010840001097983 */ /* 0x001ee80000100800 */
[----:B------:R-:W4:Y:S04]  /*1ca20*/  LDL R7, [R1+0x108c] ;  /* 0x00108c0001077983 */ /* 0x000f280000100800 */
[----:B------:R-:W4:Y:S04]  /*1ca30*/  LDL R6, [R1+0x10c0] ;  /* 0x0010c00001067983 */ /* 0x000f280000100800 */
[----:B------:R-:W4:Y:S04]  /*1ca40*/  LDL R5, [R1+0x1094] ;  /* 0x0010940001057983 */ /* 0x000f280000100800 */
[----:B------:R-:W4:Y:S04]  /*1ca50*/  LDL R4, [R1+0x10bc] ;  /* 0x0010bc0001047983 */ /* 0x000f280000100800 */
[----:B--2---:R-:W-:Y:S04]  /*1ca60*/  STL [R1+0x20f4], R11 ;  /* 0x0020f40b01007387 */ /* 0x004fe80000100800 */
[----:B------:R-:W2:Y:S04]  /*1ca70*/  LDL R3, [R1+0x109c] ;  /* 0x00109c0001037983 */ /* 0x000ea80000100800 */
[----:B------:R-:W2:Y:S01]  /*1ca80*/  LDL R2, [R1+0x10b0] ;  /* 0x0010b00001027983 */ /* 0x000ea20000100800 */
[----:B------:R-:W-:-:S02]  /*1ca90*/  PRMT R12, RZ, 0x7610, R12 ;  /* 0x00007610ff0c7816 */ /* 0x000fc4000000000c */
[----:B------:R-:W-:-:S04]  /*1caa0*/  PRMT R13, RZ, 0x7610, R13 ;  /* 0x00007610ff0d7816 */ /* 0x000fc8000000000d */
[----:B------:R0:W2:Y:S01]  /*1cab0*/  @!P0 LDG.E.U8 R12, desc[UR6][R14.64] ;  /* 0x000000060e0c8981 */ /* 0x0000a2000c1e1100 */
[----:B------:R-:W-:Y:S01]  /*1cac0*/  PRMT R16, RZ, 0x7610, R16 ;  /* 0x00007610ff107816 */ /* 0x000fe20000000010 */
[----:B0-----:R-:W-:Y:S02]  /*1cad0*/  @!P0 IMAD.MOV.U32 R14, RZ, RZ, R20 ;  /* 0x000000ffff0e8224 */ /* 0x001fe400078e0014 */
[----:B------:R-:W-:-:S05]  /*1cae0*/  @!P0 IMAD.MOV.U32 R15, RZ, RZ, R21 ;  /* 0x000000ffff0f8224 */ /* 0x000fca00078e0015 */
[----:B------:R0:W2:Y:S01]  /*1caf0*/  @!P0 LDG.E.U8 R13, desc[UR6][R14.64] ;  /* 0x000000060e0d8981 */ /* 0x0000a2000c1e1100 */
[----:B------:R-:W-:Y:S01]  /*1cb00*/  PRMT R17, RZ, 0x7610, R17 ;  /* 0x00007610ff117816 */ /* 0x000fe20000000011 */
[----:B0-----:R-:W-:Y:S01]  /*1cb10*/  @!P0 IMAD.MOV.U32 R14, RZ, RZ, R8 ;  /* 0x000000ffff0e8224 */ /* 0x001fe200078e0008 */
[----:B------:R-:W-:Y:S02]  /*1cb20*/  PRMT R18, RZ, 0x7610, R18 ;  /* 0x00007610ff127816 */ /* 0x000fe40000000012 */
[----:B------:R-:W-:Y:S01]  /*1cb30*/  PRMT R19, RZ, 0x7610, R19 ;  /* 0x00007610ff137816 */ /* 0x000fe20000000013 */
[----:B---3--:R-:W-:-:S05]  /*1cb40*/  @!P0 IMAD.MOV.U32 R15, RZ, RZ, R9 ;  /* 0x000000ffff0f8224 */ /* 0x008fca00078e0009 */
[----:B------:R4:W3:Y:S02]  /*1cb50*/  @!P0 LDG.E.U8 R16, desc[UR6][R14.64] ;  /* 0x000000060e108981 */ /* 0x0008e4000c1e1100 */
[----:B----4-:R-:W-:Y:S02]  /*1cb60*/  @!P0 IMAD.MOV.U32 R14, RZ, RZ, R6 ;  /* 0x000000ffff0e8224 */ /* 0x010fe400078e0006 */
[----:B------:R-:W-:-:S05]  /*1cb70*/  @!P0 IMAD.MOV.U32 R15, RZ, RZ, R7 ;  /* 0x000000ffff0f8224 */ /* 0x000fca00078e0007 */
[----:B------:R0:W4:Y:S02]  /*1cb80*/  @!P0 LDG.E.U8 R17, desc[UR6][R14.64] ;  /* 0x000000060e118981 */ /* 0x000124000c1e1100 */
[----:B0-----:R-:W-:Y:S02]  /*1cb90*/  @!P0 IMAD.MOV.U32 R14, RZ, RZ, R4 ;  /* 0x000000ffff0e8224 */ /* 0x001fe400078e0004 */
[----:B------:R-:W-:Y:S01]  /*1cba0*/  @!P0 IMAD.MOV.U32 R15, RZ, RZ, R5 ;  /* 0x000000ffff0f8224 */ /* 0x000fe200078e0005 */
[----:B------:R-:W-:Y:S04]  /*1cbb0*/  LDS.U8 R4, [R0+UR4+0x8] ;  /* 0x0000080400047984 */ /* 0x000fe80008000000 */
[----:B------:R2:W4:Y:S02]  /*1cbc0*/  @!P0 LDG.E.U8 R18, desc[UR6][R14.64] ;  /* 0x000000060e128981 */ /* 0x000524000c1e1100 */
[----:B--2---:R-:W-:-:S02]  /*1cbd0*/  @!P0 IMAD.MOV.U32 R14, RZ, RZ, R2 ;  /* 0x000000ffff0e8224 */ /* 0x004fc400078e0002 */
[----:B------:R-:W-:Y:S01]  /*1cbe0*/  @!P0 IMAD.MOV.U32 R15, RZ, RZ, R3 ;  /* 0x000000ffff0f8224 */ /* 0x000fe200078e0003 */
[----:B------:R-:W-:Y:S04]  /*1cbf0*/  LDS.U8 R2, [R0+UR4+0x110] ;  /* 0x0001100400027984 */ /* 0x000fe80008000000 */
[----:B------:R-:W-:Y:S04]  /*1cc00*/  LDS.U8 R3, [R0+UR4+0x198] ;  /* 0x0001980400037984 */ /* 0x000fe80008000000 */
[----:B------:R0:W2:Y:S04]  /*1cc10*/  @!P0 LDG.E.U8 R19, desc[UR6][R14.64] ;  /* 0x000000060e138981 */ /* 0x0000a8000c1e1100 */
[----:B0-----:R-:W0:Y:S04]  /*1cc20*/  LDS.U8 R15, [R0+UR4] ;  /* 0x00000004000f7984 */ /* 0x001e280008000000 */
[----:B------:R-:W1:Y:S04]  /*1cc30*/  LDS.U8 R14, [R0+UR4+0x88] ;  /* 0x00008804000e7984 */ /* 0x000e680008000000 */
[----:B------:R-:W-:Y:S04]  /*1cc40*/  STL [R1+0x20f8], R12 ;  /* 0x0020f80c01007387 */ /* 0x000fe80000100800 */
[----:B------:R-:W-:Y:S04]  /*1cc50*/  STL [R1+0x20dc], R13 ;  /* 0x0020dc0d01007387 */ /* 0x000fe80000100800 */
[----:B---3--:R-:W-:Y:S04]  /*1cc60*/  STL [R1+0x20e0], R16 ;  /* 0x0020e01001007387 */ /* 0x008fe80000100800 */
[----:B----4-:R-:W-:Y:S04]  /*1cc70*/  STL [R1+0x20bc], R17 ;  /* 0x0020bc1101007387 */ /* 0x010fe80000100800 */
[----:B------:R-:W-:Y:S04]  /*1cc80*/  STL [R1+0x20c0], R18 ;  /* 0x0020c01201007387 */ /* 0x000fe80000100800 */
[----:B--2---:R-:W-:Y:S04]  /*1cc90*/  STL [R1+0x20c4], R19 ;  /* 0x0020c41301007387 */ /* 0x004fe80000100800 */
[----:B0-----:R-:W-:Y:S04]  /*1cca0*/  STL [R1+0x20c8], R15 ;  /* 0x0020c80f01007387 */ /* 0x001fe80000100800 */
[----:B-1----:R-:W-:Y:S04]  /*1ccb0*/  STL [R1+0x20fc], R14 ;  /* 0x0020fc0e01007387 */ /* 0x002fe80000100800 */
[----:B------:R-:W-:Y:S04]  /*1ccc0*/  STL [R1+0x694], R2 ;  /* 0x0006940201007387 */ /* 0x000fe80000100800 */
[----:B------:R-:W0:Y:S04]  /*1ccd0*/  LDS.U8 R2, [R0+UR4+0x80] ;  /* 0x0000800400027984 */ /* 0x000e280008000000 */
[----:B------:R-:W-:Y:S04]  /*1cce0*/  STL [R1+0x690], R3 ;  /* 0x0006900301007387 */ /* 0x000fe80000100800 */
[----:B------:R-:W1:Y:S04]  /*1ccf0*/  LDS.U8 R3, [R0+UR4+0x118] ;  /* 0x0001180400037984 */ /* 0x000e680008000000 */
[----:B------:R-:W-:Y:S04]  /*1cd00*/  STL [R1+0x568], R4 ;  /* 0x0005680401007387 */ /* 0x000fe80000100800 */
[----:B------:R-:W2:Y:S04]  /*1cd10*/  LDS.U8 R4, [R0+UR4+0x190] ;  /* 0x0001900400047984 */ /* 0x000ea80008000000 */
[----:B0-----:R-:W-:Y:S04]  /*1cd20*/  STL [R1+0x560], R2 ;  /* 0x0005600201007387 */ /* 0x001fe80000100800 */
[----:B------:R-:W0:Y:S04]  /*1cd30*/  LDS.U8 R2, [R0+UR4+0x800] ;  /* 0x0008000400027984 */ /* 0x000e280008000000 */
[----:B-1----:R-:W-:Y:S04]  /*1cd40*/  STL [R1+0x69c], R3 ;  /* 0x00069c0301007387 */ /* 0x002fe80000100800 */
[----:B------:R-:W1:Y:S04]  /*1cd50*/  LDS.U8 R3, [R0+UR4+0x888] ;  /* 0x0008880400037984 */ /* 0x000e680008000000 */
[----:B--2---:R-:W-:Y:S04]  /*1cd60*/  STL [R1+0x698], R4 ;  /* 0x0006980401007387 */ /* 0x004fe80000100800 */
        /* <DEDUP_REMOVED lines=103> */
[----:B0-----:R0:W-:Y:S04]  /*1d3e0*/  STL [R1+0x11a4], R2 ;  /* 0x0011a40201007387 */ /* 0x0011e80000100800 */
[----:B-1----:R-:W-:Y:S04]  /*1d3f0*/  STL [R1+0x8bc], R3 ;  /* 0x0008bc0301007387 */ /* 0x002fe80000100800 */
[----:B------:R-:W1:Y:S04]  /*1d400*/  LDS.U8 R3, [R0+UR4+0x1908] ;  /* 0x0019080400037984 */ /* 0x000e680008000000 */
[----:B--2---:R-:W-:Y:S04]  /*1d410*/  STL [R1+0x8b8], R4 ;  /* 0x0008b80401007387 */ /* 0x004fe80000100800 */
[----:B------:R-:W-:Y:S04]  /*1d420*/  STL [R1+0x1298], R0 ;  /* 0x0012980001007387 */ /* 0x000fe80000100800 */
[----:B------:R-:W2:Y:S01]  /*1d430*/  LDS.U8 R4, [R0+UR4+0x1980] ;  /* 0x0019800400047984 */ /* 0x000ea20008000000 */
[----:B0-----:R-:W-:-:S05]  /*1d440*/  LOP3.LUT R2, R0, 0x20, RZ, 0x3c, !PT ;  /* 0x0000002000027812 */ /* 0x001fca00078e3cff */
[----:B------:R-:W-:Y:S01]  /*1d450*/  LDS.U8 R0, [R2+UR4+0x88] ;  /* 0x0000880402007984 */ /* 0x000fe20008000000 */
[----:B------:R-:W0:Y:S03]  /*1d460*/  S2R R28, SR_TID.X ;  /* 0x00000000001c7919 */ /* 0x000e260000002100 */
[----:B------:R-:W-:Y:S04]  /*1d470*/  LDS.U8 R5, [R2+UR4+0x1890] ;  /* 0x0018900402057984 */ /* 0x000fe80008000000 */
[----:B-1----:R-:W-:Y:S04]  /*1d480*/  STL [R1+0x11b0], R3 ;  /* 0x0011b00301007387 */ /* 0x002fe80000100800 */
[----:B------:R-:W1:Y:S04]  /*1d490*/  LDS.U8 R3, [R2+UR4] ;  /* 0x0000000402037984 */ /* 0x000e680008000000 */
[----:B--2---:R-:W-:Y:S04]  /*1d4a0*/  STL [R1+0x11ac], R4 ;  /* 0x0011ac0401007387 */ /* 0x004fe80000100800 */
[----:B------:R-:W2:Y:S04]  /*1d4b0*/  LDS.U8 R4, [R2+UR4+0x110] ;  /* 0x0001100402047984 */ /* 0x000ea80008000000 */
[----:B-1----:R-:W-:Y:S04]  /*1d4c0*/  STL [R1+0x5d4], R3 ;  /* 0x0005d40301007387 */ /* 0x002fe80000100800 */
[----:B------:R-:W1:Y:S04]  /*1d4d0*/  LDS.U8 R3, [R2+UR4+0x198] ;  /* 0x0001980402037984 */ /* 0x000e680008000000 */
[----:B------:R-:W-:Y:S04]  /*1d4e0*/  STL [R1+0x5d0], R0 ;  /* 0x0005d00001007387 */ /* 0x000fe80000100800 */
[----:B------:R-:W3:Y:S04]  /*1d4f0*/  LDS.U8 R0, [R2+UR4+0x8] ;  /* 0x0000080402007984 */ /* 0x000ee80008000000 */
[----:B--2---:R-:W-:Y:S04]  /*1d500*/  STL [R1+0x6d4], R4 ;  /* 0x0006d40401007387 */ /* 0x004fe80000100800 */
[----:B------:R-:W2:Y:S04]  /*1d510*/  LDS.U8 R4, [R2+UR4+0x80] ;  /* 0x0000800402047984 */ /* 0x000ea80008000000 */
[----:B-1----:R-:W-:Y:S04]  /*1d520*/  STL [R1+0x6d0], R3 ;  /* 0x0006d00301007387 */ /* 0x002fe80000100800 */
[----:B------:R-:W1:Y:S04]  /*1d530*/  LDS.U8 R3, [R2+UR4+0x118] ;  /* 0x0001180402037984 */ /* 0x000e680008000000 */
[----:B---3--:R-:W-:Y:S04]  /*1d540*/  STL [R1+0x5dc], R0 ;  /* 0x0005dc0001007387 */ /* 0x008fe80000100800 */
        /* <DEDUP_REMOVED lines=94> */
[----:B---3--:R-:W-:Y:S04]  /*1db30*/  STL [R1+0x10dc], R0 ;  /* 0x0010dc0001007387 */ /* 0x008fe80000100800 */
[----:B------:R-:W1:Y:S04]  /*1db40*/  LDS.U8 R3, [R2+UR4+0x1108] ;  /* 0x0011080402037984 */ /* 0x000e680008000000 */
[----:B------:R-:W3:Y:S04]  /*1db50*/  LDS.U8 R0, [R2+UR4+0x1180] ;  /* 0x0011800402007984 */ /* 0x000ee80008000000 */
[----:B--2---:R-:W-:Y:S04]  /*1db60*/  STL [R1+0x10d8], R4 ;  /* 0x0010d80401007387 */ /* 0x004fe80000100800 */
[----:B------:R-:W-:Y:S04]  /*1db70*/  LDS.U8 R4, [R2+UR4+0x1988] ;  /* 0x0019880402047984 */ /* 0x000fe80008000000 */
[----:B-1----:R-:W-:Y:S04]  /*1db80*/  STL [R1+0x11e0], R3 ;  /* 0x0011e00301007387 */ /* 0x002fe80000100800 */
[----:B---3--:R-:W-:Y:S04]  /*1db90*/  STL [R1+0x11dc], R0 ;  /* 0x0011dc0001007387 */ /* 0x008fe80000100800 */
[----:B------:R-:W1:Y:S04]  /*1dba0*/  LDS.U8 R3, [R2+UR4+0x1810] ;  /* 0x0018100402037984 */ /* 0x000e680008000000 */
[----:B------:R-:W2:Y:S01]  /*1dbb0*/  LDS.U8 R0, [R2+UR4+0x1898] ;  /* 0x0018980402007984 */ /* 0x000ea20008000000 */
[----:B0-----:R-:W-:-:S02]  /*1dbc0*/  LOP3.LUT R29, R28, 0x3, RZ, 0xc0, !PT ;  /* 0x000000031c1d7812 */ /* 0x001fc400078ec0ff */
[----:B------:R-:W-:Y:S01]  /*1dbd0*/  SHF.R.U32.HI R28, RZ, 0x2, R28 ;  /* 0x00000002ff1c7819 */ /* 0x000fe2000001161c */
[----:B-1----:R-:W-:Y:S04]  /*1dbe0*/  STL [R1+0x10e4], R3 ;  /* 0x0010e40301007387 */ /* 0x002fe80000100800 */
[----:B--2---:R-:W-:Y:S04]  /*1dbf0*/  STL [R1+0x10e0], R0 ;  /* 0x0010e00001007387 */ /* 0x004fe80000100800 */
[----:B------:R-:W0:Y:S04]  /*1dc00*/  LDS.U8 R0, [R2+UR4+0x1900] ;  /* 0x0019000402007984 */ /* 0x000e280008000000 */
[----:B------:R-:W1:Y:S01]  /*1dc10*/  LDS.U8 R3, [R2+UR4+0x1818] ;  /* 0x0018180402037984 */ /* 0x000e620008000000 */
[----:B------:R-:W-:Y:S01]  /*1dc20*/  IMAD R29, R29, 0x220, RZ ;  /* 0x000002201d1d7824 */ /* 0x000fe200078e02ff */
[----:B------:R-:W-:-:S02]  /*1dc30*/  SGXT.U32 R28, R28, 0x3 ;  /* 0x000000031c1c781a */ /* 0x000fc40000000000 */
[----:B0-----:R0:W-:Y:S04]  /*1dc40*/  STL [R1+0x11e8], R0 ;  /* 0x0011e80001007387 */ /* 0x0011e80000100800 */
[----:B------:R-:W-:Y:S04]  /*1dc50*/  STL [R1+0x11e4], R4 ;  /* 0x0011e40401007387 */ /* 0x000fe80000100800 */
[----:B-1----:R-:W-:Y:S04]  /*1dc60*/  STL [R1+0x10ec], R3 ;  /* 0x0010ec0301007387 */ /* 0x002fe80000100800 */
[----:B------:R-:W1:Y:S04]  /*1dc70*/  LDS.U8 R4, [R2+UR4+0x1908] ;  /* 0x0019080402047984 */ /* 0x000e680008000000 */
[----:B------:R-:W2:Y:S01]  /*1dc80*/  LDS.U8 R3, [R2+UR4+0x1980] ;  /* 0x0019800402037984 */ /* 0x000ea20008000000 */
[----:B0-----:R-:W-:-:S04]  /*1dc90*/  LOP3.LUT R0, R29, R28, RZ, 0xfc, !PT ;  /* 0x0000001c1d007212 */ /* 0x001fc800078efcff */
[----:B------:R-:W-:-:S05]  /*1dca0*/  LOP3.LUT R0, R0, 0x40, RZ, 0x3c, !PT ;  /* 0x0000004000007812 */ /* 0x000fca00078e3cff */
[----:B------:R-:W0:Y:S04]  /*1dcb0*/  LDS.U8 R2, [R0+UR4] ;  /* 0x0000000400027984 */ /* 0x000e280008000000 */
[----:B------:R-:W-:Y:S04]  /*1dcc0*/  STL [R1+0x10e8], R5 ;  /* 0x0010e80501007387 */ /* 0x000fe80000100800 */
        /* <DEDUP_REMOVED lines=119> */
[----:B------:R-:W0:Y:S01]  /*1e440*/  LDS.U8 R2, [R0+UR4+0x1818] ;  /* 0x0018180400027984 */ /* 0x000e220008000000 */
[----:B------:R-:W-:-:S04]  /*1e450*/  LOP3.LUT R12, R29, R28, RZ, 0xfc, !PT ;  /* 0x0000001c1d0c7212 */ /* 0x000fc800078efcff */
[----:B------:R-:W-:-:S05]  /*1e460*/  LOP3.LUT R12, R12, 0x60, RZ, 0x3c, !PT ;  /* 0x000000600c0c7812 */ /* 0x000fca00078e3cff */
[----:B------:R-:W-:Y:S04]  /*1e470*/  LDS.U8 R14, [R12+UR4+0x1890] ;  /* 0x001890040c0e7984 */ /* 0x000fe80008000000 */
[----:B-1----:R-:W-:Y:S04]  /*1e480*/  STL [R1+0x1228], R4 ;  /* 0x0012280401007387 */ /* 0x002fe80000100800 */
[----:B--2---:R-:W-:Y:S04]  /*1e490*/  STL [R1+0x1224], R3 ;  /* 0x0012240301007387 */ /* 0x004fe80000100800 */
[----:B------:R-:W1:Y:S04]  /*1e4a0*/  LDS.U8 R4, [R0+UR4+0x1890] ;  /* 0x0018900400047984 */ /* 0x000e680008000000 */
[----:B------:R-:W2:Y:S04]  /*1e4b0*/  LDS.U8 R3, [R0+UR4+0x1908] ;  /* 0x0019080400037984 */ /* 0x000ea80008000000 */
[----:B0-----:R-:W-:Y:S04]  /*1e4c0*/  STL [R1+0x112c], R2 ;  /* 0x00112c0201007387 */ /* 0x001fe80000100800 */
[----:B------:R-:W0:Y:S04]  /*1e4d0*/  LDS.U8 R2, [R0+UR4+0x1980] ;  /* 0x0019800400027984 */ /* 0x000e280008000000 */
[----:B------:R-:W3:Y:S04]  /*1e4e0*/  LDS.U8 R0, [R12+UR4] ;  /* 0x000000040c007984 */ /* 0x000ee80008000000 */
[----:B-1----:R-:W-:Y:S04]  /*1e4f0*/  STL [R1+0x1128], R4 ;  /* 0x0011280401007387 */ /* 0x002fe80000100800 */
[----:B--2---:R-:W-:Y:S04]  /*1e500*/  STL [R1+0x1230], R3 ;  /* 0x0012300301007387 */ /* 0x004fe80000100800 */
[----:B------:R-:W1:Y:S04]  /*1e510*/  LDS.U8 R3, [R12+UR4+0x88] ;  /* 0x000088040c037984 */ /* 0x000e680008000000 */
[----:B0-----:R-:W-:Y:S04]  /*1e520*/  STL [R1+0x122c], R2 ;  /* 0x00122c0201007387 */ /* 0x001fe80000100800 */
[----:B------:R-:W0:Y:S04]  /*1e530*/  LDS.U8 R2, [R12+UR4+0x110] ;  /* 0x000110040c027984 */ /* 0x000e280008000000 */
[----:B---3--:R-:W-:Y:S04]  /*1e540*/  STL [R1+0x654], R0 ;  /* 0x0006540001007387 */ /* 0x008fe80000100800 */
[----:B------:R-:W2:Y:S04]  /*1e550*/  LDS.U8 R0, [R12+UR4+0x198] ;  /* 0x000198040c007984 */ /* 0x000ea80008000000 */
[----:B-1----:R-:W-:Y:S04]  /*1e560*/  STL [R1+0x650], R3 ;  /* 0x0006500301007387 */ /* 0x002fe80000100800 */
[----:B------:R-:W1:Y:S04]  /*1e570*/  LDS.U8 R3, [R12+UR4+0x8] ;  /* 0x000008040c037984 */ /* 0x000e680008000000 */
[----:B0-----:R-:W-:Y:S04]  /*1e580*/  STL [R1+0x844], R2 ;  /* 0x0008440201007387 */ /* 0x001fe80000100800 */
[----:B------:R-:W0:Y:S04]  /*1e590*/  LDS.U8 R2, [R12+UR4+0x80] ;  /* 0x000080040c027984 */ /* 0x000e280008000000 */
[----:B--2---:R-:W-:Y:S04]  /*1e5a0*/  STL [R1+0x840], R0 ;  /* 0x0008400001007387 */ /* 0x004fe80000100800 */
        /* <DEDUP_REMOVED lines=76> */
[----:B--2---:R-:W-:Y:S04]  /*1ea70*/  STL [R1+0x874], R0 ;  /* 0x0008740001007387 */ /* 0x004fe80000100800 */
[----:B------:R-:W0:Y:S04]  /*1ea80*/  LDS.U8 R0, [R12+UR4+0x890] ;  /* 0x000890040c007984 */ /* 0x000e280008000000 */
        /* <DEDUP_REMOVED lines=31> */
[----:B-1----:R1:W-:Y:S04]  /*1ec80*/  STL [R1+0x1268], R3 ;  /* 0x0012680301007387 */ /* 0x0023e80000100800 */
[----:B------:R-:W3:Y:S04]  /*1ec90*/  LDL.LU R11, [R1+0x5ac] ;  /* 0x0005ac00010b7983 */ /* 0x000ee80000300800 */
[----:B0-----:R-:W-:Y:S04]  /*1eca0*/  STL [R1+0x1264], R2 ;  /* 0x0012640201007387 */ /* 0x001fe80000100800 */
[----:B------:R-:W4:Y:S04]  /*1ecb0*/  LDL.LU R4, [R1+0x5a8] ;  /* 0x0005a80001047983 */ /* 0x000f280000300800 */
[----:B--2---:R0:W-:Y:S04]  /*1ecc0*/  STL [R1+0x1170], R0 ;  /* 0x0011700001007387 */ /* 0x0041e80000100800 */
[----:B-1----:R-:W2:Y:S04]  /*1ecd0*/  LDL.LU R3, [R1+0x578] ;  /* 0x0005780001037983 */ /* 0x002ea80000300800 */
[----:B------:R-:W2:Y:S04]  /*1ece0*/  LDL.LU R25, [R1+0x574] ;  /* 0x0005740001197983 */ /* 0x000ea80000300800 */
[----:B------:R-:W2:Y:S04]  /*1ecf0*/  LDL.LU R26, [R1+0x550] ;  /* 0x00055000011a7983 */ /* 0x000ea80000300800 */
[----:B0-----:R-:W2:Y:S04]  /*1ed00*/  LDL.LU R0, [R1+0x54c] ;  /* 0x00054c0001007983 */ /* 0x001ea80000300800 */
        /* <DEDUP_REMOVED lines=20> */
[----:B------:R-:W-:Y:S04]  /*1ee50*/  STL [R1+0x116c], R14 ;  /* 0x00116c0e01007387 */ /* 0x000fe80000100800 */
[----:B------:R-:W0:Y:S04]  /*1ee60*/  LDS.U8 R14, [R12+UR4+0x1908] ;  /* 0x001908040c0e7984 */ /* 0x000e280008000000 */
[----:B------:R-:W1:Y:S01]  /*1ee70*/  LDS.U8 R12, [R12+UR4+0x1980] ;  /* 0x001980040c0c7984 */ /* 0x000e620008000000 */
[----:B------:R-:W0:Y:S01]  /*1ee80*/  S2R R15, SR_TID.X ;  /* 0x00000000000f7919 */ /* 0x000e220000002100 */
[----:B------:R-:W-:Y:S01]  /*1ee90*/  BAR.SYNC.DEFER_BLOCKING 0x0 ;  /* 0x0000000000007b1d */ /* 0x000fe20000010000 */
[----:B0-----:R-:W-:-:S05]  /*1eea0*/  LOP3.LUT R15, R15, 0x3f, RZ, 0xc0, !PT ;  /* 0x0000003f0f0f7812 */ /* 0x001fca00078ec0ff */
[----:B------:R0:W-:Y:S04]  /*1eeb0*/  STL [R1+0x1270], R14 ;  /* 0x0012700e01007387 */ /* 0x0001e80000100800 */
[----:B0-----:R-:W2:Y:S04]  /*1eec0*/  LDL.LU R14, [R1+0x20fc] ;  /* 0x0020fc00010e7983 */ /* 0x001ea80000300800 */
[----:B-1----:R0:W-:Y:S04]  /*1eed0*/  STL [R1+0x126c], R12 ;  /* 0x00126c0c01007387 */ /* 0x0021e80000100800 */
[----:B0-----:R-:W2:Y:S04]  /*1eee0*/  LDL.LU R12, [R1+0x20f8] ;  /* 0x0020f800010c7983 */ /* 0x001ea80000300800 */
[----:B---3--:R0:W-:Y:S04]  /*1eef0*/  STS.U8 [R15+UR4], R11 ;  /* 0x0000000b0f007988 */ /* 0x0081e80008000004 */
[----:B0-----:R-:W3:Y:S04]  /*1ef00*/  LDL.LU R11, [R1+0x20f4] ;  /* 0x0020f400010b7983 */ /* 0x001ee80000300800 */
[----:B----4-:R0:W-:Y:S04]  /*1ef10*/  STS.U8 [R15+UR4+0x40], R4 ;  /* 0x000040040f007988 */ /* 0x0101e80008000004 */
[----:B--2---:R1:W-:Y:S04]  /*1ef20*/  STS.U8 [R15+UR4+0x200], R3 ;  /* 0x000200030f007988 */ /* 0x0043e80008000004 */
[----:B------:R2:W-:Y:S04]  /*1ef30*/  STS.U8 [R15+UR4+0x240], R25 ;  /* 0x000240190f007988 */ /* 0x0005e80008000004 */
[----:B------:R4:W-:Y:S04]  /*1ef40*/  STS.U8 [R15+UR4+0x400], R26 ;  /* 0x0004001a0f007988 */ /* 0x0009e80008000004 */
[----:B0-----:R-:W3:Y:S04]  /*1ef50*/  LDL.LU R4, [R1+0x20f0] ;  /* 0x0020f00001047983 */ /* 0x001ee80000300800 */
[----:B-1----:R-:W3:Y:S04]  /*1ef60*/  LDL.LU R3, [R1+0x20ec] ;  /* 0x0020ec0001037983 */ /* 0x002ee80000300800 */
[----:B--2---:R-:W2:Y:S04]  /*1ef70*/  LDL.LU R25, [R1+0x20e8] ;  /* 0x0020e80001197983 */ /* 0x004ea80000300800 */
[----:B----4-:R-:W4:Y:S04]  /*1ef80*/  LDL.LU R26, [R1+0x20e4] ;  /* 0x0020e400011a7983 */ /* 0x010f280000300800 */
[----:B------:R-:W-:Y:S04]  /*1ef90*/  STS.U8 [R15+UR4+0x440], R0 ;  /* 0x000440000f007988 */ /* 0x000fe80008000004 */
[----:B------:R-:W-:Y:S04]  /*1efa0*/  STS.U8 [R15+UR4+0x600], R19 ;  /* 0x000600130f007988 */ /* 0x000fe80008000004 */
[----:B------:R-:W-:Y:S04]  /*1efb0*/  STS.U8 [R15+UR4+0x640], R18 ;  /* 0x000640120f007988 */ /* 0x000fe80008000004 */
[----:B------:R-:W-:Y:S04]  /*1efc0*/  STS.U8 [R15+UR4+0x800], R17 ;  /* 0x000800110f007988 */ /* 0x000fe80008000004 */
[----:B------:R0:W-:Y:S04]  /*1efd0*/  STS.U8 [R15+UR4+0x840], R16 ;  /* 0x000840100f007988 */ /* 0x0001e80008000004 */
[----:B------:R1:W-:Y:S04]  /*1efe0*/  STS.U8 [R15+UR4+0xa00], R13 ;  /* 0x000a000d0f007988 */ /* 0x0003e80008000004 */
        /* <DEDUP_REMOVED lines=12> */
[----:B------:R1:W-:Y:S04]  /*1f0b0*/  STS.U8 [R15+UR4+0x1640], R27 ;  /* 0x0016401b0f007988 */ /* 0x0003e80008000004 */
[----:B------:R1:W-:Y:S04]  /*1f0c0*/  STS.U8 [R15+UR4+0x1800], R28 ;  /* 0x0018001c0f007988 */ /* 0x0003e80008000004 */
[----:B------:R1:W-:Y:S04]  /*1f0d0*/  STS.U8 [R15+UR4+0x1840], R29 ;  /* 0x0018401d0f007988 */ /* 0x0003e80008000004 */
[----:B0-----:R-:W3:Y:S04]  /*1f0e0*/  LDL.LU R16, [R1+0x5a0] ;  /* 0x0005a00001107983 */ /* 0x001ee80000300800 */
[----:B-1----:R-:W3:Y:S04]  /*1f0f0*/  LDL.LU R13, [R1+0x59c] ;  /* 0x00059c00010d7983 */ /* 0x002ee80000300800 */
[----:B------:R-:W3:Y:S04]  /*1f100*/  LDL.LU R6, [R1+0x570] ;  /* 0x0005700001067983 */ /* 0x000ee80000300800 */
        /* <DEDUP_REMOVED lines=18> */
[----:B----4-:R0:W-:Y:S04]  /*1f230*/  STS.U8 [R15+UR4+0x1a00], R26 ;  /* 0x001a001a0f007988 */ /* 0x0101e80008000004 */
[----:B--2---:R-:W-:Y:S04]  /*1f240*/  STS.U8 [R15+UR4+0x1a40], R25 ;  /* 0x001a40190f007988 */ /* 0x004fe80008000004 */
[----:B---3--:R1:W-:Y:S04]  /*1f250*/  STS.U8 [R15+UR4+0x1c00], R3 ;  /* 0x001c00030f007988 */ /* 0x0083e80008000004 */
[----:B0-----:R-:W2:Y:S01]  /*1f260*/  LDL.LU R26, [R1+0x4e8] ;  /* 0x0004e800011a7983 */ /* 0x001ea20000300800 */
[----:B-1----:R-:W0:Y:S03]  /*1f270*/  S2R R3, SR_TID.X ;  /* 0x0000000000037919 */ /* 0x002e260000002100 */
[----:B------:R-:W3:Y:S01]  /*1f280*/  LDL.LU R25, [R1+0x504] ;  /* 0x0005040001197983 */ /* 0x000ee20000300800 */
[----:B0-----:R-:W-:-:S05]  /*1f290*/  LOP3.LUT R3, R3, 0x3f, RZ, 0xc0, !PT ;  /* 0x0000003f03037812 */ /* 0x001fca00078ec0ff */
[----:B------:R0:W-:Y:S04]  /*1f2a0*/  STS.U8 [R3+UR4+0x1c40], R4 ;  /* 0x001c400403007988 */ /* 0x0001e80008000004 */
[----:B------:R1:W-:Y:S04]  /*1f2b0*/  STS.U8 [R3+UR4+0x1e00], R11 ;  /* 0x001e000b03007988 */ /* 0x0003e80008000004 */
[----:B------:R4:W-:Y:S04]  /*1f2c0*/  STS.U8 [R3+UR4+0x1e40], R12 ;  /* 0x001e400c03007988 */ /* 0x0009e80008000004 */
[----:B0-----:R-:W2:Y:S04]  /*1f2d0*/  LDL.LU R4, [R1+0x508] ;  /* 0x0005080001047983 */ /* 0x001ea80000300800 */
[----:B-1----:R-:W3:Y:S04]  /*1f2e0*/  LDL.LU R11, [R1+0x524] ;  /* 0x00052400010b7983 */ /* 0x002ee80000300800 */
[----:B----4-:R-:W4:Y:S01]  /*1f2f0*/  LDL.LU R12, [R1+0x528] ;  /* 0x00052800010c7983 */ /* 0x010f220000300800 */
[----:B------:R-:W-:-:S05]  /*1f300*/  LOP3.LUT R15, R15, 0x10, RZ, 0x3c, !PT ;  /* 0x000000100f0f7812 */ /* 0x000fca00078e3cff */
[----:B------:R0:W-:Y:S04]  /*1f310*/  STS.U8 [R15+UR4+0x80], R16 ;  /* 0x000080100f007988 */ /* 0x0001e80008000004 */
[----:B------:R1:W-:Y:S04]  /*1f320*/  STS.U8 [R15+UR4+0xc0], R13 ;  /* 0x0000c00d0f007988 */ /* 0x0003e80008000004 */
[----:B------:R1:W-:Y:S04]  /*1f330*/  STS.U8 [R15+UR4+0x280], R6 ;  /* 0x000280060f007988 */ /* 0x0003e80008000004 */
[----:B------:R1:W-:Y:S04]  /*1f340*/  STS.U8 [R15+UR4+0x2c0], R5 ;  /* 0x0002c0050f007988 */ /* 0x0003e80008000004 */
[----:B------:R1:W-:Y:S04]  /*1f350*/  STS.U8 [R15+UR4+0x480], R23 ;  /* 0x000480170f007988 */ /* 0x0003e80008000004 */
[----:B------:R1:W-:Y:S04]  /*1f360*/  STS.U8 [R15+UR4+0x4c0], R24 ;  /* 0x0004c0180f007988 */ /* 0x0003e80008000004 */
[----:B0-----:R-:W2:Y:S04]  /*1f370*/  LDL.LU R16, [R1+0x20e0] ;  /* 0x0020e00001107983 */ /* 0x001ea80000300800 */
[----:B-1----:R-:W2:Y:S04]  /*1f380*/  LDL.LU R13, [R1+0x20dc] ;  /* 0x0020dc00010d7983 */ /* 0x002ea80000300800 */
[----:B------:R-:W2:Y:S04]  /*1f390*/  LDL.LU R6, [R1+0x20d8] ;  /* 0x0020d80001067983 */ /* 0x000ea80000300800 */
[----:B------:R-:W2:Y:S04]  /*1f3a0*/  LDL.LU R5, [R1+0x20d4] ;  /* 0x0020d40001057983 */ /* 0x000ea80000300800 */
[----:B------:R-:W2:Y:S04]  /*1f3b0*/  LDL.LU R23, [R1+0x20d0] ;  /* 0x0020d00001177983 */ /* 0x000ea80000300800 */
[----:B------:R-:W2:Y:S04]  /*1f3c0*/  LDL.LU R24, [R1+0x20cc] ;  /* 0x0020cc0001187983 */ /* 0x000ea80000300800 */
[----:B----4-:R-:W-:Y:S04]  /*1f3d0*/  STS.U8 [R15+UR4+0x680], R12 ;  /* 0x0006800c0f007988 */ /* 0x010fe80008000004 */
[----:B---3--:R-:W-:Y:S04]  /*1f3e0*/  STS.U8 [R15+UR4+0x6c0], R11 ;  /* 0x0006c00b0f007988 */ /* 0x008fe80008000004 */
[----:B--2---:R-:W-:Y:S04]  /*1f3f0*/  STS.U8 [R15+UR4+0x880], R4 ;  /* 0x000880040f007988 */ /* 0x004fe80008000004 */
[----:B------:R-:W-:Y:S04]  /*1f400*/  STS.U8 [R15+UR4+0x8c0], R25 ;  /* 0x0008c0190f007988 */ /* 0x000fe80008000004 */
[----:B------:R-:W-:Y:S04]  /*1f410*/  STS.U8 [R15+UR4+0xa80], R26 ;  /* 0x000a801a0f007988 */ /* 0x000fe80008000004 */
[----:B------:R-:W-:Y:S04]  /*1f420*/  STS.U8 [R15+UR4+0xac0], R0 ;  /* 0x000ac0000f007988 */ /* 0x000fe80008000004 */
[----:B------:R0:W-:Y:S04]  /*1f430*/  STS.U8 [R15+UR4+0xc80], R19 ;  /* 0x000c80130f007988 */ /* 0x0001e80008000004 */
[----:B------:R1:W-:Y:S04]  /*1f440*/  STS.U8 [R15+UR4+0xcc0], R18 ;  /* 0x000cc0120f007988 */ /* 0x0003e80008000004 */
[----:B------:R2:W-:Y:S04]  /*1f450*/  STS.U8 [R15+UR4+0xe80], R17 ;  /* 0x000e80110f007988 */ /* 0x0005e80008000004 */
[----:B------:R-:W-:Y:S04]  /*1f460*/  STS.U8 [R15+UR4+0xec0], R10 ;  /* 0x000ec00a0f007988 */ /* 0x000fe80008000004 */
[----:B------:R-:W-:Y:S04]  /*1f470*/  STS.U8 [R15+UR4+0x1080], R9 ;  /* 0x001080090f007988 */ /* 0x000fe80008000004 */
[----:B------:R3:W-:Y:S04]  /*1f480*/  STS.U8 [R15+UR4+0x10c0], R8 ;  /* 0x0010c0080f007988 */ /* 0x0007e80008000004 */
[----:B------:R4:W-:Y:S04]  /*1f490*/  STS.U8 [R15+UR4+0x1280], R7 ;  /* 0x001280070f007988 */ /* 0x0009e80008000004 */
[----:B------:R-:W-:Y:S04]  /*1f4a0*/  STS.U8 [R15+UR4+0x12c0], R2 ;  /* 0x0012c0020f007988 */ /* 0x000fe80008000004 */
[----:B------:R-:W-:Y:S04]  /*1f4b0*/  STS.U8 [R15+UR4+0x1480], R20 ;  /* 0x001480140f007988 */ /* 0x000fe80008000004 */
[----:B0-----:R-:W4:Y:S04]  /*1f4c0*/  LDL.LU R19, [R1+0x598] ;  /* 0x0005980001137983 */ /* 0x001f280000300800 */
[----:B-1----:R-:W4:Y:S04]  /*1f4d0*/  LDL.LU R18, [R1+0x58c] ;  /* 0x00058c0001127983 */ /* 0x002f280000300800 */
[----:B------:R0:W-:Y:S04]  /*1f4e0*/  STS.U8 [R15+UR4+0x14c0], R21 ;  /* 0x0014c0150f007988 */ /* 0x0001e80008000004 */
[----:B--2---:R-:W2:Y:S04]  /*1f4f0*/  LDL.LU R17, [R1+0x564] ;  /* 0x0005640001117983 */ /* 0x004ea80000300800 */
[----:B------:R1:W-:Y:S04]  /*1f500*/  STS.U8 [R15+UR4+0x1680], R22 ;  /* 0x001680160f007988 */ /* 0x0003e80008000004 */
[----:B---3--:R-:W3:Y:S04]  /*1f510*/  LDL.LU R8, [R1+0x55c] ;  /* 0x00055c0001087983 */ /* 0x008ee80000300800 */
[----:B------:R-:W-:Y:S04]  /*1f520*/  STS.U8 [R15+UR4+0x16c0], R27 ;  /* 0x0016c01b0f007988 */ /* 0x000fe80008000004 */
[----:B----4-:R-:W4:Y:S04]  /*1f530*/  LDL.LU R7, [R1+0x540] ;  /* 0x0005400001077983 */ /* 0x010f280000300800 */
[----:B------:R-:W-:Y:S04]  /*1f540*/  STS.U8 [R15+UR4+0x1880], R28 ;  /* 0x0018801c0f007988 */ /* 0x000fe80008000004 */
[----:B------:R1:W-:Y:S04]  /*1f550*/  STS.U8 [R15+UR4+0x18c0], R29 ;  /* 0x0018c01d0f007988 */ /* 0x0003e80008000004 */
[----:B0-----:R-:W4:Y:S04]  /*1f560*/  LDL.LU R21, [R1+0x53c] ;  /* 0x00053c0001157983 */ /* 0x001f280000300800 */
[----:B-1----:R-:W4:Y:S04]  /*1f570*/  LDL.LU R22, [R1+0x520] ;  /* 0x0005200001167983 */ /* 0x002f280000300800 */
        /* <DEDUP_REMOVED lines=11> */
[----:B------:R-:W4:Y:S04]  /*1f630*/  LDL.LU R28, [R1] ;  /* 0x00000000011c7983 */ /* 0x000f280000300800 */
[----:B------:R0:W-:Y:S04]  /*1f640*/  STS.U8 [R15+UR4+0x1a80], R24 ;  /* 0x001a80180f007988 */ /* 0x0001e80008000004 */
[----:B------:R1:W-:Y:S04]  /*1f650*/  STS.U8 [R15+UR4+0x1ac0], R23 ;  /* 0x001ac0170f007988 */ /* 0x0003e80008000004 */
[----:B------:R1:W-:Y:S04]  /*1f660*/  STS.U8 [R15+UR4+0x1c80], R5 ;  /* 0x001c80050f007988 */ /* 0x0003e80008000004 */
[----:B------:R1:W-:Y:S04]  /*1f670*/  STS.U8 [R15+UR4+0x1cc0], R6 ;  /* 0x001cc0060f007988 */ /* 0x0003e80008000004 */
[----:B------:R1:W-:Y:S04]  /*1f680*/  STS.U8 [R15+UR4+0x1e80], R13 ;  /* 0x001e800d0f007988 */ /* 0x0003e80008000004 */
[----:B------:R1:W-:Y:S04]  /*1f690*/  STS.U8 [R15+UR4+0x1ec0], R16 ;  /* 0x001ec0100f007988 */ /* 0x0003e80008000004 */
[----:B0-----:R-:W4:Y:S04]  /*1f6a0*/  LDL.LU R24, [R1+0x4bc] ;  /* 0x0004bc0001187983 */ /* 0x001f280000300800 */
[----:B-1----:R-:W4:Y:S04]  /*1f6b0*/  LDL.LU R23, [R1+0x4c0] ;  /* 0x0004c00001177983 */ /* 0x002f280000300800 */
[----:B------:R-:W4:Y:S04]  /*1f6c0*/  LDL.LU R5, [R1+0x4dc] ;  /* 0x0004dc0001057983 */ /* 0x000f280000300800 */
[----:B------:R-:W4:Y:S04]  /*1f6d0*/  LDL.LU R6, [R1+0x4e0] ;  /* 0x0004e00001067983 */ /* 0x000f280000300800 */
[----:B------:R-:W4:Y:S04]  /*1f6e0*/  LDL.LU R13, [R1+0x4fc] ;  /* 0x0004fc00010d7983 */ /* 0x000f280000300800 */
[----:B------:R-:W4:Y:S04]  /*1f6f0*/  LDL.LU R15, [R1+0x20c8] ;  /* 0x0020c800010f7983 */ /* 0x000f280000300800 */
[----:B------:R-:W4:Y:S01]  /*1f700*/  LDL.LU R16, [R1+0x500] ;  /* 0x0005000001107983 */ /* 0x000f220000300800 */
[----:B------:R-:W-:-:S05]  /*1f710*/  LOP3.LUT R10, R3, 0x20, RZ, 0x3c, !PT ;  /* 0x00000020030a7812 */ /* 0x000fca00078e3cff */
[----:B------:R0:W-:Y:S04]  /*1f720*/  STS.U8 [R10+UR4+0x100], R19 ;  /* 0x000100130a007988 */ /* 0x0001e80008000004 */
[----:B------:R1:W-:Y:S04]  /*1f730*/  STS.U8 [R10+UR4+0x140], R18 ;  /* 0x000140120a007988 */ /* 0x0003e80008000004 */
[----:B--2---:R2:W-:Y:S04]  /*1f740*/  STS.U8 [R10+UR4+0x300], R17 ;  /* 0x000300110a007988 */ /* 0x0045e80008000004 */
[----:B---3--:R3:W-:Y:S04]  /*1f750*/  STS.U8 [R10+UR4+0x340], R8 ;  /* 0x000340080a007988 */ /* 0x0087e80008000004 */
[----:B----4-:R4:W-:Y:S04]  /*1f760*/  STS.U8 [R10+UR4+0x500], R7 ;  /* 0x000500070a007988 */ /* 0x0109e80008000004 */
[----:B0-----:R-:W4:Y:S04]  /*1f770*/  LDL.LU R19, [R1+0x20c4] ;  /* 0x0020c40001137983 */ /* 0x001f280000300800 */
[----:B-1----:R-:W4:Y:S04]  /*1f780*/  LDL.LU R18, [R1+0x20c0] ;  /* 0x0020c00001127983 */ /* 0x002f280000300800 */
[----:B--2---:R-:W2:Y:S04]  /*1f790*/  LDL.LU R17, [R1+0x20bc] ;  /* 0x0020bc0001117983 */ /* 0x004ea80000300800 */
[----:B------:R0:W-:Y:S04]  /*1f7a0*/  STS.U8 [R10+UR4+0x540], R21 ;  /* 0x000540150a007988 */ /* 0x0001e80008000004 */
[----:B---3--:R-:W3:Y:S04]  /*1f7b0*/  LDL.LU R8, [R1+0x20b8] ;  /* 0x0020b80001087983 */ /* 0x008ee80000300800 */
[----:B----4-:R-:W4:Y:S04]  /*1f7c0*/  LDL.LU R7, [R1+0x20b4] ;  /* 0x0020b40001077983 */ /* 0x010f280000300800 */
[----:B------:R1:W-:Y:S04]  /*1f7d0*/  STS.U8 [R10+UR4+0x700], R22 ;  /* 0x000700160a007988 */ /* 0x0003e80008000004 */
[----:B------:R1:W-:Y:S04]  /*1f7e0*/  STS.U8 [R10+UR4+0x740], R29 ;  /* 0x0007401d0a007988 */ /* 0x0003e80008000004 */
[----:B0-----:R-:W2:Y:S04]  /*1f7f0*/  LDL.LU R21, [R1+0x20b0] ;  /* 0x0020b00001157983 */ /* 0x001ea80000300800 */
[----:B-1----:R-:W3:Y:S04]  /*1f800*/  LDL.LU R22, [R1+0x20ac] ;  /* 0x0020ac0001167983 */ /* 0x002ee80000300800 */
[----:B------:R-:W4:Y:S04]  /*1f810*/  LDL.LU R29, [R1+0x20a8] ;  /* 0x0020a800011d7983 */ /* 0x000f280000300800 */
[----:B------:R-:W-:Y:S04]  /*1f820*/  STS.U8 [R10+UR4+0x900], R16 ;  /* 0x000900100a007988 */ /* 0x000fe80008000004 */
        /* <DEDUP_REMOVED lines=33> */
[----:B----4-:R0:W-:Y:S04]  /*1fa40*/  STS.U8 [R10+UR4+0x1940], R29 ;  /* 0x0019401d0a007988 */ /* 0x0101e80008000004 */
[----:B---3--:R1:W-:Y:S04]  /*1fa50*/  STS.U8 [R10+UR4+0x1b00], R22 ;  /* 0x001b00160a007988 */ /* 0x0083e80008000004 */
[----:B--2---:R2:W-:Y:S04]  /*1fa60*/  STS.U8 [R10+UR4+0x1b40], R21 ;  /* 0x001b40150a007988 */ /* 0x0045e80008000004 */
[----:B------:R3:W-:Y:S04]  /*1fa70*/  STS.U8 [R10+UR4+0x1d00], R7 ;  /* 0x001d00070a007988 */ /* 0x0007e80008000004 */
[----:B------:R4:W-:Y:S04]  /*1fa80*/  STS.U8 [R10+UR4+0x1d40], R8 ;  /* 0x001d40080a007988 */ /* 0x0009e80008000004 */
[----:B------:R4:W-:Y:S04]  /*1fa90*/  STS.U8 [R10+UR4+0x1f00], R17 ;  /* 0x001f00110a007988 */ /* 0x0009e80008000004 */
[----:B0-----:R-:W4:Y:S04]  /*1faa0*/  LDL.LU R29, [R1+0x4b8] ;  /* 0x0004b800011d7983 */ /* 0x001f280000300800 */
[----:B-1----:R-:W4:Y:S04]  /*1fab0*/  LDL.LU R22, [R1+0x4d4] ;  /* 0x0004d40001167983 */ /* 0x002f280000300800 */
[----:B--2---:R-:W2:Y:S04]  /*1fac0*/  LDL.LU R21, [R1+0x4d8] ;  /* 0x0004d80001157983 */ /* 0x004ea80000300800 */
[----:B---3--:R-:W3:Y:S04]  /*1fad0*/  LDL.LU R7, [R1+0x4f4] ;  /* 0x0004f40001077983 */ /* 0x008ee80000300800 */
[----:B----4-:R-:W4:Y:S04]  /*1fae0*/  LDL.LU R8, [R1+0x4f8] ;  /* 0x0004f80001087983 */ /* 0x010f280000300800 */
[----:B------:R-:W2:Y:S04]  /*1faf0*/  LDL.LU R17, [R1+0x514] ;  /* 0x0005140001117983 */ /* 0x000ea80000300800 */
[----:B------:R0:W-:Y:S04]  /*1fb00*/  STS.U8 [R10+UR4+0x1f40], R18 ;  /* 0x001f40120a007988 */ /* 0x0001e80008000004 */
[----:B0-----:R-:W3:Y:S04]  /*1fb10*/  LDL.LU R10, [R1+0x20a4] ;  /* 0x0020a400010a7983 */ /* 0x001ee80000300800 */
[----:B------:R-:W4:Y:S01]  /*1fb20*/  LDL.LU R18, [R1+0x518] ;  /* 0x0005180001127983 */ /* 0x000f220000300800 */
[----:B------:R-:W-:-:S05]  /*1fb30*/  LOP3.LUT R3, R3, 0x30, RZ, 0x3c, !PT ;  /* 0x0000003003037812 */ /* 0x000fca00078e3cff */
[----:B------:R0:W-:Y:S04]  /*1fb40*/  STS.U8 [R3+UR4+0x180], R9 ;  /* 0x0001800903007988 */ /* 0x0001e80008000004 */
        /* <DEDUP_REMOVED lines=11> */
[----:B----4-:R-:W-:Y:S04]  /*1fc00*/  STS.U8 [R3+UR4+0x780], R18 ;  /* 0x0007801203007988 */ /* 0x010fe80008000004 */
[----:B--2---:R-:W-:Y:S04]  /*1fc10*/  STS.U8 [R3+UR4+0x7c0], R17 ;  /* 0x0007c01103007988 */ /* 0x004fe80008000004 */
[----:B------:R-:W-:Y:S04]  /*1fc20*/  STS.U8 [R3+UR4+0x980], R8 ;  /* 0x0009800803007988 */ /* 0x000fe80008000004 */
[----:B---3--:R-:W-:Y:S04]  /*1fc30*/  STS.U8 [R3+UR4+0x9c0], R7 ;  /* 0x0009c00703007988 */ /* 0x008fe80008000004 */
        /* <DEDUP_REMOVED lines=8> */
[----:B0-----:R-:W2:Y:S04]  /*1fcc0*/  LDL R0, [R1+0x7c4] ;  /* 0x0007c40001007983 */ /* 0x001ea80000100800 */
        /* <DEDUP_REMOVED lines=10> */
[----:B------:R-:W-:Y:S04]  /*1fd70*/  STS.U8 [R3+UR4+0x1d80], R9 ;  /* 0x001d800903007988 */ /* 0x000fe80008000004 */
[----:B------:R-:W-:Y:S04]  /*1fd80*/  STS.U8 [R3+UR4+0x1dc0], R10 ;  /* 0x001dc00a03007988 */ /* 0x000fe80008000004 */
[----:B------:R-:W-:Y:S04]  /*1fd90*/  STS.U8 [R3+UR4+0x1f80], R19 ;  /* 0x001f801303007988 */ /* 0x000fe80008000004 */
[----:B------:R-:W-:Y:S01]  /*1fda0*/  STS.U8 [R3+UR4+0x1fc0], R26 ;  /* 0x001fc01a03007988 */ /* 0x000fe20008000004 */
[----:B------:R-:W-:Y:S06]  /*1fdb0*/  BAR.SYNC.DEFER_BLOCKING 0x0 ;  /* 0x0000000000007b1d */ /* 0x000fec0000010000 */
[----:B0-----:R-:W3:Y:S04]  /*1fdc0*/  LDL.LU R4, [R1+0x568] ;  /* 0x0005680001047983 */ /* 0x001ee80000300800 */
[----:B-1----:R-:W3:Y:S04]  /*1fdd0*/  LDL.LU R25, [R1+0x560] ;  /* 0x0005600001197983 */ /* 0x002ee80000300800 */
[----:B--2---:R-:W0:Y:S04]  /*1fde0*/  LDSM.16.M88.4 R8, [R0] ;  /* 0x000000000008783b */ /* 0x004e280000000200 */
[----:B------:R-:W-:Y:S01]  /*1fdf0*/  LDSM.16.M88.4 R16, [R0+0x800] ;  /* 0x000800000010783b */ /* 0x000fe20000000200 */
[----:B0-----:R-:W-:-:S03]  /*1fe00*/  IMAD.MOV.U32 R26, RZ, RZ, R8 ;  /* 0x000000ffff1a7224 */ /* 0x001fc600078e0008 */
[----:B------:R-:W-:Y:S01]  /*1fe10*/  STL.64 [R1+0x748], R10 ;  /* 0x0007480a01007387 */ /* 0x000fe20000100a00 */
[----:B------:R-:W-:-:S03]  /*1fe20*/  IMAD.MOV.U32 R27, RZ, RZ, R9 ;  /* 0x000000ffff1b7224 */ /* 0x000fc600078e0009 */
[----:B------:R-:W0:Y:S04]  /*1fe30*/  LDSM.16.M88.4 R8, [R0+0x400] ;  /* 0x000400000008783b */ /* 0x000e280000000200 */
[----:B0-----:R-:W-:Y:S01]  /*1fe40*/  STL.64 [R1+0x750], R8 ;  /* 0x0007500801007387 */ /* 0x001fe20000100a00 */
[----:B------:R-:W-:-:S03]  /*1fe50*/  IMAD.MOV.U32 R20, RZ, RZ, R8 ;  /* 0x000000ffff147224 */ /* 0x000fc600078e0008 */
[----:B------:R-:W-:Y:S01]  /*1fe60*/  STL.64 [R1+0x758], R10 ;  /* 0x0007580a01007387 */ /* 0x000fe20000100a00 */
[----:B------:R-:W-:-:S03]  /*1fe70*/  IMAD.MOV.U32 R21, RZ, RZ, R9 ;  /* 0x000000ffff157224 */ /* 0x000fc600078e0009 */
[----:B------:R-:W0:Y:S04]  /*1fe80*/  LDSM.16.M88.4 R8, [R0+0xc00] ;  /* 0x000c00000008783b */ /* 0x000e280000000200 */
[----:B------:R-:W-:Y:S04]  /*1fe90*/  STL.64 [R1+0x760], R16 ;  /* 0x0007601001007387 */ /* 0x000fe80000100a00 */
[----:B------:R1:W-:Y:S04]  /*1fea0*/  STL.64 [R1+0x768], R18 ;  /* 0x0007681201007387 */ /* 0x0003e80000100a00 */
[----:B0-----:R-:W-:Y:S04]  /*1feb0*/  STL.64 [R1+0x770], R8 ;  /* 0x0007700801007387 */ /* 0x001fe80000100a00 */
[----:B------:R-:W-:Y:S04]  /*1fec0*/  STL.64 [R1+0x778], R10 ;  /* 0x0007780a01007387 */ /* 0x000fe80000100a00 */
[----:B-1----:R-:W2:Y:S04]  /*1fed0*/  LDL.LU R19, [R1+0x584] ;  /* 0x0005840001137983 */ /* 0x002ea80000300800 */
[----:B------:R-:W2:Y:S04]  /*1fee0*/  LDL.LU R18, [R1+0x580] ;  /* 0x0005800001127983 */ /* 0x000ea80000300800 */
[----:B------:R-:W4:Y:S04]  /*1fef0*/  LDL.LU R22, [R1+0x594] ;  /* 0x0005940001167983 */ /* 0x000f280000300800 */
[----:B------:R-:W4:Y:S01]  /*1ff00*/  LDL.LU R23, [R1+0x590] ;  /* 0x0005900001177983 */ /* 0x000f220000300800 */
[----:B------:R-:W-:-:S02]  /*1ff10*/  IMAD.MOV.U32 R12, RZ, RZ, R8 ;  /* 0x000000ffff0c7224 */ /* 0x000fc400078e0008 */
[----:B------:R-:W-:Y:S02]  /*1ff20*/  IMAD.MOV.U32 R13, RZ, RZ, R9 ;  /* 0x000000ffff0d7224 */ /* 0x000fe400078e0009 */
[----:B------:R-:W-:Y:S01]  /*1ff30*/  IMAD R16, R14, 0x100, R15 ;  /* 0x000001000e107824 */ /* 0x000fe200078e020f */
[----:B----4-:R-:W-:Y:S04]  /*1ff40*/  STL.64 [R1+0x2088], R22 ;  /* 0x0020881601007387 */ /* 0x010fe80000100a00 */
[----:B------:R-:W-:Y:S04]  /*1ff50*/  STL.64 [R1+0x2080], R20 ;  /* 0x0020801401007387 */ /* 0x000fe80000100a00 */
[----:B------:R-:W0:Y:S04]  /*1ff60*/  LDSM.16.M88.4 R20, [R0+0x1000] ;  /* 0x001000000014783b */ /* 0x000e280000000200 */
[----:B0-----:R-:W-:Y:S01]  /*1ff70*/  STL.64 [R1+0x780], R20 ;  /* 0x0007801401007387 */ /* 0x001fe20000100a00 */
[----:B------:R-:W-:-:S03]  /*1ff80*/  IMAD.MOV.U32 R10, RZ, RZ, R20 ;  /* 0x000000ffff0a7224 */ /* 0x000fc600078e0014 */
[----:B------:R-:W-:Y:S01]  /*1ff90*/  STL.64 [R1+0x788], R22 ;  /* 0x0007881601007387 */ /* 0x000fe20000100a00 */
[----:B------:R-:W-:-:S03]  /*1ffa0*/  IMAD.MOV.U32 R7, RZ, RZ, R21 ;  /* 0x000000ffff077224 */ /* 0x000fc600078e0015 */
[----:B------:R-:W0:Y:S04]  /*1ffb0*/  LDSM.16.M88.4 R20, [R0+0x1400] ;  /* 0x001400000014783b */ /* 0x000e280000000200 */
[----:B------:R-:W-:Y:S04]  /*1ffc0*/  STL [R1+0x204c], R10 ;  /* 0x00204c0a01007387 */ /* 0x000fe80000100800 */
[----:B0-----:R-:W-:Y:S01]  /*1ffd0*/  STL.64 [R1+0x790], R20 ;  /* 0x0007901401007387 */ /* 0x001fe20000100a00 */
[----:B------:R-:W-:-:S03]  /*1ffe0*/  IMAD.MOV.U32 R8, RZ, RZ, R20 ;  /* 0x000000ffff087224 */ /* 0x000fc600078e0014 */
        /* <DEDUP_REMOVED lines=8> */
[----:B0-----:R-:W-:Y:S04]  /*20070*/  STL.64 [R1+0x7b0], R20 ;  /* 0x0007b01401007387 */ /* 0x001fe80000100a00 */
[----:B------:R0:W-:Y:S01]  /*20080*/  STL.64 [R1+0x7b8], R22 ;  /* 0x0007b81601007387 */ /* 0x0001e20000100a00 */
[----:B------:R-:W-:Y:S02]  /*20090*/  IMAD.MOV.U32 R24, RZ, RZ, R20 ;  /* 0x000000ffff187224 */ /* 0x000fe400078e0014 */
[----:B------:R-:W-:Y:S01]  /*200a0*/  IMAD.MOV.U32 R0, RZ, RZ, R21 ;  /* 0x000000ffff007224 */ /* 0x000fe200078e0015 */
[----:B0-----:R-:W4:Y:S04]  /*200b0*/  LDL.LU.64 R22, [R1+0x2088] ;  /* 0x0020880001167983 */ /* 0x001f280000300a00 */
[----:B------:R-:W4:Y:S04]  /*200c0*/  LDL.LU.64 R20, [R1+0x2080] ;  /* 0x0020800001147983 */ /* 0x000f280000300a00 */
[----:B------:R-:W2:Y:S04]  /*200d0*/  LDL R14, [R1+0x760] ;  /* 0x00076000010e7983 */ /* 0x000ea80000100800 */
[----:B------:R-:W2:Y:S01]  /*200e0*/  LDL R15, [R1+0x764] ;  /* 0x00076400010f7983 */ /* 0x000ea20000100800 */
[----:B---3--:R-:W-:-:S03]  /*200f0*/  IMAD R17, R25, 0x100, R4 ;  /* 0x0000010019117824 */ /* 0x008fc600078e0204 */
[----:B--2---:R-:W-:Y:S04]  /*20100*/  STL.64 [R1+0x2078], R14 ;  /* 0x0020780e01007387 */ /* 0x004fe80000100a00 */
[----:B------:R0:W-:Y:S04]  /*20110*/  STL.64 [R1+0x2070], R12 ;  /* 0x0020700c01007387 */ /* 0x0001e80000100a00 */
[----:B------:R-:W2:Y:S04]  /*20120*/  LDL.LU R10, [R1+0x5b4] ;  /* 0x0005b400010a7983 */ /* 0x000ea80000300800 */
[----:B------:R-:W3:Y:S04]  /*20130*/  LDL.LU R4, [R1+0x5b0] ;  /* 0x0005b00001047983 */ /* 0x000ee80000300800 */
[----:B------:R-:W2:Y:S04]  /*20140*/  LDL.LU R28, [R1+0x5bc] ;  /* 0x0005bc00011c7983 */ /* 0x000ea80000300800 */
[----:B------:R-:W3:Y:S04]  /*20150*/  LDL.LU R5, [R1+0x5b8] ;  /* 0x0005b80001057983 */ /* 0x000ee80000300800 */
[----:B------:R-:W4:Y:S04]  /*20160*/  LDL.LU R6, [R1+0x5c4] ;  /* 0x0005c40001067983 */ /* 0x000f280000300800 */
[----:B----4-:R-:W-:Y:S04]  /*20170*/  STL.64 [R1+0x2058], R6 ;  /* 0x0020580601007387 */ /* 0x010fe80000100a00 */
[----:B---3--:R-:W-:Y:S04]  /*20180*/  STL.64 [R1+0x2050], R4 ;  /* 0x0020500401007387 */ /* 0x008fe80000100a00 */
[----:B------:R-:W2:Y:S01]  /*20190*/  LDL.LU R11, [R1+0x5c0] ;  /* 0x0005c000010b7983 */ /* 0x000ea20000300800 */
[----:B------:R-:W-:-:S02]  /*201a0*/  IMAD R18, R18, 0x100, R19 ;  /* 0x0000010012127824 */ /* 0x000fc400078e0213 */
[----:B------:R-:W-:Y:S01]  /*201b0*/  IMAD R19, R23, 0x100, R22 ;  /* 0x0000010017137824 */ /* 0x000fe200078e0216 */
[----:B--2---:R-:W-:Y:S04]  /*201c0*/  STL.64 [R1+0x2068], R10 ;  /* 0x0020680a01007387 */ /* 0x004fe80000100a00 */
[----:B------:R1:W-:Y:S04]  /*201d0*/  STL.64 [R1+0x2060], R8 ;  /* 0x0020600801007387 */ /* 0x0003e80000100a00 */
[----:B------:R-:W2:Y:S04]  /*201e0*/  LDL.LU R29, [R1+0x5cc] ;  /* 0x0005cc00011d7983 */ /* 0x000ea80000300800 */
[----:B------:R-:W3:Y:S04]  /*201f0*/  LDL.LU R25, [R1+0x5c8] ;  /* 0x0005c80001197983 */ /* 0x000ee80000300800 */
[----:B0-----:R-:W4:Y:S04]  /*20200*/  LDL.LU.64 R12, [R1+0x400] ;  /* 0x00040000010c7983 */ /* 0x001f280000300a00 */
[----:B------:R-:W4:Y:S01]  /*20210*/  LDL.LU.64 R14, [R1+0x408] ;  /* 0x00040800010e7983 */ /* 0x000f220000300a00 */
[----:B------:R-:W-:-:S02]  /*20220*/  F2FP.F16.E4M3.UNPACK_B R16, R16 ;  /* 0x00000010ff10723e */ /* 0x000fc400020006ff */
[----:B------:R-:W-:Y:S02]  /*20230*/  F2FP.F16.E4M3.UNPACK_B R17, R17 ;  /* 0x00000011ff11723e */ /* 0x000fe400020006ff */
[----:B------:R-:W-:Y:S02]  /*20240*/  F2FP.F16.E4M3.UNPACK_B R18, R18 ;  /* 0x00000012ff12723e */ /* 0x000fe400020006ff */
[----:B------:R-:W-:Y:S02]  /*20250*/  F2FP.F16.E4M3.UNPACK_B R19, R19 ;  /* 0x00000013ff13723e */ /* 0x000fe400020006ff */
[----:B------:R-:W-:Y:S02]  /*20260*/  F2FP.F16.E4M3.UNPACK_B R22, R26 ;  /* 0x0000001aff16723e */ /* 0x000fe400020006ff */
[----:B------:R-:W-:Y:S01]  /*20270*/  F2FP.F16.E4M3.UNPACK_B R23, R27 ;  /* 0x0000001bff17723e */ /* 0x000fe200020006ff */
[----:B-1----:R-:W2:Y:S04]  /*20280*/  LDL.LU.64 R8, [R1+0x50] ;  /* 0x0000500001087983 */ /* 0x002ea80000300a00 */
[----:B------:R-:W2:Y:S04]  /*20290*/  LDL.LU.64 R10, [R1+0x58] ;  /* 0x00005800010a7983 */ /* 0x000ea80000300a00 */
[----:B------:R-:W2:Y:S04]  /*202a0*/  LDL.LU.64 R4, [R1+0x70] ;  /* 0x0000700001047983 */ /* 0x000ea80000300a00 */
[----:B------:R-:W2:Y:S04]  /*202b0*/  LDL.LU.64 R6, [R1+0x78] ;  /* 0x0000780001067983 */ /* 0x000ea80000300a00 */
[----:B------:R-:W-:Y:S04]  /*202c0*/  STL [R1+0x1e84], R26 ;  /* 0x001e841a01007387 */ /* 0x000fe80000100800 */
[----:B------:R-:W-:Y:S01]  /*202d0*/  STL [R1+0x2048], R27 ;  /* 0x0020481b01007387 */ /* 0x000fe20000100800 */
[----:B----4-:R-:W-:Y:S03]  /*202e0*/  HMMA.16816.F32 R12, R16, R22, R12 ;  /* 0x00000016100c723c */ /* 0x010fe6000000180c */
[----:B---3--:R0:W-:Y:S04]  /*202f0*/  STL.64 [R1+0x2040], R24 ;  /* 0x0020401801007387 */ /* 0x0081e80000100a00 */
[----:B0-----:R-:W3:Y:S04]  /*20300*/  LDL.LU.64 R24, [R1+0x90] ;  /* 0x0000900001187983 */ /* 0x001ee80000300a00 */
[----:B------:R-:W3:-:S12]  /*20310*/  LDL.LU.64 R26, [R1+0x98] ;  /* 0x00009800011a7983 */ /* 0x000ed80000300a00 */
[----:B------:R-:W-:Y:S04]  /*20320*/  STL.64 [R1+0x20], R12 ;  /* 0x0000200c01007387 */ /* 0x000fe80000100a00 */
[----:B------:R0:W-:Y:S04]  /*20330*/  STL.64 [R1+0x28], R14 ;  /* 0x0000280e01007387 */ /* 0x0001e80000100a00 */
[----:B0-----:R-:W4:Y:S01]  /*20340*/  LDL.LU.64 R14, [R1+0x2078] ;  /* 0x00207800010e7983 */ /* 0x001f220000300a00 */
[----:B------:R-:W-:Y:S02]  /*20350*/  F2FP.F16.E4M3.UNPACK_B R20, R20 ;  /* 0x00000014ff14723e */ /* 0x000fe400020006ff */
[----:B------:R-:W-:Y:S01]  /*20360*/  F2FP.F16.E4M3.UNPACK_B R21, R21 ;  /* 0x00000015ff15723e */ /* 0x000fe200020006ff */
[----:B------:R-:W3:Y:S06]  /*20370*/  LDL.LU.64 R12, [R1+0x2070] ;  /* 0x00207000010c7983 */ /* 0x000eec0000300a00 */
[----:B--2---:R-:W-:-:S15]  /*20380*/  HMMA.16816.F32 R8, R16, R20, R8 ;  /* 0x000000141008723c */ /* 0x004fde0000001808 */
[----:B------:R-:W-:-:S08]  /*20390*/  NOP ;  /* 0x0000000000007918 */ /* 0x000fd00000000000 */
[----:B------:R-:W-:Y:S04]  /*203a0*/  STL.64 [R1+0x50], R8 ;  /* 0x0000500801007387 */ /* 0x000fe80000100a00 */
[----:B------:R0:W-:Y:S04]  /*203b0*/  STL.64 [R1+0x58], R10 ;  /* 0x0000580a01007387 */ /* 0x0001e80000100a00 */
[----:B0-----:R-:W2:Y:S04]  /*203c0*/  LDL.LU.64 R10, [R1+0x2068] ;  /* 0x00206800010a7983 */ /* 0x001ea80000300a00 */
[----:B------:R-:W2:Y:S04]  /*203d0*/  LDL.LU.64 R8, [R1+0x2060] ;  /* 0x0020600001087983 */ /* 0x000ea80000300a00 */
[----:B------:R-:W-:Y:S04]  /*203e0*/  STL.64 [R1+0x2018], R22 ;  /* 0x0020181601007387 */ /* 0x000fe80000100a00 */
[----:B------:R0:W-:Y:S04]  /*203f0*/  STL.64 [R1+0x2010], R20 ;  /* 0x0020101401007387 */ /* 0x0001e80000100a00 */
[----:B0-----:R-:W2:Y:S04]  /*20400*/  LDL.LU.64 R20, [R1+0x420] ;  /* 0x0004200001147983 */ /* 0x001ea80000300a00 */
[----:B------:R-:W2:Y:S01]  /*20410*/  LDL.LU.64 R22, [R1+0x428] ;  /* 0x0004280001167983 */ /* 0x000ea20000300a00 */
[----:B----4-:R-:W-:-:S02]  /*20420*/  F2FP.F16.E4M3.UNPACK_B R14, R14 ;  /* 0x0000000eff0e723e */ /* 0x010fc400020006ff */
[----:B------:R-:W-:-:S07]  /*20430*/  F2FP.F16.E4M3.UNPACK_B R15, R15 ;  /* 0x0000000fff0f723e */ /* 0x000fce00020006ff */
[----:B------:R-:W-:-:S15]  /*20440*/  HMMA.16816.F32 R4, R16, R14, R4 ;  /* 0x0000000e1004723c */ /* 0x000fde0000001804 */
[----:B------:R-:W-:-:S08]  /*20450*/  NOP ;  /* 0x0000000000007918 */ /* 0x000fd00000000000 */
[----:B------:R-:W-:Y:S04]  /*20460*/  STL.64 [R1+0x70], R4 ;  /* 0x0000700401007387 */ /* 0x000fe80000100a00 */
[----:B------:R0:W-:Y:S04]  /*20470*/  STL.64 [R1+0x78], R6 ;  /* 0x0000780601007387 */ /* 0x0001e80000100a00 */
[----:B0-----:R-:W4:Y:S04]  /*20480*/  LDL.LU.64 R6, [R1+0x2058] ;  /* 0x0020580001067983 */ /* 0x001f280000300a00 */
[----:B------:R-:W2:Y:S01]  /*20490*/  LDL.LU.64 R4, [R1+0x2050] ;  /* 0x0020500001047983 */ /* 0x000ea20000300a00 */
[----:B---3--:R-:W-:-:S02]  /*204a0*/  F2FP.F16.E4M3.UNPACK_B R12, R12 ;  /* 0x0000000cff0c723e */ /* 0x008fc400020006ff */
[----:B------:R-:W-:-:S07]  /*204b0*/  F2FP.F16.E4M3.UNPACK_B R13, R13 ;  /* 0x0000000dff0d723e */ /* 0x000fce00020006ff */
[----:B------:R-:W-:Y:S01]  /*204c0*/  HMMA.16816.F32 R24, R16, R12, R24 ;  /* 0x0000000c1018723c */ /* 0x000fe20000001818 */
[----:B--2---:R-:W-:Y:S02]  /*204d0*/  IMAD R4, R4, 0x100, R10 ;  /* 0x0000010004047824 */ /* 0x004fe400078e020a */
[----:B------:R-:W2:Y:S01]  /*204e0*/  LDL.LU R10, [R1+0x204c] ;  /* 0x00204c00010a7983 */ /* 0x000ea20000300800 */
[----:B----4-:R-:W-:Y:S01]  /*204f0*/  IMAD R6, R11, 0x100, R6 ;  /* 0x000001000b067824 */ /* 0x010fe200078e0206 */
[----:B------:R-:W-:-:S15]  /*20500*/  F2FP.F16.E4M3.UNPACK_B R11, R7 ;  /* 0x00000007ff0b723e */ /* 0x000fde00020006ff */
[----:B------:R-:W-:-:S03]  /*20510*/  NOP ;  /* 0x0000000000007918 */ /* 0x000fc60000000000 */
[----:B------:R-:W-:Y:S04]  /*20520*/  STL.64 [R1+0x90], R24 ;  /* 0x0000901801007387 */ /* 0x000fe80000100a00 */
[----:B------:R0:W-:Y:S04]  /*20530*/  STL.64 [R1+0x98], R26 ;  /* 0x0000981a01007387 */ /* 0x0001e80000100a00 */
[----:B0-----:R-:W3:Y:S04]  /*20540*/  LDL.LU R27, [R1+0x2048] ;  /* 0x00204800011b7983 */ /* 0x001ee80000300800 */
[----:B------:R-:W4:Y:S04]  /*20550*/  LDL.LU.64 R24, [R1+0x2040] ;  /* 0x0020400001187983 */ /* 0x000f280000300a00 */
[----:B------:R-:W-:Y:S04]  /*20560*/  STL.64 [R1+0x1ff8], R14 ;  /* 0x001ff80e01007387 */ /* 0x000fe80000100a00 */
[----:B------:R0:W-:Y:S01]  /*20570*/  STL.64 [R1+0x1ff0], R12 ;  /* 0x001ff00c01007387 */ /* 0x0001e20000100a00 */
[----:B--2---:R-:W-:-:S07]  /*20580*/  F2FP.F16.E4M3.UNPACK_B R10, R10 ;  /* 0x0000000aff0a723e */ /* 0x004fce00020006ff */
[----:B0-----:R-:W-:Y:S01]  /*20590*/  HMMA.16816.F32 R12, R16, R10, R20 ;  /* 0x0000000a100c723c */ /* 0x001fe20000001814 */
[----:B------:R-:W2:Y:S04]  /*205a0*/  LDL.LU.64 R20, [R1+0x3e0] ;  /* 0x0003e00001147983 */ /* 0x000ea80000300a00 */
[----:B------:R-:W3:-:S15]  /*205b0*/  LDL.LU.64 R22, [R1+0x3e8] ;  /* 0x0003e80001167983 */ /* 0x000ede0000300a00 */
[----:B------:R-:W-:-:S03]  /*205c0*/  NOP ;  /* 0x0000000000007918 */ /* 0x000fc60000000000 */
[----:B------:R-:W-:Y:S04]  /*205d0*/  STL.64 [R1+0xd0], R12 ;  /* 0x0000d00c01007387 */ /* 0x000fe80000100a00 */
[----:B------:R-:W-:Y:S04]  /*205e0*/  STL.64 [R1+0xd8], R14 ;  /* 0x0000d80e01007387 */ /* 0x000fe80000100a00 */
[----:B---3--:R-:W-:Y:S04]  /*205f0*/  STL.64 [R1+0x2028], R22 ;  /* 0x0020281601007387 */ /* 0x008fe80000100a00 */
[----:B--2---:R0:W-:Y:S04]  /*20600*/  STL.64 [R1+0x2020], R20 ;  /* 0x0020201401007387 */ /* 0x0041e80000100a00 */
[----:B0-----:R-:W2:Y:S04]  /*20610*/  LDL.LU.64 R20, [R1+0x3f0] ;  /* 0x0003f00001147983 */ /* 0x001ea80000300a00 */
[----:B------:R-:W3:Y:S01]  /*20620*/  LDL.LU.64 R22, [R1+0x3f8] ;  /* 0x0003f80001167983 */ /* 0x000ee20000300a00 */
[----:B------:R-:W-:-:S02]  /*20630*/  F2FP.F16.E4M3.UNPACK_B R8, R8 ;  /* 0x00000008ff08723e */ /* 0x000fc400020006ff */
[----:B------:R-:W-:Y:S01]  /*20640*/  F2FP.F16.E4M3.UNPACK_B R9, R9 ;  /* 0x00000009ff09723e */ /* 0x000fe200020006ff */
[----:B---3--:R-:W-:Y:S04]  /*20650*/  STL.64 [R1+0x2038], R22 ;  /* 0x0020381601007387 */ /* 0x008fe80000100a00 */
[----:B--2---:R0:W-:Y:S04]  /*20660*/  STL.64 [R1+0x2030], R20 ;  /* 0x0020301401007387 */ /* 0x0041e80000100a00 */
[----:B0-----:R-:W2:Y:S04]  /*20670*/  LDL.LU.64 R20, [R1+0x440] ;  /* 0x0004400001147983 */ /* 0x001ea80000300a00 */
[----:B------:R-:W2:Y:S04]  /*20680*/  LDL.LU.64 R22, [R1+0x448] ;  /* 0x0004480001167983 */ /* 0x000ea80000300a00 */
[----:B------:R-:W3:Y:S04]  /*20690*/  LDL.LU.64 R12, [R1+0x300] ;  /* 0x00030000010c7983 */ /* 0x000ee80000300a00 */
[----:B------:R-:W4:Y:S01]  /*206a0*/  LDL.LU.64 R14, [R1+0x308] ;  /* 0x00030800010e7983 */ /* 0x000f220000300a00 */
[----:B--2---:R-:W-:Y:S03]  /*206b0*/  HMMA.16816.F32 R20, R16, R8, R20 ;  /* 0x000000081014723c */ /* 0x004fe60000001814 */
[----:B----4-:R-:W-:Y:S04]  /*206c0*/  STL.64 [R1+0x2008], R14 ;  /* 0x0020080e01007387 */ /* 0x010fe80000100a00 */
[----:B---3--:R0:W-:Y:S04]  /*206d0*/  STL.64 [R1+0x2000], R12 ;  /* 0x0020000c01007387 */ /* 0x0081e80000100a00 */
[----:B0-----:R-:W2:Y:S04]  /*206e0*/  LDL.LU.64 R12, [R1+0x310] ;  /* 0x00031000010c7983 */ /* 0x001ea80000300a00 */
[----:B------:R-:W2:Y:S08]  /*206f0*/  LDL.LU.64 R14, [R1+0x318] ;  /* 0x00031800010e7983 */ /* 0x000eb00000300a00 */
[----:B------:R-:W-:Y:S04]  /*20700*/  STL.64 [R1+0x400], R20 ;  /* 0x0004001401007387 */ /* 0x000fe80000100a00 */
[----:B------:R0:W-:Y:S04]  /*20710*/  STL.64 [R1+0x408], R22 ;  /* 0x0004081601007387 */ /* 0x0001e80000100a00 */
[----:B0-----:R-:W3:Y:S04]  /*20720*/  LDL.LU.64 R22, [R1+0x2038] ;  /* 0x0020380001167983 */ /* 0x001ee80000300a00 */
[----:B------:R-:W3:Y:S01]  /*20730*/  LDL.LU.64 R20, [R1+0x2030] ;  /* 0x0020300001147983 */ /* 0x000ee20000300a00 */
[----:B------:R-:W-:-:S02]  /*20740*/  F2FP.F16.E4M3.UNPACK_B R2, R2 ;  /* 0x00000002ff02723e */ /* 0x000fc400020006ff */
[----:B------:R-:W-:Y:S01]  /*20750*/  F2FP.F16.E4M3.UNPACK_B R3, R3 ;  /* 0x00000003ff03723e */ /* 0x000fe200020006ff */
[----:B------:R-:W-:Y:S04]  /*20760*/  STL.64 [R1+0x1fe8], R10 ;  /* 0x001fe80a01007387 */ /* 0x000fe80000100a00 */
[----:B------:R0:W-:Y:S04]  /*20770*/  STL.64 [R1+0x1fe0], R8 ;  /* 0x001fe00801007387 */ /* 0x0001e80000100a00 */
[----:B0-----:R-:W4:Y:S04]  /*20780*/  LDL.LU.64 R8, [R1+0x2f0] ;  /* 0x0002f00001087983 */ /* 0x001f280000300a00 */
[----:B------:R-:W4:Y:S01]  /*20790*/  LDL.LU.64 R10, [R1+0x2f8] ;  /* 0x0002f800010a7983 */ /* 0x000f220000300a00 */
[----:B---3--:R-:W-:-:S15]  /*207a0*/  HMMA.16816.F32 R20, R16, R2, R20 ;  /* 0x000000021014723c */ /* 0x008fde0000001814 */
[----:B------:R-:W-:-:S08]  /*207b0*/  NOP ;  /* 0x0000000000007918 */ /* 0x000fd00000000000 */
[----:B------:R-:W-:Y:S04]  /*207c0*/  STL.64 [R1+0x3f0], R20 ;  /* 0x0003f01401007387 */ /* 0x000fe80000100a00 */
[----:B------:R0:W-:Y:S04]  /*207d0*/  STL.64 [R1+0x3f8], R22 ;  /* 0x0003f81601007387 */ /* 0x0001e80000100a00 */
[----:B0-----:R-:W3:Y:S04]  /*207e0*/  LDL.LU.64 R22, [R1+0x2028] ;  /* 0x0020280001167983 */ /* 0x001ee80000300a00 */
[----:B------:R-:W3:Y:S01]  /*207f0*/  LDL.LU.64 R20, [R1+0x2020] ;  /* 0x0020200001147983 */ /* 0x000ee20000300a00 */
[----:B------:R-:W-:Y:S01]  /*20800*/  IMAD R7, R25, 0x100, R29 ;  /* 0x0000010019077824 */ /* 0x000fe200078e021d */
[----:B------:R-:W-:-:S02]  /*20810*/  F2FP.F16.E4M3.UNPACK_B R24, R24 ;  /* 0x00000018ff18723e */ /* 0x000fc400020006ff */
[----:B------:R-:W-:Y:S01]  /*20820*/  F2FP.F16.E4M3.UNPACK_B R25, R0 ;  /* 0x00000000ff19723e */ /* 0x000fe200020006ff */
[----:B------:R-:W-:Y:S01]  /*20830*/  IMAD R5, R5, 0x100, R28 ;  /* 0x0000010005057824 */ /* 0x000fe200078e021c */
[----:B------:R-:W-:Y:S02]  /*20840*/  F2FP.F16.E4M3.UNPACK_B R4, R4 ;  /* 0x00000004ff04723e */ /* 0x000fe400020006ff */
[----:B------:R-:W-:-:S03]  /*20850*/  F2FP.F16.E4M3.UNPACK_B R6, R6 ;  /* 0x00000006ff06723e */ /* 0x000fc600020006ff */
[----:B---3--:R-:W-:Y:S01]  /*20860*/  HMMA.16816.F32 R16, R16, R24, R20 ;  /* 0x000000181010723c */ /* 0x008fe20000001814 */
[----:B------:R-:W2:Y:S01]  /*20870*/  LDL.LU.64 R22, [R1+0x2018] ;  /* 0x0020180001167983 */ /* 0x000ea20000300a00 */
[----:B------:R-:W-:Y:S02]  /*20880*/  F2FP.F16.E4M3.UNPACK_B R5, R5 ;  /* 0x00000005ff05723e */ /* 0x000fe400020006ff */
[----:B------:R-:W-:Y:S01]  /*20890*/  F2FP.F16.E4M3.UNPACK_B R7, R7 ;  /* 0x00000007ff07723e */ /* 0x000fe200020006ff */
[----:B------:R-:W3:-:S15]  /*208a0*/  LDL.LU.64 R20, [R1+0x2010] ;  /* 0x0020100001147983 */ /* 0x000ede0000300a00 */
[----:B------:R-:W-:-:S03]  /*208b0*/  NOP ;  /* 0x0000000000007918 */ /* 0x000fc60000000000 */
[----:B------:R0:W-:Y:S04]  /*208c0*/  STL.64 [R1+0x320], R16 ;  /* 0x0003201001007387 */ /* 0x0001e80000100a00 */
[----:B------:R1:W-:Y:S04]  /*208d0*/  STL.64 [R1+0x328], R18 ;  /* 0x0003281201007387 */ /* 0x0003e80000100a00 */
[----:B0-----:R-:W4:Y:S04]  /*208e0*/  LDL.LU R16, [R1+0x5d0] ;  /* 0x0005d00001107983 */ /* 0x001f280000300800 */
[----:B------:R-:W4:Y:S04]  /*208f0*/  LDL.LU R17, [R1+0x5d8] ;  /* 0x0005d80001117983 */ /* 0x000f280000300800 */
[----:B-1----:R-:W4:Y:S04]  /*20900*/  LDL.LU R18, [R1+0x5e0] ;  /* 0x0005e00001127983 */ /* 0x002f280000300800 */
[----:B------:R-:W4:Y:S01]  /*20910*/  LDL.LU R19, [R1+0x5e8] ;  /* 0x0005e80001137983 */ /* 0x000f220000300800 */
[----:B--2---:R-:W-:-:S15]  /*20920*/  HMMA.16816.F32 R12, R4, R22, R12 ;  /* 0x00000016040c723c */ /* 0x004fde000000180c */
[----:B------:R-:W-:-:S08]  /*20930*/  NOP ;  /* 0x0000000000007918 */ /* 0x000fd00000000000 */
[----:B------:R-:W-:Y:S04]  /*20940*/  STL.64 [R1+0x310], R12 ;  /* 0x0003100c01007387 */ /* 0x000fe80000100a00 */
[----:B------:R0:W-:Y:S04]  /*20950*/  STL.64 [R1+0x318], R14 ;  /* 0x0003180e01007387 */ /* 0x0001e80000100a00 */
[----:B0-----:R-:W3:Y:S04]  /*20960*/  LDL.LU.64 R14, [R1+0x2008] ;  /* 0x00200800010e7983 */ /* 0x001ee80000300a00 */
[----:B------:R-:W3:Y:S02]  /*20970*/  LDL.LU.64 R12, [R1+0x2000] ;  /* 0x00200000010c7983 */ /* 0x000ee40000300a00 */
[----:B---3--:R-:W-:-:S15]  /*20980*/  HMMA.16816.F32 R12, R4, R20, R12 ;  /* 0x00000014040c723c */ /* 0x008fde000000180c */
[----:B------:R-:W-:-:S08]  /*20990*/  NOP ;  /* 0x0000000000007918 */ /* 0x000fd00000000000 */
[----:B------:R-:W-:Y:S04]  /*209a0*/  STL.64 [R1+0x300], R12 ;  /* 0x0003000c01007387 */ /* 0x000fe80000100a00 */
[----:B------:R0:W-:Y:S04]  /*209b0*/  STL.64 [R1+0x308], R14 ;  /* 0x0003080e01007387 */ /* 0x0001e80000100a00 */
[----:B0-----:R-:W4:Y:S04]  /*209c0*/  LDL.LU.64 R14, [R1+0x1ff8] ;  /* 0x001ff800010e7983 */ /* 0x001f280000300a00 */
[----:B------:R-:W2:Y:S04]  /*209d0*/  LDL.LU.64 R12, [R1+0x1ff0] ;  /* 0x001ff000010c7983 */ /* 0x000ea80000300a00 */
[----:B------:R0:W-:Y:S04]  /*209e0*/  STL.64 [R1+0x1fb0], R22 ;  /* 0x001fb01601007387 */ /* 0x0001e80000100a00 */
[----:B0-----:R-:W3:Y:S04]  /*209f0*/  LDL.LU R22, [R1+0x5d4] ;  /* 0x0005d40001167983 */ /* 0x001ee80000300800 */
[----:B------:R-:W3:Y:S04]  /*20a00*/  LDL.LU R23, [R1+0x5dc] ;  /* 0x0005dc0001177983 */ /* 0x000ee80000300800 */
[----:B------:R-:W-:Y:S01]  /*20a10*/  STL.64 [R1+0x1fa8], R20 ;  /* 0x001fa81401007387 */ /* 0x000fe20000100a00 */
[----:B----4-:R-:W-:-:S15]  /*20a20*/  HMMA.16816.F32 R8, R4, R14, R8 ;  /* 0x0000000e0408723c */ /* 0x010fde0000001808 */
[----:B------:R-:W-:-:S08]  /*20a30*/  NOP ;  /* 0x0000000000007918 */ /* 0x000fd00000000000 */
[----:B------:R-:W-:Y:S04]  /*20a40*/  STL.64 [R1+0x2f0], R8 ;  /* 0x0002f00801007387 */ /* 0x000fe80000100a00 */
[----:B------:R0:W-:Y:S04]  /*20a50*/  STL.64 [R1+0x2f8], R10 ;  /* 0x0002f80a01007387 */ /* 0x0001e80000100a00 */
[----:B0-----:R-:W4:Y:S04]  /*20a60*/  LDL.LU.64 R10, [R1+0x1fe8] ;  /* 0x001fe800010a7983 */ /* 0x001f280000300a00 */
[----:B------:R-:W4:Y:S04]  /*20a70*/  LDL.LU.64 R8, [R1+0x1fe0] ;  /* 0x001fe00001087983 */ /* 0x000f280000300a00 */
[----:B------:R-:W2:Y:S04]  /*20a80*/  LDL.LU R26, [R1+0x5f4] ;  /* 0x0005f400011a7983 */ /* 0x000ea80000300800 */
[----:B--2---:R-:W-:Y:S04]  /*20a90*/  STL.64 [R1+0x1fc0], R26 ;  /* 0x001fc01a01007387 */ /* 0x004fe80000100a00 */
[----:B------:R0:W-:Y:S04]  /*20aa0*/  STL.64 [R1+0x1fb8], R24 ;  /* 0x001fb81801007387 */ /* 0x0001e80000100a00 */
[----:B0-----:R-:W2:Y:S04]  /*20ab0*/  LDL.LU.64 R24, [R1+0x2e0] ;  /* 0x0002e00001187983 */ /* 0x001ea80000300a00 */
[----:B------:R-:W2:Y:S04]  /*20ac0*/  LDL.LU.64 R26, [R1+0x2e8] ;  /* 0x0002e800011a7983 */ /* 0x000ea80000300a00 */
[----:B------:R-:W4:Y:S04]  /*20ad0*/  LDL.LU R0, [R1+0x5f0] ;  /* 0x0005f00001007983 */ /* 0x000f280000300800 */
[----:B------:R0:W-:Y:S04]  /*20ae0*/  STL.64 [R1+0x1f90], R14 ;  /* 0x001f900e01007387 */ /* 0x0001e80000100a00 */
[----:B0-----:R-:W3:Y:S01]  /*20af0*/  LDL.LU R14, [R1+0x5e4] ;  /* 0x0005e400010e7983 */ /* 0x001ee20000300800 */
[----:B--2---:R-:W-:-:S15]  /*20b00*/  HMMA.16816.F32 R24, R4, R12, R24 ;  /* 0x0000000c0418723c */ /* 0x004fde0000001818 */
[----:B------:R-:W-:-:S08]  /*20b10*/  NOP ;  /* 0x0000000000007918 */ /* 0x000fd00000000000 */
[----:B------:R-:W-:Y:S04]  /*20b20*/  STL.64 [R1+0x2e0], R24 ;  /* 0x0002e01801007387 */ /* 0x000fe80000100a00 */
[----:B------:R-:W-:Y:S04]  /*20b30*/  STL.64 [R1+0x2e8], R26 ;  /* 0x0002e81a01007387 */ /* 0x000fe80000100a00 */
[----:B------:R-:W3:Y:S04]  /*20b40*/  LDL.LU R15, [R1+0x5ec] ;  /* 0x0005ec00010f7983 */ /* 0x000ee80000300800 */
[----:B------:R0:W-:Y:S04]  /*20b50*/  STL.64 [R1+0x1f88], R12 ;  /* 0x001f880c01007387 */ /* 0x0001e80000100a00 */
[----:B---3--:R1:W-:Y:S04]  /*20b60*/  STL.64 [R1+0x1fd8], R14 ;  /* 0x001fd80e01007387 */ /* 0x0083e80000100a00 */
[----:B0-----:R-:W4:Y:S04]  /*20b70*/  LDL.LU.64 R12, [R1+0x2d0] ;  /* 0x0002d000010c7983 */ /* 0x001f280000300a00 */
[----:B-1----:R-:W4:Y:S04]  /*20b80*/  LDL.LU.64 R14, [R1+0x2d8] ;  /* 0x0002d800010e7983 */ /* 0x002f280000300a00 */
[----:B------:R-:W2:Y:S04]  /*20b90*/  LDL.LU R28, [R1+0x604] ;  /* 0x00060400011c7983 */ /* 0x000ea80000300800 */
[----:B------:R-:W2:Y:S04]  /*20ba0*/  LDL.LU R29, [R1+0x600] ;  /* 0x00060000011d7983 */ /* 0x000ea80000300800 */
[----:B------:R-:W3:Y:S04]  /*20bb0*/  LDL.LU.64 R24, [R1+0x3d0] ;  /* 0x0003d00001187983 */ /* 0x000ee80000300a00 */
[----:B------:R-:W2:Y:S01]  /*20bc0*/  LDL.LU.64 R26, [R1+0x3d8] ;  /* 0x0003d800011a7983 */ /* 0x000ea20000300a00 */
[----:B------:R-:W-:-:S02]  /*20bd0*/  IMAD R16, R16, 0x100, R22 ;  /* 0x0000010010107824 */ /* 0x000fc400078e0216 */
[----:B------:R-:W-:Y:S01]  /*20be0*/  IMAD R17, R17, 0x100, R23 ;  /* 0x0000010011117824 */ /* 0x000fe200078e0217 */
[----:B----4-:R-:W-:Y:S01]  /*20bf0*/  HMMA.16816.F32 R12, R4, R10, R12 ;  /* 0x0000000a040c723c */ /* 0x010fe2000000180c */
[----:B--2---:R-:W-:Y:S04]  /*20c00*/  STL.64 [R1+0x1fd0], R26 ;  /* 0x001fd01a01007387 */ /* 0x004fe80000100a00 */
[----:B---3--:R0:W-:Y:S04]  /*20c10*/  STL.64 [R1+0x1fc8], R24 ;  /* 0x001fc81801007387 */ /* 0x0081e80000100a00 */
[----:B0-----:R-:W2:Y:S04]  /*20c20*/  LDL.LU.64 R24, [R1+0x430] ;  /* 0x0004300001187983 */ /* 0x001ea80000300a00 */
[----:B------:R-:W2:Y:S04]  /*20c30*/  LDL.LU.64 R26, [R1+0x438] ;  /* 0x00043800011a7983 */ /* 0x000ea80000300a00 */
[----:B------:R-:W3:Y:S04]  /*20c40*/  LDL.LU.64 R20, [R1+0x2c0] ;  /* 0x0002c00001147983 */ /* 0x000ee80000300a00 */
[----:B------:R-:W3:Y:S04]  /*20c50*/  LDL.LU.64 R22, [R1+0x2c8] ;  /* 0x0002c80001167983 */ /* 0x000ee80000300a00 */
[----:B------:R-:W-:Y:S04]  /*20c60*/  STL.64 [R1+0x2d0], R12 ;  /* 0x0002d00c01007387 */ /* 0x000fe80000100a00 */
[----:B------:R0:W-:Y:S04]  /*20c70*/  STL.64 [R1+0x2d8], R14 ;  /* 0x0002d80e01007387 */ /* 0x0001e80000100a00 */
[----:B0-----:R-:W4:Y:S04]  /*20c80*/  LDL.LU.64 R14, [R1+0x1fd8] ;  /* 0x001fd800010e7983 */ /* 0x001f280000300a00 */
[----:B------:R-:W3:Y:S01]  /*20c90*/  LDL.LU.64 R12, [R1+0x2a0] ;  /* 0x0002a000010c7983 */ /* 0x000ee20000300a00 */
[----:B----4-:R-:W-:-:S02]  /*20ca0*/  IMAD R18, R18, 0x100, R14 ;  /* 0x0000010012127824 */ /* 0x010fc400078e020e */
[----:B------:R-:W-:Y:S02]  /*20cb0*/  IMAD R19, R19, 0x100, R15 ;  /* 0x0000010013137824 */ /* 0x000fe400078e020f */
[----:B------:R-:W4:Y:S01]  /*20cc0*/  LDL.LU.64 R14, [R1+0x2a8] ;  /* 0x0002a800010e7983 */ /* 0x000f220000300a00 */
[C---:B--2---:R-:W-:Y:S03]  /*20cd0*/  HMMA.16816.F32 R24, R4.reuse, R8, R24 ;  /* 0x000000080418723c */ /* 0x044fe60000001818 */
[----:B----4-:R-:W-:Y:S04]  /*20ce0*/  STL.64 [R1+0x1fa0], R14 ;  /* 0x001fa00e01007387 */ /* 0x010fe80000100a00 */
[----:B---3--:R0:W-:Y:S04]  /*20cf0*/  STL.64 [R1+0x1f98], R12 ;  /* 0x001f980c01007387 */ /* 0x0081e80000100a00 */
[----:B0-----:R-:W2:Y:S04]  /*20d00*/  LDL.LU.64 R12, [R1+0x2b0] ;  /* 0x0002b000010c7983 */ /* 0x001ea80000300a00 */
[----:B------:R-:W2:Y:S08]  /*20d10*/  LDL.LU.64 R14, [R1+0x2b8] ;  /* 0x0002b800010e7983 */ /* 0x000eb00000300a00 */
[----:B------:R-:W-:Y:S04]  /*20d20*/  STL.64 [R1+0x3e0], R24 ;  /* 0x0003e01801007387 */ /* 0x000fe80000100a00 */
[----:B------:R0:W-:Y:S04]  /*20d30*/  STL.64 [R1+0x3e8], R26 ;  /* 0x0003e81a01007387 */ /* 0x0001e80000100a00 */
[----:B0-----:R-:W3:Y:S04]  /*20d40*/  LDL.LU.64 R26, [R1+0x1fd0] ;  /* 0x001fd000011a7983 */ /* 0x001ee80000300a00 */
[----:B------:R-:W3:Y:S04]  /*20d50*/  LDL.LU.64 R24, [R1+0x1fc8] ;  /* 0x001fc80001187983 */ /* 0x000ee80000300a00 */
[----:B------:R-:W-:Y:S01]  /*20d60*/  STL [R1+0x1f60], R9 ;  /* 0x001f600901007387 */ /* 0x000fe20000100800 */
[----:B---3--:R-:W-:-:S15]  /*20d70*/  HMMA.16816.F32 R24, R4, R2, R24 ;  /* 0x000000020418723c */ /* 0x008fde0000001818 */
[----:B------:R-:W-:-:S08]  /*20d80*/  NOP ;  /* 0x0000000000007918 */ /* 0x000fd00000000000 */
[----:B------:R-:W-:Y:S04]  /*20d90*/  STL.64 [R1+0x3d0], R24 ;  /* 0x0003d01801007387 */ /* 0x000fe80000100a00 */
[----:B------:R0:W-:Y:S04]  /*20da0*/  STL.64 [R1+0x3d8], R26 ;  /* 0x0003d81a01007387 */ /* 0x0001e80000100a00 */
[----:B0-----:R-:W3:Y:S04]  /*20db0*/  LDL.LU.64 R26, [R1+0x1fc0] ;  /* 0x001fc000011a7983 */ /* 0x001ee80000300a00 */
[----:B------:R-:W4:Y:S02]  /*20dc0*/  LDL.LU.64 R24, [R1+0x1fb8] ;  /* 0x001fb80001187983 */ /* 0x000f240000300a00 */
[----:B----4-:R-:W-:Y:S02]  /*20dd0*/  HMMA.16816.F32 R4, R4, R24, R20 ;  /* 0x000000180404723c */ /* 0x010fe40000001814 */
[----:B------:R-:W2:Y:S04]  /*20de0*/  LDL.LU.64 R22, [R1+0x1fb0] ;  /* 0x001fb00001167983 */ /* 0x000ea80000300a00 */
[----:B------:R-:W4:Y:S04]  /*20df0*/  LDL.LU.64 R20, [R1+0x1fa8] ;  /* 0x001fa80001147983 */ /* 0x000f280000300a00 */
[----:B---3--:R-:W-:Y:S04]  /*20e00*/  STL.64 [R1+0x1f70], R26 ;  /* 0x001f701a01007387 */ /* 0x008fe80000100a00 */
[----:B------:R0:W-:Y:S09]  /*20e10*/  STL.64 [R1+0x1f68], R24 ;  /* 0x001f681801007387 */ /* 0x0001f20000100a00 */
[----:B------:R-:W-:Y:S04]  /*20e20*/  STL.64 [R1+0x2c0], R4 ;  /* 0x0002c00401007387 */ /* 0x000fe80000100a00 */
[----:B------:R-:W-:Y:S04]  /*20e30*/  STL.64 [R1+0x2c8], R6 ;  /* 0x0002c80601007387 */ /* 0x000fe80000100a00 */
[----:B0-----:R-:W3:Y:S04]  /*20e40*/  LDL.LU.64 R24, [R1+0x280] ;  /* 0x0002800001187983 */ /* 0x001ee80000300a00 */
[----:B------:R-:W4:Y:S01]  /*20e50*/  LDL.LU.64 R26, [R1+0x288] ;  /* 0x00028800011a7983 */ /* 0x000f220000300a00 */
[----:B------:R-:W-:-:S02]  /*20e60*/  F2FP.F16.E4M3.UNPACK_B R16, R16 ;  /* 0x00000010ff10723e */ /* 0x000fc400020006ff */
[----:B------:R-:W-:Y:S02]  /*20e70*/  F2FP.F16.E4M3.UNPACK_B R17, R17 ;  /* 0x00000011ff11723e */ /* 0x000fe400020006ff */
[----:B------:R-:W-:Y:S02]  /*20e80*/  F2FP.F16.E4M3.UNPACK_B R18, R18 ;  /* 0x00000012ff12723e */ /* 0x000fe400020006ff */
[----:B------:R-:W-:-:S07]  /*20e90*/  F2FP.F16.E4M3.UNPACK_B R19, R19 ;  /* 0x00000013ff13723e */ /* 0x000fce00020006ff */
[C---:B--2---:R-:W-:Y:S01]  /*20ea0*/  HMMA.16816.F32 R12, R16.reuse, R22, R12 ;  /* 0x00000016100c723c */ /* 0x044fe2000000180c */
[----:B----4-:R-:W-:Y:S04]  /*20eb0*/  STL.64 [R1+0x1f80], R26 ;  /* 0x001f801a01007387 */ /* 0x010fe80000100a00 */
[----:B---3--:R0:W-:Y:S04]  /*20ec0*/  STL.64 [R1+0x1f78], R24 ;  /* 0x001f781801007387 */ /* 0x0081e80000100a00 */
[----:B0-----:R-:W2:Y:S04]  /*20ed0*/  LDL.LU.64 R24, [R1+0x290] ;  /* 0x0002900001187983 */ /* 0x001ea80000300a00 */
[----:B------:R-:W2:Y:S04]  /*20ee0*/  LDL.LU.64 R26, [R1+0x298] ;  /* 0x00029800011a7983 */ /* 0x000ea80000300a00 */
[----:B------:R-:W3:Y:S04]  /*20ef0*/  LDL.LU R5, [R1+0x5fc] ;  /* 0x0005fc0001057983 */ /* 0x000ee80000300800 */
[----:B------:R-:W3:Y:S04]  /*20f00*/  LDL.LU R6, [R1+0x5f8] ;  /* 0x0005f80001067983 */ /* 0x000ee80000300800 */
[----:B------:R-:W-:Y:S04]  /*20f10*/  STL.64 [R1+0x2b0], R12 ;  /* 0x0002b00c01007387 */ /* 0x000fe80000100a00 */
[----:B------:R0:W-:Y:S04]  /*20f20*/  STL.64 [R1+0x2b8], R14 ;  /* 0x0002b80e01007387 */ /* 0x0001e80000100a00 */
[----:B0-----:R-:W4:Y:S04]  /*20f30*/  LDL.LU.64 R14, [R1+0x1fa0] ;  /* 0x001fa000010e7983 */ /* 0x001f280000300a00 */
[----:B------:R-:W4:Y:S02]  /*20f40*/  LDL.LU.64 R12, [R1+0x1f98] ;  /* 0x001f9800010c7983 */ /* 0x000f240000300a00 */
[----:B----4-:R-:W-:-:S15]  /*20f50*/  HMMA.16816.F32 R12, R16, R20, R12 ;  /* 0x00000014100c723c */ /* 0x010fde000000180c */
[----:B------:R-:W-:-:S08]  /*20f60*/  NOP ;  /* 0x0000000000007918 */ /* 0x000fd00000000000 */
[----:B------:R-:W-:Y:S04]  /*20f70*/  STL.64 [R1+0x2a0], R12 ;  /* 0x0002a00c01007387 */ /* 0x000fe80000100a00 */
[----:B------:R0:W-:Y:S04]  /*20f80*/  STL.64 [R1+0x2a8], R14 ;  /* 0x0002a80e01007387 */ /* 0x0001e80000100a00 */
[----:B0-----:R-:W2:Y:S04]  /*20f90*/  LDL.LU.64 R14, [R1+0x1f90] ;  /* 0x001f9000010e7983 */ /* 0x001ea80000300a00 */
[----:B------:R-:W4:Y:S04]  /*20fa0*/  LDL.LU.64 R12, [R1+0x1f88] ;  /* 0x001f8800010c7983 */ /* 0x000f280000300a00 */
[----:B------:R-:W3:Y:S04]  /*20fb0*/  LDL.LU R9, [R1+0x60c] ;  /* 0x00060c0001097983 */ /* 0x000ee80000300800 */
[----:B------:R-:W3:Y:S04]  /*20fc0*/  LDL.LU R7, [R1+0x608] ;  /* 0x0006080001077983 */ /* 0x000ee80000300800 */
[----:B------:R-:W-:Y:S04]  /*20fd0*/  STL.64 [R1+0x1f38], R22 ;  /* 0x001f381601007387 */ /* 0x000fe80000100a00 */
[----:B------:R0:W-:Y:S04]  /*20fe0*/  STL.64 [R1+0x1f30], R20 ;  /* 0x001f301401007387 */ /* 0x0001e80000100a00 */
[----:B0-----:R-:W3:Y:S04]  /*20ff0*/  LDL.LU.64 R20, [R1+0x270] ;  /* 0x0002700001147983 */ /* 0x001ee80000300a00 */
[----:B------:R-:W3:Y:S01]  /*21000*/  LDL.LU.64 R22, [R1+0x278] ;  /* 0x0002780001167983 */ /* 0x000ee20000300a00 */
[----:B--2---:R-:W-:-:S15]  /*21010*/  HMMA.16816.F32 R24, R16, R14, R24 ;  /* 0x0000000e1018723c */ /* 0x004fde0000001818 */
[----:B------:R-:W-:-:S08]  /*21020*/  NOP ;  /* 0x0000000000007918 */ /* 0x000fd00000000000 */
        /* <DEDUP_REMOVED lines=10> */
[----:B------:R-:W-:Y:S04]  /*210d0*/  STL.64 [R1+0x1f18], R14 ;  /* 0x001f180e01007387 */ /* 0x000fe80000100a00 */
[----:B------:R3:W-:Y:S02]  /*210e0*/  STL.64 [R1+0x1f10], R12 ;  /* 0x001f100c01007387 */ /* 0x0007e40000100a00 */
[----:B---3--:R-:W-:Y:S01]  /*210f0*/  HMMA.16816.F32 R12, R16, R10, R20 ;  /* 0x0000000a100c723c */ /* 0x008fe20000001814 */
[----:B--2---:R-:W-:-:S02]  /*21100*/  IMAD R4, R0, 0x100, R26 ;  /* 0x0000010000047824 */ /* 0x004fc400078e021a */
[----:B------:R-:W2:Y:S04]  /*21110*/  LDL.LU R26, [R1+0x614] ;  /* 0x00061400011a7983 */ /* 0x000ea80000300800 */
[----:B--2---:R-:W-:Y:S04]  /*21120*/  STL.64 [R1+0x1f48], R26 ;  /* 0x001f481a01007387 */ /* 0x004fe80000100a00 */
[----:B----4-:R0:W-:Y:S04]  /*21130*/  STL.64 [R1+0x1f40], R24 ;  /* 0x001f401801007387 */ /* 0x0101e80000100a00 */
[----:B------:R-:W2:Y:S04]  /*21140*/  LDL.LU R0, [R1+0x610] ;  /* 0x0006100001007983 */ /* 0x000ea80000300800 */
[----:B0-----:R-:W3:Y:S04]  /*21150*/  LDL.LU.64 R24, [R1+0x3b0] ;  /* 0x0003b00001187983 */ /* 0x001ee80000300a00 */
[----:B------:R-:W-:Y:S04]  /*21160*/  STL.64 [R1+0x270], R12 ;  /* 0x0002700c01007387 */ /* 0x000fe80000100a00 */
[----:B------:R-:W-:Y:S04]  /*21170*/  STL.64 [R1+0x278], R14 ;  /* 0x0002780e01007387 */ /* 0x000fe80000100a00 */
[----:B------:R-:W4:Y:S04]  /*21180*/  LDL.LU.64 R26, [R1+0x3b8] ;  /* 0x0003b800011a7983 */ /* 0x000f280000300a00 */
[----:B----4-:R-:W-:Y:S04]  /*21190*/  STL.64 [R1+0x1f58], R26 ;  /* 0x001f581a01007387 */ /* 0x010fe80000100a00 */
[----:B---3--:R0:W-:Y:S04]  /*211a0*/  STL.64 [R1+0x1f50], R24 ;  /* 0x001f501801007387 */ /* 0x0081e80000100a00 */
[----:B0-----:R-:W3:Y:S04]  /*211b0*/  LDL.LU.64 R24, [R1+0x3c0] ;  /* 0x0003c00001187983 */ /* 0x001ee80000300a00 */
[----:B------:R-:W3:Y:S04]  /*211c0*/  LDL.LU.64 R26, [R1+0x3c8] ;  /* 0x0003c800011a7983 */ /* 0x000ee80000300a00 */
[----:B------:R-:W4:Y:S04]  /*211d0*/  LDL.LU.64 R20, [R1+0x260] ;  /* 0x0002600001147983 */ /* 0x000f280000300a00 */
[----:B------:R-:W4:Y:S04]  /*211e0*/  LDL.LU.64 R22, [R1+0x268] ;  /* 0x0002680001167983 */ /* 0x000f280000300a00 */
[----:B------:R-:W2:Y:S04]  /*211f0*/  LDL.LU.64 R12, [R1+0x240] ;  /* 0x00024000010c7983 */ /* 0x000ea80000300a00 */
[----:B------:R-:W3:Y:S01]  /*21200*/  LDL.LU.64 R14, [R1+0x248] ;  /* 0x00024800010e7983 */ /* 0x000ee20000300a00 */
[----:B------:R-:W-:-:S02]  /*21210*/  IMAD R5, R6, 0x100, R5 ;  /* 0x0000010006057824 */ /* 0x000fc400078e0205 */
[----:B------:R-:W-:Y:S02]  /*21220*/  IMAD R6, R29, 0x100, R28 ;  /* 0x000001001d067824 */ /* 0x000fe400078e021c */
[----:B------:R-:W-:Y:S01]  /*21230*/  IMAD R7, R7, 0x100, R9 ;  /* 0x0000010007077824 */ /* 0x000fe200078e0209 */
[----:B---3--:R-:W-:Y:S04]  /*21240*/  STL.64 [R1+0x1f28], R14 ;  /* 0x001f280e01007387 */ /* 0x008fe80000100a00 */
[----:B--2---:R0:W-:Y:S04]  /*21250*/  STL.64 [R1+0x1f20], R12 ;  /* 0x001f200c01007387 */ /* 0x0041e80000100a00 */
[----:B0-----:R-:W2:Y:S04]  /*21260*/  LDL.LU.64 R12, [R1+0x250] ;  /* 0x00025000010c7983 */ /* 0x001ea80000300a00 */
[----:B------:R-:W2:Y:S04]  /*21270*/  LDL.LU.64 R14, [R1+0x258] ;  /* 0x00025800010e7983 */ /* 0x000ea80000300a00 */
[----:B------:R-:W3:Y:S04]  /*21280*/  LDL.LU R28, [R1+0x62c] ;  /* 0x00062c00011c7983 */ /* 0x000ee80000300800 */
[----:B------:R-:W3:Y:S04]  /*21290*/  LDL.LU R29, [R1+0x628] ;  /* 0x00062800011d7983 */ /* 0x000ee80000300800 */
[----:B------:R-:W4:Y:S02]  /*212a0*/  LDL.LU R9, [R1+0x1f60] ;  /* 0x001f600001097983 */ /* 0x000f240000300800 */
[----:B----4-:R-:W-:-:S15]  /*212b0*/  HMMA.16816.F32 R24, R16, R8, R24 ;  /* 0x000000081018723c */ /* 0x010fde0000001818 */
[----:B------:R-:W-:-:S08]  /*212c0*/  NOP ;  /* 0x0000000000007918 */ /* 0x000fd00000000000 */
[----:B------:R-:W-:Y:S04]  /*212d0*/  STL.64 [R1+0x3c0], R24 ;  /* 0x0003c01801007387 */ /* 0x000fe80000100a00 */
[----:B------:R0:W-:Y:S04]  /*212e0*/  STL.64 [R1+0x3c8], R26 ;  /* 0x0003c81a01007387 */ /* 0x0001e80000100a00 */
[----:B0-----:R-:W4:Y:S04]  /*212f0*/  LDL.LU.64 R26, [R1+0x1f58] ;  /* 0x001f5800011a7983 */ /* 0x001f280000300a00 */
[----:B------:R-:W4:Y:S04]  /*21300*/  LDL.LU.64 R24, [R1+0x1f50] ;  /* 0x001f500001187983 */ /* 0x000f280000300a00 */
[----:B------:R-:W-:Y:S04]  /*21310*/  STL.64 [R1+0x1f08], R10 ;  /* 0x001f080a01007387 */ /* 0x000fe80000100a00 */
[----:B------:R0:W-:Y:S04]  /*21320*/  STL.64 [R1+0x1f00], R8 ;  /* 0x001f000801007387 */ /* 0x0001e80000100a00 */
[----:B0-----:R-:W3:Y:S04]  /*21330*/  LDL.LU.64 R8, [R1+0x230] ;  /* 0x0002300001087983 */ /* 0x001ee80000300a00 */
[----:B------:R-:W3:Y:S01]  /*21340*/  LDL.LU.64 R10, [R1+0x238] ;  /* 0x00023800010a7983 */ /* 0x000ee20000300a00 */
[----:B----4-:R-:W-:-:S15]  /*21350*/  HMMA.16816.F32 R24, R16, R2, R24 ;  /* 0x000000021018723c */ /* 0x010fde0000001818 */
[----:B------:R-:W-:-:S08]  /*21360*/  NOP ;  /* 0x0000000000007918 */ /* 0x000fd00000000000 */
[----:B------:R-:W-:Y:S04]  /*21370*/  STL.64 [R1+0x3b0], R24 ;  /* 0x0003b01801007387 */ /* 0x000fe80000100a00 */
[----:B------:R0:W-:Y:S04]  /*21380*/  STL.64 [R1+0x3b8], R26 ;  /* 0x0003b81a01007387 */ /* 0x0001e80000100a00 */
[----:B0-----:R-:W4:Y:S04]  /*21390*/  LDL.LU.64 R26, [R1+0x1f48] ;  /* 0x001f4800011a7983 */ /* 0x001f280000300a00 */
[----:B------:R-:W2:Y:S01]  /*213a0*/  LDL.LU.64 R24, [R1+0x1f40] ;  /* 0x001f400001187983 */ /* 0x000ea20000300a00 */
[----:B------:R-:W-:-:S02]  /*213b0*/  F2FP.F16.E4M3.UNPACK_B R4, R4 ;  /* 0x00000004ff04723e */ /* 0x000fc400020006ff */
[----:B------:R-:W-:Y:S02]  /*213c0*/  F2FP.F16.E4M3.UNPACK_B R5, R5 ;  /* 0x00000005ff05723e */ /* 0x000fe400020006ff */
[----:B------:R-:W-:Y:S02]  /*213d0*/  F2FP.F16.E4M3.UNPACK_B R6, R6 ;  /* 0x00000006ff06723e */ /* 0x000fe400020006ff */
[----:B------:R-:W-:Y:S01]  /*213e0*/  F2FP.F16.E4M3.UNPACK_B R7, R7 ;  /* 0x00000007ff07723e */ /* 0x000fe200020006ff */
[----:B--2---:R-:W-:Y:S01]  /*213f0*/  HMMA.16816.F32 R16, R16, R24, R20 ;  /* 0x000000181010723c */ /* 0x004fe20000001814 */
[----:B------:R-:W2:Y:S04]  /*21400*/  LDL.LU.64 R22, [R1+0x1f38] ;  /* 0x001f380001167983 */ /* 0x000ea80000300a00 */
[----:B------:R-:W3:-:S15]  /*21410*/  LDL.LU.64 R20, [R1+0x1f30] ;  /* 0x001f300001147983 */ /* 0x000ede0000300a00 */
[----:B------:R-:W-:-:S03]  /*21420*/  NOP ;  /* 0x0000000000007918 */ /* 0x000fc60000000000 */
[----:B------:R0:W-:Y:S04]  /*21430*/  STL.64 [R1+0x260], R16 ;  /* 0x0002601001007387 */ /* 0x0001e80000100a00 */
[----:B------:R1:W-:Y:S04]  /*21440*/  STL.64 [R1+0x268], R18 ;  /* 0x0002681201007387 */ /* 0x0003e80000100a00 */
[----:B0-----:R-:W4:Y:S04]  /*21450*/  LDL.LU R17, [R1+0x618] ;  /* 0x0006180001117983 */ /* 0x001f280000300800 */
        /* <DEDUP_REMOVED lines=12> */
[----:B0-----:R-:W2:Y:S04]  /*21520*/  LDL.LU.64 R14, [R1+0x1f18] ;  /* 0x001f1800010e7983 */ /* 0x001ea80000300a00 */
[----:B------:R-:W3:Y:S04]  /*21530*/  LDL.LU.64 R12, [R1+0x1f10] ;  /* 0x001f1000010c7983 */ /* 0x000ee80000300a00 */
[----:B------:R-:W-:Y:S04]  /*21540*/  STL.64 [R1+0x1ee8], R22 ;  /* 0x001ee81601007387 */ /* 0x000fe80000100a00 */
[----:B------:R0:W-:Y:S04]  /*21550*/  STL.64 [R1+0x1ee0], R20 ;  /* 0x001ee01401007387 */ /* 0x0001e80000100a00 */
[----:B0-----:R-:W3:Y:S04]  /*21560*/  LDL.LU.64 R20, [R1+0x220] ;  /* 0x0002200001147983 */ /* 0x001ee80000300a00 */
[----:B------:R-:W3:Y:S01]  /*21570*/  LDL.LU.64 R22, [R1+0x228] ;  /* 0x0002280001167983 */ /* 0x000ee20000300a00 */
[C---:B--2---:R-:W-:Y:S06]  /*21580*/  HMMA.16816.F32 R8, R4.reuse, R14, R8 ;  /* 0x0000000e0408723c */ /* 0x044fec0000001808 */
[----:B---3--:R-:W-:-:S15]  /*21590*/  HMMA.16816.F32 R20, R4, R12, R20 ;  /* 0x0000000c0414723c */ /* 0x008fde0000001814 */
[----:B------:R-:W-:-:S02]  /*215a0*/  NOP ;  /* 0x0000000000007918 */ /* 0x000fc40000000000 */
[----:B------:R-:W-:Y:S04]  /*215b0*/  STL.64 [R1+0x230], R8 ;  /* 0x0002300801007387 */ /* 0x000fe80000100a00 */
[----:B------:R0:W-:Y:S04]  /*215c0*/  STL.64 [R1+0x238], R10 ;  /* 0x0002380a01007387 */ /* 0x0001e80000100a00 */
[----:B0-----:R-:W2:Y:S04]  /*215d0*/  LDL.LU.64 R10, [R1+0x1f08] ;  /* 0x001f0800010a7983 */ /* 0x001ea80000300a00 */
[----:B------:R-:W3:Y:S04]  /*215e0*/  LDL.LU.64 R8, [R1+0x1f00] ;  /* 0x001f000001087983 */ /* 0x000ee80000300a00 */
[----:B------:R0:W-:Y:S04]  /*215f0*/  STL.64 [R1+0x220], R20 ;  /* 0x0002201401007387 */ /* 0x0001e80000100a00 */
[----:B------:R1:W-:Y:S04]  /*21600*/  STL.64 [R1+0x228], R22 ;  /* 0x0002281601007387 */ /* 0x0003e80000100a00 */
[----:B0-----:R-:W2:Y:S04]  /*21610*/  LDL.LU.64 R20, [R1+0x3a0] ;  /* 0x0003a00001147983 */ /* 0x001ea80000300a00 */
[----:B-1----:R-:W3:Y:S01]  /*21620*/  LDL.LU.64 R22, [R1+0x3a8] ;  /* 0x0003a80001167983 */ /* 0x002ee20000300a00 */
[----:B----4-:R-:W-:-:S03]  /*21630*/  IMAD R16, R0, 0x100, R26 ;  /* 0x0000010000107824 */ /* 0x010fc600078e021a */
[----:B---3--:R-:W-:Y:S04]  /*21640*/  STL.64 [R1+0x1ef8], R22 ;  /* 0x001ef81601007387 */ /* 0x008fe80000100a00 */
[----:B--2---:R0:W-:Y:S04]  /*21650*/  STL.64 [R1+0x1ef0], R20 ;  /* 0x001ef01401007387 */ /* 0x0041e80000100a00 */
[----:B0-----:R-:W2:Y:S04]  /*21660*/  LDL.LU.64 R20, [R1+0x210] ;  /* 0x0002100001147983 */ /* 0x001ea80000300a00 */
[----:B------:R-:W2:Y:S04]  /*21670*/  LDL.LU.64 R22, [R1+0x218] ;  /* 0x0002180001167983 */ /* 0x000ea80000300a00 */
[----:B------:R-:W-:Y:S04]  /*21680*/  STL.64 [R1+0x1ec8], R14 ;  /* 0x001ec80e01007387 */ /* 0x000fe80000100a00 */
[----:B------:R0:W-:Y:S04]  /*21690*/  STL.64 [R1+0x1ec0], R12 ;  /* 0x001ec00c01007387 */ /* 0x0001e80000100a00 */
[----:B0-----:R-:W3:Y:S04]  /*216a0*/  LDL.LU.64 R12, [R1+0x390] ;  /* 0x00039000010c7983 */ /* 0x001ee80000300a00 */
[----:B------:R-:W3:Y:S04]  /*216b0*/  LDL.LU.64 R14, [R1+0x398] ;  /* 0x00039800010e7983 */ /* 0x000ee80000300a00 */
[----:B------:R-:W4:Y:S04]  /*216c0*/  LDL.LU R26, [R1+0x644] ;  /* 0x00064400011a7983 */ /* 0x000f280000300800 */
[----:B------:R-:W3:Y:S01]  /*216d0*/  LDL.LU R0, [R1+0x64c] ;  /* 0x00064c0001007983 */ /* 0x000ee20000300800 */
[----:B--2---:R-:W-:Y:S03]  /*216e0*/  HMMA.16816.F32 R20, R4, R10, R20 ;  /* 0x0000000a0414723c */ /* 0x004fe60000001814 */
[----:B---3--:R0:W-:Y:S04]  /*216f0*/  STL [R1+0x1e98], R0 ;  /* 0x001e980001007387 */ /* 0x0081e80000100800 */
[----:B0-----:R-:W2:-:S15]  /*21700*/  LDL.LU R0, [R1+0x61c] ;  /* 0x00061c0001007983 */ /* 0x001e9e0000300800 */
[----:B------:R-:W-:-:S01]  /*21710*/  NOP ;  /* 0x0000000000007918 */ /* 0x000fc20000000000 */
[----:B------:R-:W-:Y:S04]  /*21720*/  STL.64 [R1+0x210], R20 ;  /* 0x0002101401007387 */ /* 0x000fe80000100a00 */
[----:B------:R0:W-:Y:S04]  /*21730*/  STL.64 [R1+0x218], R22 ;  /* 0x0002181601007387 */ /* 0x0001e80000100a00 */
[----:B0-----:R-:W3:Y:S04]  /*21740*/  LDL.LU.64 R22, [R1+0x1ef8] ;  /* 0x001ef80001167983 */ /* 0x001ee80000300a00 */
[----:B------:R-:W3:Y:S04]  /*21750*/  LDL.LU.64 R20, [R1+0x1ef0] ;  /* 0x001ef00001147983 */ /* 0x000ee80000300a00 */
[----:B------:R0:W-:Y:S04]  /*21760*/  STL [R1+0x1e9c], R11 ;  /* 0x001e9c0b01007387 */ /* 0x0001e80000100800 */
[----:B0-----:R-:W4:Y:S01]  /*21770*/  LDL.LU R11, [R1+0x634] ;  /* 0x00063400010b7983 */ /* 0x001f220000300800 */
[C---:B------:R-:W-:Y:S06]  /*21780*/  HMMA.16816.F32 R12, R4.reuse, R2, R12 ;  /* 0x00000002040c723c */ /* 0x040fec000000180c */
[----:B---3--:R-:W-:Y:S01]  /*21790*/  HMMA.16816.F32 R20, R4, R8, R20 ;  /* 0x000000080414723c */ /* 0x008fe20000001814 */
[----:B--2---:R-:W-:-:S02]  /*217a0*/  IMAD R17, R17, 0x100, R0 ;  /* 0x0000010011117824 */ /* 0x004fc400078e0200 */
[----:B------:R-:W2:-:S15]  /*217b0*/  LDL.LU R0, [R1+0x63c] ;  /* 0x00063c0001007983 */ /* 0x000e9e0000300800 */
[----:B------:R-:W-:-:S05]  /*217c0*/  NOP ;  /* 0x0000000000007918 */ /* 0x000fca0000000000 */
[----:B------:R-:W-:Y:S04]  /*217d0*/  STL.64 [R1+0x3a0], R20 ;  /* 0x0003a01401007387 */ /* 0x000fe80000100a00 */
[----:B------:R0:W-:Y:S04]  /*217e0*/  STL.64 [R1+0x3a8], R22 ;  /* 0x0003a81601007387 */ /* 0x0001e80000100a00 */
[----:B0-----:R-:W3:Y:S04]  /*217f0*/  LDL.LU.64 R22, [R1+0x1ee8] ;  /* 0x001ee80001167983 */ /* 0x001ee80000300a00 */
[----:B------:R-:W2:Y:S04]  /*21800*/  LDL.LU.64 R20, [R1+0x1ee0] ;  /* 0x001ee00001147983 */ /* 0x000ea80000300a00 */
[----:B----4-:R-:W-:Y:S04]  /*21810*/  STL.64 [R1+0x1ea8], R10 ;  /* 0x001ea80a01007387 */ /* 0x010fe80000100a00 */
[----:B------:R0:W-:Y:S04]  /*21820*/  STL.64 [R1+0x1ea0], R8 ;  /* 0x001ea00801007387 */ /* 0x0001e80000100a00 */
[----:B0-----:R-:W4:Y:S04]  /*21830*/  LDL.LU.64 R8, [R1+0x200] ;  /* 0x0002000001087983 */ /* 0x001f280000300a00 */
[----:B------:R-:W4:Y:S04]  /*21840*/  LDL.LU.64 R10, [R1+0x208] ;  /* 0x00020800010a7983 */ /* 0x000f280000300a00 */
[----:B------:R0:W-:Y:S04]  /*21850*/  STL.64 [R1+0x390], R12 ;  /* 0x0003900c01007387 */ /* 0x0001e80000100a00 */
[----:B------:R1:W-:Y:S04]  /*21860*/  STL.64 [R1+0x398], R14 ;  /* 0x0003980e01007387 */ /* 0x0003e80000100a00 */
[----:B0-----:R-:W3:Y:S04]  /*21870*/  LDL.LU.64 R12, [R1+0x1e0] ;  /* 0x0001e000010c7983 */ /* 0x001ee80000300a00 */
[----:B-1----:R-:W2:Y:S01]  /*21880*/  LDL.LU.64 R14, [R1+0x1e8] ;  /* 0x0001e800010e7983 */ /* 0x002ea20000300a00 */
        /* <DEDUP_REMOVED lines=8> */
[----:B------:R-:W4:Y:S01]  /*21910*/  LDL.LU.64 R10, [R1+0x1c8] ;  /* 0x0001c800010a7983 */ /* 0x000f220000300a00 */
[----:B------:R-:W-:-:S02]  /*21920*/  F2FP.F16.E4M3.UNPACK_B R16, R16 ;  /* 0x00000010ff10723e */ /* 0x000fc400020006ff */
[----:B------:R-:W-:Y:S02]  /*21930*/  F2FP.F16.E4M3.UNPACK_B R17, R17 ;  /* 0x00000011ff11723e */ /* 0x000fe400020006ff */
[----:B------:R-:W-:Y:S02]  /*21940*/  F2FP.F16.E4M3.UNPACK_B R18, R18 ;  /* 0x00000012ff12723e */ /* 0x000fe400020006ff */
[----:B------:R-:W-:Y:S01]  /*21950*/  F2FP.F16.E4M3.UNPACK_B R19, R19 ;  /* 0x00000013ff13723e */ /* 0x000fe200020006ff */
[----:B------:R-:W-:Y:S04]  /*21960*/  STL.64 [R1+0x200], R4 ;  /* 0x0002000401007387 */ /* 0x000fe80000100a00 */
[----:B------:R-:W-:Y:S02]  /*21970*/  STL.64 [R1+0x208], R6 ;  /* 0x0002080601007387 */ /* 0x000fe40000100a00 */
[C---:B--2---:R-:W-:Y:S02]  /*21980*/  HMMA.16816.F32 R12, R16.reuse, R22, R12 ;  /* 0x00000016100c723c */ /* 0x044fe4000000180c */
[----:B----4-:R-:W-:Y:S04]  /*21990*/  STL.64 [R1+0x1eb8], R10 ;  /* 0x001eb80a01007387 */ /* 0x010fe80000100a00 */
[----:B---3--:R0:W-:Y:S04]  /*219a0*/  STL.64 [R1+0x1eb0], R8 ;  /* 0x001eb00801007387 */ /* 0x0081e80000100a00 */
[----:B0-----:R-:W2:Y:S04]  /*219b0*/  LDL.LU.64 R8, [R1+0x1d0] ;  /* 0x0001d00001087983 */ /* 0x001ea80000300a00 */
[----:B------:R-:W2:Y:S04]  /*219c0*/  LDL.LU.64 R10, [R1+0x1d8] ;  /* 0x0001d800010a7983 */ /* 0x000ea80000300a00 */
[----:B------:R-:W3:Y:S04]  /*219d0*/  LDL.LU R4, [R1+0x630] ;  /* 0x0006300001047983 */ /* 0x000ee80000300800 */
[----:B------:R-:W4:Y:S04]  /*219e0*/  LDL.LU R5, [R1+0x638] ;  /* 0x0006380001057983 */ /* 0x000f280000300800 */
[----:B------:R-:W-:Y:S04]  /*219f0*/  STL.64 [R1+0x1e90], R26 ;  /* 0x001e901a01007387 */ /* 0x000fe80000100a00 */
[----:B------:R0:W-:Y:S04]  /*21a00*/  STL.64 [R1+0x1e88], R24 ;  /* 0x001e881801007387 */ /* 0x0001e80000100a00 */
[----:B0-----:R-:W4:Y:S04]  /*21a10*/  LDL.LU.64 R24, [R1+0x1b0] ;  /* 0x0001b00001187983 */ /* 0x001f280000300a00 */
[----:B------:R-:W4:Y:S04]  /*21a20*/  LDL.LU.64 R26, [R1+0x1b8] ;  /* 0x0001b800011a7983 */ /* 0x000f280000300a00 */
[----:B------:R-:W4:Y:S04]  /*21a30*/  LDL.LU R6, [R1+0x640] ;  /* 0x0006400001067983 */ /* 0x000f280000300800 */
[----:B------:R-:W4:Y:S04]  /*21a40*/  LDL.LU R7, [R1+0x648] ;  /* 0x0006480001077983 */ /* 0x000f280000300800 */
[----:B------:R-:W-:Y:S04]  /*21a50*/  STL.64 [R1+0x1f0], R12 ;  /* 0x0001f00c01007387 */ /* 0x000fe80000100a00 */
[----:B------:R0:W-:Y:S04]  /*21a60*/  STL.64 [R1+0x1f8], R14 ;  /* 0x0001f80e01007387 */ /* 0x0001e80000100a00 */
[----:B0-----:R-:W2:Y:S04]  /*21a70*/  LDL.LU.64 R14, [R1+0x1ed8] ;  /* 0x001ed800010e7983 */ /* 0x001ea80000300a00 */
[----:B------:R-:W2:Y:S02]  /*21a80*/  LDL.LU.64 R12, [R1+0x1ed0] ;  /* 0x001ed000010c7983 */ /* 0x000ea40000300a00 */
[----:B--2---:R-:W-:-:S15]  /*21a90*/  HMMA.16816.F32 R12, R16, R20, R12 ;  /* 0x00000014100c723c */ /* 0x004fde000000180c */
[----:B------:R-:W-:-:S08]  /*21aa0*/  NOP ;  /* 0x0000000000007918 */ /* 0x000fd00000000000 */
[----:B------:R-:W-:Y:S04]  /*21ab0*/  STL.64 [R1+0x1e0], R12 ;  /* 0x0001e00c01007387 */ /* 0x000fe80000100a00 */
[----:B------:R0:W-:Y:S04]  /*21ac0*/  STL.64 [R1+0x1e8], R14 ;  /* 0x0001e80e01007387 */ /* 0x0001e80000100a00 */
[----:B0-----:R-:W2:Y:S04]  /*21ad0*/  LDL.LU.64 R14, [R1+0x1ec8] ;  /* 0x001ec800010e7983 */ /* 0x001ea80000300a00 */
[----:B------:R-:W3:Y:S04]  /*21ae0*/  LDL.LU.64 R12, [R1+0x1ec0] ;  /* 0x001ec000010c7983 */ /* 0x000ee80000300a00 */
[----:B------:R-:W-:Y:S04]  /*21af0*/  STL.64 [R1+0x1e78], R22 ;  /* 0x001e781601007387 */ /* 0x000fe80000100a00 */
[----:B------:R0:W-:Y:S04]  /*21b00*/  STL.64 [R1+0x1e70], R20 ;  /* 0x001e701401007387 */ /* 0x0001e80000100a00 */
[----:B0-----:R-:W4:Y:S04]  /*21b10*/  LDL.LU.64 R20, [R1+0x380] ;  /* 0x0003800001147983 */ /* 0x001f280000300a00 */
[----:B------:R-:W4:Y:S01]  /*21b20*/  LDL.LU.64 R22, [R1+0x388] ;  /* 0x0003880001167983 */ /* 0x000f220000300a00 */
[----:B--2---:R-:W-:-:S15]  /*21b30*/  HMMA.16816.F32 R8, R16, R14, R8 ;  /* 0x0000000e1008723c */ /* 0x004fde0000001808 */
[----:B------:R-:W-:-:S08]  /*21b40*/  NOP ;  /* 0x0000000000007918 */ /* 0x000fd00000000000 */
[----:B------:R-:W-:Y:S04]  /*21b50*/  STL.64 [R1+0x1d0], R8 ;  /* 0x0001d00801007387 */ /* 0x000fe80000100a00 */
[----:B------:R0:W-:Y:S04]  /*21b60*/  STL.64 [R1+0x1d8], R10 ;  /* 0x0001d80a01007387 */ /* 0x0001e80000100a00 */
[----:B0-----:R-:W3:Y:S04]  /*21b70*/  LDL.LU.64 R10, [R1+0x1eb8] ;  /* 0x001eb800010a7983 */ /* 0x001ee80000300a00 */
[----:B------:R-:W3:Y:S04]  /*21b80*/  LDL.LU.64 R8, [R1+0x1eb0] ;  /* 0x001eb00001087983 */ /* 0x000ee80000300a00 */
[----:B------:R-:W2:Y:S04]  /*21b90*/  LDL.LU R28, [R1+0x65c] ;  /* 0x00065c00011c7983 */ /* 0x000ea80000300800 */
[----:B------:R-:W2:Y:S01]  /*21ba0*/  LDL.LU R29, [R1+0x658] ;  /* 0x00065800011d7983 */ /* 0x000ea20000300800 */
[----:B---3--:R-:W-:-:S15]  /*21bb0*/  HMMA.16816.F32 R8, R16, R12, R8 ;  /* 0x0000000c1008723c */ /* 0x008fde0000001808 */
[----:B------:R-:W-:-:S08]  /*21bc0*/  NOP ;  /* 0x0000000000007918 */ /* 0x000fd00000000000 */
[----:B------:R-:W-:Y:S04]  /*21bd0*/  STL.64 [R1+0x1c0], R8 ;  /* 0x0001c00801007387 */ /* 0x000fe80000100a00 */
[----:B------:R0:W-:Y:S04]  /*21be0*/  STL.64 [R1+0x1c8], R10 ;  /* 0x0001c80a01007387 */ /* 0x0001e80000100a00 */
[----:B0-----:R-:W3:Y:S04]  /*21bf0*/  LDL.LU.64 R10, [R1+0x1ea8] ;  /* 0x001ea800010a7983 */ /* 0x001ee80000300a00 */
[----:B------:R-:W2:Y:S04]  /*21c00*/  LDL.LU.64 R8, [R1+0x1ea0] ;  /* 0x001ea00001087983 */ /* 0x000ea80000300a00 */
[----:B------:R-:W-:Y:S04]  /*21c10*/  STL.64 [R1+0x1e58], R14 ;  /* 0x001e580e01007387 */ /* 0x000fe80000100a00 */
[----:B------:R0:W-:Y:S04]  /*21c20*/  STL.64 [R1+0x1e50], R12 ;  /* 0x001e500c01007387 */ /* 0x0001e80000100a00 */
[----:B0-----:R-:W2:Y:S04]  /*21c30*/  LDL.LU.64 R12, [R1+0x370] ;  /* 0x00037000010c7983 */ /* 0x001ea80000300a00 */
[----:B------:R-:W2:Y:S01]  /*21c40*/  LDL.LU.64 R14, [R1+0x378] ;  /* 0x00037800010e7983 */ /* 0x000ea20000300a00 */
[----:B---3--:R-:W-:-:S03]  /*21c50*/  IMAD R4, R4, 0x100, R11 ;  /* 0x0000010004047824 */ /* 0x008fc600078e020b */
[----:B------:R-:W3:Y:S01]  /*21c60*/  LDL.LU R11, [R1+0x1e9c] ;  /* 0x001e9c00010b7983 */ /* 0x000ee20000300800 */
[----:B----4-:R-:W-:-:S03]  /*21c70*/  IMAD R5, R5, 0x100, R0 ;  /* 0x0000010005057824 */ /* 0x010fc600078e0200 */
[----:B------:R-:W4:Y:S01]  /*21c80*/  LDL.LU R0, [R1+0x1e98] ;  /* 0x001e980001007983 */ /* 0x000f220000300800 */
[----:B---3--:R-:W-:-:S15]  /*21c90*/  HMMA.16816.F32 R24, R16, R10, R24 ;  /* 0x0000000a1018723c */ /* 0x008fde0000001818 */
[----:B------:R-:W-:-:S08]  /*21ca0*/  NOP ;  /* 0x0000000000007918 */ /* 0x000fd00000000000 */
[----:B------:R-:W-:Y:S04]  /*21cb0*/  STL.64 [R1+0x1b0], R24 ;  /* 0x0001b01801007387 */ /* 0x000fe80000100a00 */
[----:B------:R0:W-:Y:S04]  /*21cc0*/  STL.64 [R1+0x1b8], R26 ;  /* 0x0001b81a01007387 */ /* 0x0001e80000100a00 */
[----:B0-----:R-:W3:Y:S01]  /*21cd0*/  LDL.LU.64 R26, [R1+0x1e90] ;  /* 0x001e9000011a7983 */ /* 0x001ee20000300a00 */
[----:B--2---:R-:W-:Y:S03]  /*21ce0*/  HMMA.16816.F32 R20, R16, R8, R20 ;  /* 0x000000081014723c */ /* 0x004fe60000001814 */
[----:B------:R-:W2:Y:S01]  /*21cf0*/  LDL.LU.64 R24, [R1+0x1e88] ;  /* 0x001e880001187983 */ /* 0x000ea20000300a00 */
[----:B----4-:R-:W-:-:S02]  /*21d00*/  IMAD R7, R7, 0x100, R0 ;  /* 0x0000010007077824 */ /* 0x010fc400078e0200 */
[----:B---3--:R-:W-:Y:S02]  /*21d10*/  IMAD R6, R6, 0x100, R26 ;  /* 0x0000010006067824 */ /* 0x008fe400078e021a */
[----:B------:R-:W3:Y:S04]  /*21d20*/  LDL.LU R26, [R1+0x1e84] ;  /* 0x001e8400011a7983 */ /* 0x000ee80000300800 */
[----:B------:R-:W4:Y:S11]  /*21d30*/  LDL.LU R0, [R1+0x1e80] ;  /* 0x001e800001007983 */ /* 0x000f360000300800 */
[----:B------:R0:W-:Y:S04]  /*21d40*/  STL.64 [R1+0x380], R20 ;  /* 0x0003801401007387 */ /* 0x0001e80000100a00 */
[----:B------:R1:W-:Y:S04]  /*21d50*/  STL.64 [R1+0x388], R22 ;  /* 0x0003881601007387 */ /* 0x0003e80000100a00 */
[----:B0-----:R-:W2:Y:S04]  /*21d60*/  LDL.LU.64 R20, [R1+0x1a0] ;  /* 0x0001a00001147983 */ /* 0x001ea80000300a00 */
[----:B-1----:R-:W2:Y:S04]  /*21d70*/  LDL.LU.64 R22, [R1+0x1a8] ;  /* 0x0001a80001167983 */ /* 0x002ea80000300a00 */
[----:B------:R-:W-:Y:S04]  /*21d80*/  STL.64 [R1+0x1e38], R10 ;  /* 0x001e380a01007387 */ /* 0x000fe80000100a00 */
[----:B------:R0:W-:Y:S02]  /*21d90*/  STL.64 [R1+0x1e30], R8 ;  /* 0x001e300801007387 */ /* 0x0001e40000100a00 */
[----:B0-----:R-:W-:Y:S02]  /*21da0*/  HMMA.16816.F32 R8, R16, R2, R12 ;  /* 0x000000021008723c */ /* 0x001fe4000000180c */
[----:B------:R-:W3:Y:S04]  /*21db0*/  LDL.LU.64 R12, [R1+0x180] ;  /* 0x00018000010c7983 */ /* 0x000ee80000300a00 */
[----:B------:R-:W4:-:S15]  /*21dc0*/  LDL.LU.64 R14, [R1+0x188] ;  /* 0x00018800010e7983 */ /* 0x000f1e0000300a00 */
[----:B------:R-:W-:-:S02]  /*21dd0*/  NOP ;  /* 0x0000000000007918 */ /* 0x000fc40000000000 */
[----:B------:R-:W-:Y:S04]  /*21de0*/  STL.64 [R1+0x370], R8 ;  /* 0x0003700801007387 */ /* 0x000fe80000100a00 */
[----:B------:R-:W-:Y:S04]  /*21df0*/  STL.64 [R1+0x378], R10 ;  /* 0x0003780a01007387 */ /* 0x000fe80000100a00 */
[----:B----4-:R-:W-:Y:S04]  /*21e00*/  STL.64 [R1+0x1e68], R14 ;  /* 0x001e680e01007387 */ /* 0x010fe80000100a00 */
[----:B---3--:R0:W-:Y:S04]  /*21e10*/  STL.64 [R1+0x1e60], R12 ;  /* 0x001e600c01007387 */ /* 0x0081e80000100a00 */
[----:B0-----:R-:W3:Y:S04]  /*21e20*/  LDL.LU.64 R12, [R1+0x190] ;  /* 0x00019000010c7983 */ /* 0x001ee80000300a00 */
[----:B------:R-:W3:Y:S04]  /*21e30*/  LDL.LU.64 R14, [R1+0x198] ;  /* 0x00019800010e7983 */ /* 0x000ee80000300a00 */
[----:B------:R-:W4:Y:S04]  /*21e40*/  LDL.LU.64 R8, [R1+0x160] ;  /* 0x0001600001087983 */ /* 0x000f280000300a00 */
[----:B------:R-:W3:Y:S01]  /*21e50*/  LDL.LU.64 R10, [R1+0x168] ;  /* 0x00016800010a7983 */ /* 0x000ee20000300a00 */
[----:B--2---:R-:W-:Y:S01]  /*21e60*/  HMMA.16816.F32 R16, R16, R24, R20 ;  /* 0x000000181010723c */ /* 0x004fe20000001814 */
[----:B------:R-:W-:-:S02]  /*21e70*/  F2FP.F16.E4M3.UNPACK_B R4, R4 ;  /* 0x00000004ff04723e */ /* 0x000fc400020006ff */
[----:B------:R-:W-:Y:S01]  /*21e80*/  F2FP.F16.E4M3.UNPACK_B R5, R5 ;  /* 0x00000005ff05723e */ /* 0x000fe200020006ff */
[----:B---3--:R-:W-:Y:S04]  /*21e90*/  STL.64 [R1+0x1e48], R10 ;  /* 0x001e480a01007387 */ /* 0x008fe80000100a00 */
[----:B----4-:R0:W-:Y:S04]  /*21ea0*/  STL.64 [R1+0x1e40], R8 ;  /* 0x001e400801007387 */ /* 0x0101e80000100a00 */
[----:B0-----:R-:W2:Y:S04]  /*21eb0*/  LDL.LU.64 R8, [R1+0x170] ;  /* 0x0001700001087983 */ /* 0x001ea80000300a00 */
[----:B------:R-:W2:Y:S04]  /*21ec0*/  LDL.LU.64 R10, [R1+0x178] ;  /* 0x00017800010a7983 */ /* 0x000ea80000300a00 */
[----:B------:R-:W3:Y:S01]  /*21ed0*/  LDL.LU.64 R22, [R1+0x1e78] ;  /* 0x001e780001167983 */ /* 0x000ee20000300a00 */
[----:B------:R-:W-:-:S02]  /*21ee0*/  F2FP.F16.E4M3.UNPACK_B R6, R6 ;  /* 0x00000006ff06723e */ /* 0x000fc400020006ff */
[----:B------:R-:W-:Y:S01]  /*21ef0*/  F2FP.F16.E4M3.UNPACK_B R7, R7 ;  /* 0x00000007ff07723e */ /* 0x000fe200020006ff */
[----:B------:R-:W4:Y:S04]  /*21f00*/  LDL.LU.64 R20, [R1+0x1e70] ;  /* 0x001e700001147983 */ /* 0x000f280000300a00 */
[----:B------:R0:W-:Y:S04]  /*21f10*/  STL.64 [R1+0x1a0], R16 ;  /* 0x0001a01001007387 */ /* 0x0001e80000100a00 */
[----:B------:R1:W-:Y:S04]  /*21f20*/  STL.64 [R1+0x1a8], R18 ;  /* 0x0001a81201007387 */ /* 0x0003e80000100a00 */
[----:B0-----:R-:W2:Y:S04]  /*21f30*/  LDL.LU R16, [R1+0x654] ;  /* 0x0006540001107983 */ /* 0x001ea80000300800 */
[----:B------:R-:W2:Y:S04]  /*21f40*/  LDL.LU R17, [R1+0x650] ;  /* 0x0006500001117983 */ /* 0x000ea80000300800 */
[----:B-1----:R-:W2:Y:S04]  /*21f50*/  LDL.LU R18, [R1+0x660] ;  /* 0x0006600001127983 */ /* 0x002ea80000300800 */
[----:B------:R-:W2:Y:S04]  /*21f60*/  LDL.LU R19, [R1+0x668] ;  /* 0x0006680001137983 */ /* 0x000ea80000300800 */
[----:B------:R0:W-:Y:S04]  /*21f70*/  STL.64 [R1+0x1e18], R26 ;  /* 0x001e181a01007387 */ /* 0x0001e80000100a00 */
[----:B0-----:R-:W2:Y:S04]  /*21f80*/  LDL.LU R26, [R1+0x664] ;  /* 0x00066400011a7983 */ /* 0x001ea80000300800 */
[----:B------:R-:W2:Y:S04]  /*21f90*/  LDL.LU R27, [R1+0x66c] ;  /* 0x00066c00011b7983 */ /* 0x000ea80000300800 */
[----:B------:R-:W-:Y:S01]  /*21fa0*/  STL.64 [R1+0x1e10], R24 ;  /* 0x001e101801007387 */ /* 0x000fe20000100a00 */
[----:B---3--:R-:W-:-:S15]  /*21fb0*/  HMMA.16816.F32 R12, R4, R22, R12 ;  /* 0x00000016040c723c */ /* 0x008fde000000180c */
        /* <DEDUP_REMOVED lines=27> */
[----:B------:R-:W-:Y:S04]  /*22170*/  STL.64 [R1+0x1de8], R14 ;  /* 0x001de80e01007387 */ /* 0x000fe80000100a00 */
[----:B------:R4:W-:Y:S01]  /*22180*/  STL.64 [R1+0x1de0], R12 ;  /* 0x001de00c01007387 */ /* 0x0009e20000100a00 */
[----:B------:R-:W-:-:S02]  /*22190*/  IMAD R16, R17, 0x100, R16 ;  /* 0x0000010011107824 */ /* 0x000fc400078e0210 */
[----:B------:R-:W-:Y:S02]  /*221a0*/  IMAD R17, R29, 0x100, R28 ;  /* 0x000001001d117824 */ /* 0x000fe400078e021c */
[----:B------:R-:W3:Y:S04]  /*221b0*/  LDL.LU R28, [R1+0x680] ;  /* 0x00068000011c7983 */ /* 0x000ee80000300800 */
[----:B------:R-:W3:Y:S01]  /*221c0*/  LDL.LU R29, [R1+0x68c] ;  /* 0x00068c00011d7983 */ /* 0x000ee20000300800 */
[----:B------:R-:W-:Y:S02]  /*221d0*/  IMAD R18, R18, 0x100, R26 ;  /* 0x0000010012127824 */ /* 0x000fe400078e021a */
[----:B------:R-:W-:Y:S01]  /*221e0*/  IMAD R19, R19, 0x100, R27 ;  /* 0x0000010013137824 */ /* 0x000fe200078e021b */
[----:B----4-:R-:W-:-:S15]  /*221f0*/  HMMA.16816.F32 R12, R4, R10, R20 ;  /* 0x0000000a040c723c */ /* 0x010fde0000001814 */
[----:B------:R-:W-:-:S08]  /*22200*/  NOP ;  /* 0x0000000000007918 */ /* 0x000fd00000000000 */
[----:B------:R-:W-:Y:S04]  /*22210*/  STL.64 [R1+0x150], R12 ;  /* 0x0001500c01007387 */ /* 0x000fe80000100a00 */
[----:B------:R-:W-:Y:S04]  /*22220*/  STL.64 [R1+0x158], R14 ;  /* 0x0001580e01007387 */ /* 0x000fe80000100a00 */
[----:B------:R-:W4:Y:S04]  /*22230*/  LDL.LU.64 R24, [R1+0x350] ;  /* 0x0003500001187983 */ /* 0x000f280000300a00 */
[----:B------:R-:W2:Y:S04]  /*22240*/  LDL.LU.64 R26, [R1+0x358] ;  /* 0x00035800011a7983 */ /* 0x000ea80000300a00 */
[----:B--2---:R-:W-:Y:S04]  /*22250*/  STL.64 [R1+0x1e28], R26 ;  /* 0x001e281a01007387 */ /* 0x004fe80000100a00 */
[----:B----4-:R0:W-:Y:S04]  /*22260*/  STL.64 [R1+0x1e20], R24 ;  /* 0x001e201801007387 */ /* 0x0101e80000100a00 */
[----:B0-----:R-:W2:Y:S04]  /*22270*/  LDL.LU.64 R24, [R1+0x360] ;  /* 0x0003600001187983 */ /* 0x001ea80000300a00 */
[----:B------:R-:W2:Y:S04]  /*22280*/  LDL.LU.64 R26, [R1+0x368] ;  /* 0x00036800011a7983 */ /* 0x000ea80000300a00 */
[----:B------:R-:W4:Y:S04]  /*22290*/  LDL.LU.64 R20, [R1+0x140] ;  /* 0x0001400001147983 */ /* 0x000f280000300a00 */
[----:B------:R-:W4:Y:S04]  /*222a0*/  LDL.LU.64 R22, [R1+0x148] ;  /* 0x0001480001167983 */ /* 0x000f280000300a00 */
[----:B------:R-:W3:Y:S04]  /*222b0*/  LDL.LU.64 R12, [R1+0x120] ;  /* 0x00012000010c7983 */ /* 0x000ee80000300a00 */
        /* <DEDUP_REMOVED lines=19> */
[----:B------:R-:W2:Y:S01]  /*223f0*/  LDL.LU.64 R24, [R1+0x1e10] ;  /* 0x001e100001187983 */ /* 0x000ea20000300a00 */
[----:B------:R-:W-:-:S02]  /*22400*/  F2FP.F16.E4M3.UNPACK_B R16, R16 ;  /* 0x00000010ff10723e */ /* 0x000fc400020006ff */
[----:B------:R-:W-:Y:S02]  /*22410*/  F2FP.F16.E4M3.UNPACK_B R17, R17 ;  /* 0x00000011ff11723e */ /* 0x000fe400020006ff */
[----:B------:R-:W-:Y:S02]  /*22420*/  F2FP.F16.E4M3.UNPACK_B R18, R18 ;  /* 0x00000012ff12723e */ /* 0x000fe400020006ff */
[----:B------:R-:W-:Y:S01]  /*22430*/  F2FP.F16.E4M3.UNPACK_B R19, R19 ;  /* 0x00000013ff13723e */ /* 0x000fe200020006ff */
[----:B--2---:R-:W-:Y:S01]  /*22440*/  HMMA.16816.F32 R4, R4, R24, R20 ;  /* 0x000000180404723c */ /* 0x004fe20000001814 */
[----:B------:R-:W2:Y:S04]  /*22450*/  LDL.LU.64 R22, [R1+0x1e08] ;  /* 0x001e080001167983 */ /* 0x000ea80000300a00 */
[----:B------:R-:W4:-:S15]  /*22460*/  LDL.LU.64 R20, [R1+0x1e00] ;  /* 0x001e000001147983 */ /* 0x000f1e0000300a00 */
[----:B------:R-:W-:-:S03]  /*22470*/  NOP ;  /* 0x0000000000007918 */ /* 0x000fc60000000000 */
[----:B------:R0:W-:Y:S04]  /*22480*/  STL.64 [R1+0x140], R4 ;  /* 0x0001400401007387 */ /* 0x0001e80000100a00 */
[----:B------:R1:W-:Y:S04]  /*22490*/  STL.64 [R1+0x148], R6 ;  /* 0x0001480601007387 */ /* 0x0003e80000100a00 */
[----:B0-----:R-:W4:Y:S04]  /*224a0*/  LDL.LU R4, [R1+0x670] ;  /* 0x0006700001047983 */ /* 0x001f280000300800 */
[----:B------:R-:W4:Y:S04]  /*224b0*/  LDL.LU R5, [R1+0x67c] ;  /* 0x00067c0001057983 */ /* 0x000f280000300800 */
[----:B-1----:R-:W4:Y:S04]  /*224c0*/  LDL.LU R6, [R1+0x678] ;  /* 0x0006780001067983 */ /* 0x002f280000300800 */
[----:B------:R-:W4:Y:S04]  /*224d0*/  LDL.LU R7, [R1+0x684] ;  /* 0x0006840001077983 */ /* 0x000f280000300800 */
[----:B---3--:R0:W-:Y:S04]  /*224e0*/  STL.64 [R1+0x1db8], R26 ;  /* 0x001db81a01007387 */ /* 0x0081e80000100a00 */
[----:B0-----:R-:W3:Y:S04]  /*224f0*/  LDL.LU R27, [R1+0x674] ;  /* 0x00067400011b7983 */ /* 0x001ee80000300800 */
[----:B------:R-:W-:Y:S01]  /*22500*/  STL.64 [R1+0x1db0], R24 ;  /* 0x001db01801007387 */ /* 0x000fe20000100a00 */
        /* <DEDUP_REMOVED lines=13> */
[----:B------:R0:W-:Y:S04]  /*225e0*/  STL.64 [R1+0x1da0], R20 ;  /* 0x001da01401007387 */ /* 0x0001e80000100a00 */
[----:B0-----:R-:W4:Y:S04]  /*225f0*/  LDL.LU.64 R20, [R1+0x100] ;  /* 0x0001000001147983 */ /* 0x001f280000300a00 */
[----:B------:R-:W4:Y:S01]  /*22600*/  LDL.LU.64 R22, [R1+0x108] ;  /* 0x0001080001167983 */ /* 0x000f220000300a00 */
[C---:B--2---:R-:W-:Y:S06]  /*22610*/  HMMA.16816.F32 R8, R16.reuse, R14, R8 ;  /* 0x0000000e1008723c */ /* 0x044fec0000001808 */
[----:B----4-:R-:W-:-:S15]  /*22620*/  HMMA.16816.F32 R20, R16, R12, R20 ;  /* 0x0000000c1014723c */ /* 0x010fde0000001814 */
[----:B------:R-:W-:-:S02]  /*22630*/  NOP ;  /* 0x0000000000007918 */ /* 0x000fc40000000000 */
[----:B------:R-:W-:Y:S04]  /*22640*/  STL.64 [R1+0x110], R8 ;  /* 0x0001100801007387 */ /* 0x000fe80000100a00 */
[----:B------:R0:W-:Y:S04]  /*22650*/  STL.64 [R1+0x118], R10 ;  /* 0x0001180a01007387 */ /* 0x0001e80000100a00 */
[----:B0-----:R-:W2:Y:S04]  /*22660*/  LDL.LU.64 R10, [R1+0x1dd8] ;  /* 0x001dd800010a7983 */ /* 0x001ea80000300a00 */
[----:B------:R-:W4:Y:S04]  /*22670*/  LDL.LU.64 R8, [R1+0x1dd0] ;  /* 0x001dd00001087983 */ /* 0x000f280000300a00 */
[----:B------:R-:W-:Y:S04]  /*22680*/  STL.64 [R1+0x1d88], R14 ;  /* 0x001d880e01007387 */ /* 0x000fe80000100a00 */
[----:B------:R0:W-:Y:S04]  /*22690*/  STL.64 [R1+0x1d80], R12 ;  /* 0x001d800c01007387 */ /* 0x0001e80000100a00 */
[----:B------:R-:W-:Y:S04]  /*226a0*/  STL.64 [R1+0x100], R20 ;  /* 0x0001001401007387 */ /* 0x000fe80000100a00 */
[----:B------:R-:W-:Y:S04]  /*226b0*/  STL.64 [R1+0x108], R22 ;  /* 0x0001081601007387 */ /* 0x000fe80000100a00 */
[----:B0-----:R-:W3:Y:S04]  /*226c0*/  LDL.LU.64 R12, [R1+0x340] ;  /* 0x00034000010c7983 */ /* 0x001ee80000300a00 */
[----:B------:R-:W2:Y:S04]  /*226d0*/  LDL.LU.64 R14, [R1+0x348] ;  /* 0x00034800010e7983 */ /* 0x000ea80000300a00 */
[----:B--2---:R-:W-:Y:S04]  /*226e0*/  STL.64 [R1+0x1dc8], R14 ;  /* 0x001dc80e01007387 */ /* 0x004fe80000100a00 */
[----:B---3--:R0:W-:Y:S04]  /*226f0*/  STL.64 [R1+0x1dc0], R12 ;  /* 0x001dc00c01007387 */ /* 0x0081e80000100a00 */
[----:B0-----:R-:W2:Y:S04]  /*22700*/  LDL.LU.64 R12, [R1+0xf0] ;  /* 0x0000f000010c7983 */ /* 0x001ea80000300a00 */
[----:B------:R-:W2:Y:S01]  /*22710*/  LDL.LU.64 R14, [R1+0xf8] ;  /* 0x0000f800010e7983 */ /* 0x000ea20000300a00 */
[----:B------:R-:W-:-:S03]  /*22720*/  IMAD R4, R4, 0x100, R27 ;  /* 0x0000010004047824 */ /* 0x000fc600078e021b */
[----:B------:R-:W3:Y:S04]  /*22730*/  LDL.LU.64 R24, [R1+0x330] ;  /* 0x0003300001187983 */ /* 0x000ee80000300a00 */
[----:B------:R-:W3:Y:S04]  /*22740*/  LDL.LU.64 R26, [R1+0x338] ;  /* 0x00033800011a7983 */ /* 0x000ee80000300a00 */
[----:B------:R-:W4:Y:S04]  /*22750*/  LDL.LU.64 R20, [R1+0xe0] ;  /* 0x0000e00001147983 */ /* 0x000f280000300a00 */
[----:B------:R-:W4:Y:S01]  /*22760*/  LDL.LU.64 R22, [R1+0xe8] ;  /* 0x0000e80001167983 */ /* 0x000f220000300a00 */
[----:B--2---:R-:W-:-:S15]  /*22770*/  HMMA.16816.F32 R12, R16, R10, R12 ;  /* 0x0000000a100c723c */ /* 0x004fde000000180c */
[----:B------:R-:W-:-:S08]  /*22780*/  NOP ;  /* 0x0000000000007918 */ /* 0x000fd00000000000 */
[----:B------:R-:W-:Y:S04]  /*22790*/  STL.64 [R1+0xf0], R12 ;  /* 0x0000f00c01007387 */ /* 0x000fe80000100a00 */
[----:B------:R0:W-:Y:S04]  /*227a0*/  STL.64 [R1+0xf8], R14 ;  /* 0x0000f80e01007387 */ /* 0x0001e80000100a00 */
[----:B0-----:R-:W2:Y:S04]  /*227b0*/  LDL.LU.64 R14, [R1+0x1dc8] ;  /* 0x001dc800010e7983 */ /* 0x001ea80000300a00 */
[----:B------:R-:W2:Y:S01]  /*227c0*/  LDL.LU.64 R12, [R1+0x1dc0] ;  /* 0x001dc000010c7983 */ /* 0x000ea20000300a00 */
[C---:B---3--:R-:W-:Y:S03]  /*227d0*/  HMMA.16816.F32 R24, R16.reuse, R2, R24 ;  /* 0x000000021018723c */ /* 0x048fe60000001818 */
[----:B------:R-:W-:Y:S04]  /*227e0*/  STL.64 [R1+0x1d98], R10 ;  /* 0x001d980a01007387 */ /* 0x000fe80000100a00 */
[----:B----4-:R0:W-:Y:S01]  /*227f0*/  STL.64 [R1+0x1d90], R8 ;  /* 0x001d900801007387 */ /* 0x0101e20000100a00 */
[----:B--2---:R-:W-:-:S15]  /*22800*/  HMMA.16816.F32 R12, R16, R8, R12 ;  /* 0x00000008100c723c */ /* 0x004fde000000180c */
[----:B------:R-:W-:-:S08]  /*22810*/  NOP ;  /* 0x0000000000007918 */ /* 0x000fd00000000000 */
[----:B------:R1:W-:Y:S04]  /*22820*/  STL.64 [R1+0x340], R12 ;  /* 0x0003400c01007387 */ /* 0x0003e80000100a00 */
[----:B------:R2:W-:Y:S04]  /*22830*/  STL.64 [R1+0x348], R14 ;  /* 0x0003480e01007387 */ /* 0x0005e80000100a00 */
[----:B0-----:R-:W3:Y:S04]  /*22840*/  LDL.LU.64 R8, [R1+0xc0] ;  /* 0x0000c00001087983 */ /* 0x001ee80000300a00 */
[----:B------:R-:W3:Y:S04]  /*22850*/  LDL.LU.64 R10, [R1+0xc8] ;  /* 0x0000c800010a7983 */ /* 0x000ee80000300a00 */
[----:B-1----:R-:W4:Y:S04]  /*22860*/  LDL.LU.64 R12, [R1+0xb0] ;  /* 0x0000b000010c7983 */ /* 0x002f280000300a00 */
[----:B--2---:R-:W4:Y:S04]  /*22870*/  LDL.LU.64 R14, [R1+0xb8] ;  /* 0x0000b800010e7983 */ /* 0x004f280000300a00 */
[----:B------:R-:W-:Y:S04]  /*22880*/  STL.64 [R1+0x330], R24 ;  /* 0x0003301801007387 */ /* 0x000fe80000100a00 */
[----:B------:R0:W-:Y:S04]  /*22890*/  STL.64 [R1+0x338], R26 ;  /* 0x0003381a01007387 */ /* 0x0001e80000100a00 */
[----:B0-----:R-:W2:Y:S04]  /*228a0*/  LDL.LU.64 R26, [R1+0x1db8] ;  /* 0x001db800011a7983 */ /* 0x001ea80000300a00 */
[----:B------:R-:W3:Y:S01]  /*228b0*/  LDL.LU.64 R24, [R1+0x1db0] ;  /* 0x001db00001187983 */ /* 0x000ee20000300a00 */
[----:B------:R-:W-:Y:S01]  /*228c0*/  IMAD R5, R6, 0x100, R5 ;  /* 0x0000010006057824 */ /* 0x000fe200078e0205 */
[----:B---3--:R-:W-:Y:S02]  /*228d0*/  HMMA.16816.F32 R16, R16, R24, R20 ;  /* 0x000000181010723c */ /* 0x008fe40000001814 */
[----:B------:R-:W3:Y:S04]  /*228e0*/  LDL.LU.64 R22, [R1+0x1da8] ;  /* 0x001da80001167983 */ /* 0x000ee80000300a00 */
[----:B------:R-:W4:-:S15]  /*228f0*/  LDL.LU.64 R20, [R1+0x1da0] ;  /* 0x001da00001147983 */ /* 0x000f1e0000300a00 */
[----:B------:R-:W-:-:S02]  /*22900*/  NOP ;  /* 0x0000000000007918 */ /* 0x000fc40000000000 */
[----:B------:R0:W-:Y:S04]  /*22910*/  STL.64 [R1+0xe0], R16 ;  /* 0x0000e01001007387 */ /* 0x0001e80000100a00 */
[----:B------:R1:W-:Y:S04]  /*22920*/  STL.64 [R1+0xe8], R18 ;  /* 0x0000e81201007387 */ /* 0x0003e80000100a00 */
[----:B0-----:R-:W2:Y:S04]  /*22930*/  LDL.LU R16, [R1+0x690] ;  /* 0x0006900001107983 */ /* 0x001ea80000300800 */
[----:B------:R-:W2:Y:S04]  /*22940*/  LDL.LU R17, [R1+0x698] ;  /* 0x0006980001117983 */ /* 0x000ea80000300800 */
[----:B-1----:R-:W2:Y:S04]  /*22950*/  LDL.LU R18, [R1+0x6a0] ;  /* 0x0006a00001127983 */ /* 0x002ea80000300800 */
[----:B------:R-:W2:Y:S01]  /*22960*/  LDL.LU R19, [R1+0x6a8] ;  /* 0x0006a80001137983 */ /* 0x000ea20000300800 */
[----:B------:R-:W-:-:S02]  /*22970*/  IMAD R6, R28, 0x100, R7 ;  /* 0x000001001c067824 */ /* 0x000fc400078e0207 */
[----:B------:R-:W-:Y:S01]  /*22980*/  IMAD R7, R0, 0x100, R29 ;  /* 0x0000010000077824 */ /* 0x000fe200078e021d */
[----:B------:R-:W-:Y:S02]  /*22990*/  F2FP.F16.E4M3.UNPACK_B R4, R4 ;  /* 0x00000004ff04723e */ /* 0x000fe400020006ff */
[----:B------:R-:W-:Y:S02]  /*229a0*/  F2FP.F16.E4M3.UNPACK_B R5, R5 ;  /* 0x00000005ff05723e */ /* 0x000fe400020006ff */
[----:B------:R-:W-:Y:S02]  /*229b0*/  F2FP.F16.E4M3.UNPACK_B R6, R6 ;  /* 0x00000006ff06723e */ /* 0x000fe400020006ff */
[----:B------:R-:W-:-:S07]  /*229c0*/  F2FP.F16.E4M3.UNPACK_B R7, R7 ;  /* 0x00000007ff07723e */ /* 0x000fce00020006ff */
[C---:B---3--:R-:W-:Y:S06]  /*229d0*/  HMMA.16816.F32 R8, R4.reuse, R22, R8 ;  /* 0x000000160408723c */ /* 0x048fec0000001808 */
[C---:B----4-:R-:W-:Y:S01]  /*229e0*/  HMMA.16816.F32 R20, R4.reuse, R20, R12 ;  /* 0x000000140414723c */ /* 0x050fe2000000180c */
[----:B--2---:R-:W-:Y:S04]  /*229f0*/  STL.64 [R1+0x1d78], R18 ;  /* 0x001d781201007387 */ /* 0x004fe80000100a00 */
[----:B------:R0:W-:Y:S04]  /*22a00*/  STL.64 [R1+0x1d70], R16 ;  /* 0x001d701001007387 */ /* 0x0001e80000100a00 */
[----:B0-----:R-:W2:Y:S04]  /*22a10*/  LDL.LU.64 R16, [R1+0x40] ;  /* 0x0000400001107983 */ /* 0x001ea80000300a00 */
[----:B------:R-:W2:Y:S04]  /*22a20*/  LDL.LU.64 R18, [R1+0x48] ;  /* 0x0000480001127983 */ /* 0x000ea80000300a00 */
[----:B------:R-:W-:Y:S04]  /*22a30*/  STL.64 [R1+0x1d68], R26 ;  /* 0x001d681a01007387 */ /* 0x000fe80000100a00 */
[----:B------:R0:W-:Y:S04]  /*22a40*/  STL.64 [R1+0x1d60], R24 ;  /* 0x001d601801007387 */ /* 0x0001e80000100a00 */
[----:B0-----:R-:W3:Y:S04]  /*22a50*/  LDL.LU.64 R24, [R1+0x60] ;  /* 0x0000600001187983 */ /* 0x001ee80000300a00 */
[----:B------:R-:W3:Y:S04]  /*22a60*/  LDL.LU.64 R26, [R1+0x68] ;  /* 0x00006800011a7983 */ /* 0x000ee80000300a00 */
[----:B------:R-:W-:Y:S04]  /*22a70*/  STL.64 [R1+0xc0], R8 ;  /* 0x0000c00801007387 */ /* 0x000fe80000100a00 */
[----:B------:R0:W-:Y:S04]  /*22a80*/  STL.64 [R1+0xc8], R10 ;  /* 0x0000c80a01007387 */ /* 0x0001e80000100a00 */
[----:B0-----:R-:W2:Y:S04]  /*22a90*/  LDL.LU.64 R10, [R1+0x1d98] ;  /* 0x001d9800010a7983 */ /* 0x001ea80000300a00 */
[----:B------:R-:W4:Y:S04]  /*22aa0*/  LDL.LU.64 R8, [R1+0x1d90] ;  /* 0x001d900001087983 */ /* 0x000f280000300a00 */
[----:B------:R-:W3:Y:S04]  /*22ab0*/  LDL.LU.64 R14, [R1+0x1d88] ;  /* 0x001d8800010e7983 */ /* 0x000ee80000300a00 */
[----:B------:R-:W4:Y:S04]  /*22ac0*/  LDL.LU.64 R12, [R1+0x1d80] ;  /* 0x001d8000010c7983 */ /* 0x000f280000300a00 */
[----:B------:R0:W-:Y:S04]  /*22ad0*/  STL.64 [R1+0xb0], R20 ;  /* 0x0000b01401007387 */ /* 0x0001e80000100a00 */
[----:B------:R1:W-:Y:S04]  /*22ae0*/  STL.64 [R1+0xb8], R22 ;  /* 0x0000b81601007387 */ /* 0x0003e80000100a00 */
[----:B0-----:R-:W3:Y:S04]  /*22af0*/  LDL.LU.64 R20, [R1+0x80] ;  /* 0x0000800001147983 */ /* 0x001ee80000300a00 */
[----:B-1----:R-:W3:Y:S02]  /*22b00*/  LDL.LU.64 R22, [R1+0x88] ;  /* 0x0000880001167983 */ /* 0x002ee40000300a00 */
[C---:B---3--:R-:W-:Y:S06]  /*22b10*/  HMMA.16816.F32 R20, R4.reuse, R14, R20 ;  /* 0x0000000e0414723c */ /* 0x048fec0000001814 */
[----:B--2---:R-:W-:-:S15]  /*22b20*/  HMMA.16816.F32 R16, R4, R10, R16 ;  /* 0x0000000a0410723c */ /* 0x004fde0000001810 */
[----:B------:R-:W-:-:S02]  /*22b30*/  NOP ;  /* 0x0000000000007918 */ /* 0x000fc40000000000 */
[----:B------:R-:W-:Y:S04]  /*22b40*/  STL.64 [R1+0x80], R20 ;  /* 0x0000801401007387 */ /* 0x000fe80000100a00 */
[----:B------:R4:W-:Y:S02]  /*22b50*/  STL.64 [R1+0x88], R22 ;  /* 0x0000881601007387 */ /* 0x0009e40000100a00 */
[----:B----4-:R-:W-:Y:S02]  /*22b60*/  HMMA.16816.F32 R20, R4, R12, R24 ;  /* 0x0000000c0414723c */ /* 0x010fe40000001818 */
[----:B------:R-:W2:Y:S01]  /*22b70*/  LDL.LU R13, [R1+0x694] ;  /* 0x00069400010d7983 */ /* 0x000ea20000300800 */
[----:B------:R-:W-:Y:S02]  /*22b80*/  IMAD.MOV.U32 R29, RZ, RZ, R17 ;  /* 0x000000ffff1d7224 */ /* 0x000fe400078e0011 */
[----:B------:R-:W-:-:S02]  /*22b90*/  IMAD.MOV.U32 R28, RZ, RZ, R18 ;  /* 0x000000ffff1c7224 */ /* 0x000fc400078e0012 */
[----:B------:R-:W-:-:S15]  /*22ba0*/  IMAD.MOV.U32 R0, RZ, RZ, R19 ;  /* 0x000000ffff007224 */ /* 0x000fde00078e0013 */
[----:B------:R-:W-:-:S01]  /*22bb0*/  NOP ;  /* 0x0000000000007918 */ /* 0x000fc20000000000 */
[----:B------:R-:W-:Y:S04]  /*22bc0*/  STL.64 [R1+0x60], R20 ;  /* 0x0000601401007387 */ /* 0x000fe80000100a00 */
[----:B------:R-:W-:Y:S04]  /*22bd0*/  STL.64 [R1+0x68], R22 ;  /* 0x0000681601007387 */ /* 0x000fe80000100a00 */
[----:B------:R0:W-:Y:S04]  /*22be0*/  STL [R1+0x40], R16 ;  /* 0x0000401001007387 */ /* 0x0001e80000100800 */
[----:B0-----:R-:W3:Y:S04]  /*22bf0*/  LDL.LU.64 R16, [R1+0x410] ;  /* 0x0004100001107983 */ /* 0x001ee80000300a00 */
[----:B------:R-:W3:Y:S04]  /*22c00*/  LDL.LU.64 R18, [R1+0x418] ;  /* 0x0004180001127983 */ /* 0x000ee80000300a00 */
[----:B------:R-:W4:Y:S04]  /*22c10*/  LDL.LU.64 R24, [R1+0xa0] ;  /* 0x0000a00001187983 */ /* 0x000f280000300a00 */
[----:B------:R-:W4:Y:S04]  /*22c20*/  LDL.LU.64 R26, [R1+0xa8] ;  /* 0x0000a800011a7983 */ /* 0x000f280000300a00 */
[----:B------:R-:W2:Y:S04]  /*22c30*/  LDL.LU R20, [R1+0x750] ;  /* 0x0007500001147983 */ /* 0x000ea80000300800 */
[----:B------:R-:W2:Y:S04]  /*22c40*/  LDL.LU R21, [R1+0x754] ;  /* 0x0007540001157983 */ /* 0x000ea80000300800 */
[----:B------:R-:W3:Y:S04]  /*22c50*/  LDL.LU R14, [R1+0x760] ;  /* 0x00076000010e7983 */ /* 0x000ee80000300800 */
[----:B------:R-:W3:Y:S04]  /*22c60*/  LDL.LU R15, [R1+0x764] ;  /* 0x00076400010f7983 */ /* 0x000ee80000300800 */
[----:B---3--:R-:W-:Y:S04]  /*22c70*/  STL.64 [R1+0x1d58], R14 ;  /* 0x001d580e01007387 */ /* 0x008fe80000100a00 */
[----:B------:R-:W3:Y:S04]  /*22c80*/  LDL.LU R22, [R1+0x770] ;  /* 0x0007700001167983 */ /* 0x000ee80000300800 */
[----:B------:R-:W3:Y:S04]  /*22c90*/  LDL.LU R23, [R1+0x774] ;  /* 0x0007740001177983 */ /* 0x000ee80000300800 */
[----:B------:R0:W-:Y:S01]  /*22ca0*/  STL [R1+0x1a48], R0 ;  /* 0x001a480001007387 */ /* 0x0001e20000100800 */
[C---:B------:R-:W-:Y:S03]  /*22cb0*/  HMMA.16816.F32 R8, R4.reuse, R8, R16 ;  /* 0x000000080408723c */ /* 0x040fe60000001810 */
[----:B0-----:R-:W3:Y:S04]  /*22cc0*/  LDL.LU R0, [R1+0x6ac] ;  /* 0x0006ac0001007983 */ /* 0x001ee80000300800 */
[----:B------:R0:W-:Y:S04]  /*22cd0*/  STL [R1+0x1a44], R28 ;  /* 0x001a441c01007387 */ /* 0x0001e80000100800 */
[----:B0-----:R-:W3:Y:S04]  /*22ce0*/  LDL.LU R28, [R1+0x6a4] ;  /* 0x0006a400011c7983 */ /* 0x001ee80000300800 */
[----:B------:R0:W-:Y:S04]  /*22cf0*/  STL [R1+0x1a40], R29 ;  /* 0x001a401d01007387 */ /* 0x0001e80000100800 */
[----:B0-----:R-:W3:Y:S04]  /*22d00*/  LDL.LU R29, [R1+0x69c] ;  /* 0x00069c00011d7983 */ /* 0x001ee80000300800 */
[----:B------:R-:W3:Y:S04]  /*22d10*/  LDL.LU.64 R18, [R1+0x1d78] ;  /* 0x001d780001127983 */ /* 0x000ee80000300a00 */
[----:B------:R-:W2:Y:S01]  /*22d20*/  LDL.LU.64 R16, [R1+0x1d70] ;  /* 0x001d700001107983 */ /* 0x000ea20000300a00 */
[----:B----4-:R-:W-:Y:S03]  /*22d30*/  HMMA.16816.F32 R24, R4, R2, R24 ;  /* 0x000000020418723c */ /* 0x010fe60000001818 */
[----:B------:R0:W-:Y:S04]  /*22d40*/  STL.64 [R1+0x10], R8 ;  /* 0x0000100801007387 */ /* 0x0001e80000100a00 */
[----:B------:R1:W-:Y:S04]  /*22d50*/  STL.64 [R1+0x18], R10 ;  /* 0x0000180a01007387 */ /* 0x0003e80000100a00 */
[----:B0-----:R-:W4:Y:S04]  /*22d60*/  LDL.LU R8, [R1+0x50] ;  /* 0x0000500001087983 */ /* 0x001f280000300800 */
[----:B------:R-:W4:Y:S04]  /*22d70*/  LDL.LU R9, [R1+0x54] ;  /* 0x0000540001097983 */ /* 0x000f280000300800 */
[----:B-1----:R-:W4:Y:S04]  /*22d80*/  LDL.LU R10, [R1+0x58] ;  /* 0x00005800010a7983 */ /* 0x002f280000300800 */
[----:B------:R-:W4:Y:S01]  /*22d90*/  LDL.LU R11, [R1+0x5c] ;  /* 0x00005c00010b7983 */ /* 0x000f220000300800 */
[----:B--2---:R-:W-:-:S02]  /*22da0*/  IMAD R16, R16, 0x100, R13 ;  /* 0x0000010010107824 */ /* 0x004fc400078e020d */
[----:B---3--:R-:W-:Y:S01]  /*22db0*/  IMAD R17, R17, 0x100, R29 ;  /* 0x0000010011117824 */ /* 0x008fe200078e021d */
[----:B------:R-:W2:Y:S04]  /*22dc0*/  LDL.LU.64 R12, [R1+0x30] ;  /* 0x00003000010c7983 */ /* 0x000ea80000300a00 */
[----:B------:R-:W2:Y:S01]  /*22dd0*/  LDL.LU.64 R14, [R1+0x38] ;  /* 0x00003800010e7983 */ /* 0x000ea20000300a00 */
[----:B------:R-:W-:Y:S02]  /*22de0*/  IMAD R18, R18, 0x100, R28 ;  /* 0x0000010012127824 */ /* 0x000fe400078e021c */
[----:B------:R-:W-:Y:S02]  /*22df0*/  IMAD R19, R19, 0x100, R0 ;  /* 0x0000010013137824 */ /* 0x000fe400078e0200 */
[----:B------:R-:W-:Y:S01]  /*22e00*/  IMAD.MOV.U32 R28, RZ, RZ, R26 ;  /* 0x000000ffff1c7224 */ /* 0x000fe200078e001a */
[----:B------:R0:W-:Y:S01]  /*22e10*/  STL [R1], R24 ;  /* 0x0000001801007387 */ /* 0x0001e20000100800 */
[----:B------:R-:W-:-:S02]  /*22e20*/  IMAD.MOV.U32 R29, RZ, RZ, R27 ;  /* 0x000000ffff1d7224 */ /* 0x000fc400078e001b */
[----:B------:R-:W-:Y:S01]  /*22e30*/  IMAD.MOV.U32 R0, RZ, RZ, R25 ;  /* 0x000000ffff007224 */ /* 0x000fe200078e0019 */
[----:B------:R-:W3:Y:S04]  /*22e40*/  LDL.LU.64 R26, [R1+0x1d68] ;  /* 0x001d6800011a7983 */ /* 0x000ee80000300a00 */
[----:B0-----:R-:W2:Y:S04]  /*22e50*/  LDL.LU.64 R24, [R1+0x1d60] ;  /* 0x001d600001187983 */ /* 0x001ea80000300a00 */
[----:B------:R-:W-:Y:S04]  /*22e60*/  STL [R1+0x1a90], R29 ;  /* 0x001a901d01007387 */ /* 0x000fe80000100800 */
[----:B------:R-:W-:Y:S04]  /*22e70*/  STL [R1+0x1a7c], R28 ;  /* 0x001a7c1c01007387 */ /* 0x000fe80000100800 */
[----:B------:R-:W-:Y:S01]  /*22e80*/  STL [R1+0x1a78], R0 ;  /* 0x001a780001007387 */ /* 0x000fe20000100800 */
[----:B--2---:R-:W-:Y:S03]  /*22e90*/  HMMA.16816.F32 R4, R4, R24, R12 ;  /* 0x000000180404723c */ /* 0x004fe6000000180c */
[----:B------:R-:W2:-:S15]  /*22ea0*/  LDL.LU.64 R14, [R1+0x1d58] ;  /* 0x001d5800010e7983 */ /* 0x000e9e0000300a00 */
[----:B------:R-:W-:-:S05]  /*22eb0*/  NOP ;  /* 0x0000000000007918 */ /* 0x000fca0000000000 */
[----:B------:R0:W-:Y:S04]  /*22ec0*/  STL.64 [R1+0x30], R4 ;  /* 0x0000300401007387 */ /* 0x0001e80000100a00 */
[----:B------:R1:W-:Y:S04]  /*22ed0*/  STL.64 [R1+0x38], R6 ;  /* 0x0000380601007387 */ /* 0x0003e80000100a00 */
[----:B0-----:R-:W4:Y:S04]  /*22ee0*/  LDL.LU R4, [R1+0x20] ;  /* 0x0000200001047983 */ /* 0x001f280000300800 */
[----:B------:R-:W4:Y:S04]  /*22ef0*/  LDL.LU R5, [R1+0x24] ;  /* 0x0000240001057983 */ /* 0x000f280000300800 */
[----:B-1----:R-:W4:Y:S04]  /*22f00*/  LDL.LU R6, [R1+0x28] ;  /* 0x0000280001067983 */ /* 0x002f280000300800 */
[----:B------:R-:W4:Y:S01]  /*22f10*/  LDL.LU R7, [R1+0x2c] ;  /* 0x00002c0001077983 */ /* 0x000f220000300800 */
[----:B------:R-:W-:-:S02]  /*22f20*/  F2FP.F16.E4M3.UNPACK_B R16, R16 ;  /* 0x00000010ff10723e */ /* 0x000fc400020006ff */
[----:B------:R-:W-:Y:S02]  /*22f30*/  F2FP.F16.E4M3.UNPACK_B R17, R17 ;  /* 0x00000011ff11723e */ /* 0x000fe400020006ff */
[----:B------:R-:W-:Y:S02]  /*22f40*/  F2FP.F16.E4M3.UNPACK_B R18, R18 ;  /* 0x00000012ff12723e */ /* 0x000fe400020006ff */
[----:B------:R-:W-:Y:S02]  /*22f50*/  F2FP.F16.E4M3.UNPACK_B R19, R19 ;  /* 0x00000013ff13723e */ /* 0x000fe400020006ff */
[----:B---3--:R-:W-:Y:S02]  /*22f60*/  F2FP.F16.E4M3.UNPACK_B R26, R26.H1 ;  /* 0x0000001aff1a723e */ /* 0x008fe400030006ff */
[----:B------:R-:W-:Y:S02]  /*22f70*/  F2FP.F16.E4M3.UNPACK_B R27, R27.H1 ;  /* 0x0000001bff1b723e */ /* 0x000fe400030006ff */
[----:B------:R-:W-:-:S02]  /*22f80*/  F2FP.F16.E4M3.UNPACK_B R20, R20.H1 ;  /* 0x00000014ff14723e */ /* 0x000fc400030006ff */
[----:B------:R-:W-:Y:S01]  /*22f90*/  F2FP.F16.E4M3.UNPACK_B R21, R21.H1 ;  /* 0x00000015ff15723e */ /* 0x000fe200030006ff */
[----:B------:R-:W-:Y:S01]  /*22fa0*/  STL.64 [R1+0x1d08], R26 ;  /* 0x001d081a01007387 */ /* 0x000fe20000100a00 */
[----:B------:R-:W-:Y:S01]  /*22fb0*/  F2FP.F16.E4M3.UNPACK_B R12, R22.H1 ;  /* 0x00000016ff0c723e */ /* 0x000fe200030006ff */
[----:B----4-:R-:W-:-:S15]  /*22fc0*/  HMMA.16816.F32 R4, R16, R26, R4 ;  /* 0x0000001a1004723c */ /* 0x010fde0000001804 */
[----:B------:R-:W-:-:S08]  /*22fd0*/  NOP ;  /* 0x0000000000007918 */ /* 0x000fd00000000000 */
[----:B------:R-:W-:Y:S04]  /*22fe0*/  STL.64 [R1+0xa0], R4 ;  /* 0x0000a00401007387 */ /* 0x000fe80000100a00 */
[----:B------:R0:W-:Y:S02]  /*22ff0*/  STL.64 [R1+0xa8], R6 ;  /* 0x0000a80601007387 */ /* 0x0001e40000100a00 */
[----:B0-----:R-:W-:Y:S02]  /*23000*/  HMMA.16816.F32 R4, R16, R20, R8 ;  /* 0x000000141004723c */ /* 0x001fe40000001808 */
[----:B------:R0:W-:-:S15]  /*23010*/  STL [R1+0x1d40], R12 ;  /* 0x001d400c01007387 */ /* 0x0001de0000100800 */
[----:B------:R-:W-:-:S06]  /*23020*/  NOP ;  /* 0x0000000000007918 */ /* 0x000fcc0000000000 */
[----:B------:R1:W-:Y:S04]  /*23030*/  STL.64 [R1+0x50], R4 ;  /* 0x0000500401007387 */ /* 0x0003e80000100a00 */
[----:B------:R3:W-:Y:S04]  /*23040*/  STL.64 [R1+0x58], R6 ;  /* 0x0000580601007387 */ /* 0x0007e80000100a00 */
[----:B------:R-:W4:Y:S04]  /*23050*/  LDL.LU R24, [R1+0x3f0] ;  /* 0x0003f00001187983 */ /* 0x000f280000300800 */
[----:B------:R-:W4:Y:S04]  /*23060*/  LDL.LU R25, [R1+0x3f4] ;  /* 0x0003f40001197983 */ /* 0x000f280000300800 */
[----:B------:R-:W4:Y:S04]  /*23070*/  LDL.LU R26, [R1+0x3f8] ;  /* 0x0003f800011a7983 */ /* 0x000f280000300800 */
[----:B------:R-:W4:Y:S04]  /*23080*/  LDL.LU R27, [R1+0x3fc] ;  /* 0x0003fc00011b7983 */ /* 0x000f280000300800 */
[----:B0-----:R-:W4:Y:S04]  /*23090*/  LDL.LU R12, [R1+0x6b4] ;  /* 0x0006b400010c7983 */ /* 0x001f280000300800 */
[----:B-1----:R-:W2:Y:S04]  /*230a0*/  LDL.LU R4, [R1+0x6b0] ;  /* 0x0006b00001047983 */ /* 0x002ea80000300800 */
[----:B------:R-:W2:Y:S04]  /*230b0*/  LDL.LU R5, [R1+0x6bc] ;  /* 0x0006bc0001057983 */ /* 0x000ea80000300800 */
[----:B---3--:R-:W3:Y:S04]  /*230c0*/  LDL.LU R6, [R1+0x6b8] ;  /* 0x0006b80001067983 */ /* 0x008ee80000300800 */
[----:B------:R-:W3:Y:S01]  /*230d0*/  LDL.LU R7, [R1+0x6c4] ;  /* 0x0006c40001077983 */ /* 0x000ee20000300800 */
[----:B------:R-:W-:-:S03]  /*230e0*/  F2FP.F16.E4M3.UNPACK_B R13, R23.H1 ;  /* 0x00000017ff0d723e */ /* 0x000fc600030006ff */
[----:B---3--:R-:W-:Y:S04]  /*230f0*/  STL.64 [R1+0x1d50], R6 ;  /* 0x001d500601007387 */ /* 0x008fe80000100a00 */
[----:B--2---:R0:W-:Y:S04]  /*23100*/  STL.64 [R1+0x1d48], R4 ;  /* 0x001d480401007387 */ /* 0x0041e80000100a00 */
[----:B0-----:R-:W2:Y:S04]  /*23110*/  LDL.LU R4, [R1+0x70] ;  /* 0x0000700001047983 */ /* 0x001ea80000300800 */
[----:B------:R-:W2:Y:S04]  /*23120*/  LDL.LU R5, [R1+0x74] ;  /* 0x0000740001057983 */ /* 0x000ea80000300800 */
[----:B------:R-:W2:Y:S04]  /*23130*/  LDL.LU R6, [R1+0x78] ;  /* 0x0000780001067983 */ /* 0x000ea80000300800 */
[----:B------:R-:W2:Y:S04]  /*23140*/  LDL.LU R7, [R1+0x7c] ;  /* 0x00007c0001077983 */ /* 0x000ea80000300800 */
        /* <DEDUP_REMOVED lines=9> */
[----:B------:R-:W4:Y:S04]  /*231e0*/  LDL.LU R22, [R1+0x7b0] ;  /* 0x0007b00001167983 */ /* 0x000f280000300800 */
[----:B------:R-:W4:Y:S01]  /*231f0*/  LDL.LU R23, [R1+0x7b4] ;  /* 0x0007b40001177983 */ /* 0x000f220000300800 */
[----:B------:R-:W-:-:S02]  /*23200*/  F2FP.F16.E4M3.UNPACK_B R14, R14.H1 ;  /* 0x0000000eff0e723e */ /* 0x000fc400030006ff */
[----:B------:R-:W-:Y:S01]  /*23210*/  F2FP.F16.E4M3.UNPACK_B R15, R15.H1 ;  /* 0x0000000fff0f723e */ /* 0x000fe200030006ff */
[----:B----4-:R-:W-:Y:S04]  /*23220*/  STL.64 [R1+0x1d28], R22 ;  /* 0x001d281601007387 */ /* 0x010fe80000100a00 */
[----:B------:R0:W-:Y:S04]  /*23230*/  STL.64 [R1+0x1d20], R20 ;  /* 0x001d201401007387 */ /* 0x0001e80000100a00 */
[----:B0-----:R-:W4:Y:S04]  /*23240*/  LDL.LU R20, [R1+0xd0] ;  /* 0x0000d00001147983 */ /* 0x001f280000300800 */
[----:B------:R-:W4:Y:S04]  /*23250*/  LDL.LU R21, [R1+0xd4] ;  /* 0x0000d40001157983 */ /* 0x000f280000300800 */
[----:B------:R-:W3:Y:S04]  /*23260*/  LDL.LU R22, [R1+0xd8] ;  /* 0x0000d80001167983 */ /* 0x000ee80000300800 */
[----:B------:R-:W3:Y:S01]  /*23270*/  LDL.LU R23, [R1+0xdc] ;  /* 0x0000dc0001177983 */ /* 0x000ee20000300800 */
[----:B--2---:R-:W-:Y:S03]  /*23280*/  HMMA.16816.F32 R4, R16, R14, R4 ;  /* 0x0000000e1004723c */ /* 0x004fe60000001804 */
[----:B---3--:R-:W-:Y:S04]  /*23290*/  STL.64 [R1+0x1d38], R22 ;  /* 0x001d381601007387 */ /* 0x008fe80000100a00 */
[----:B----4-:R0:W-:Y:S04]  /*232a0*/  STL.64 [R1+0x1d30], R20 ;  /* 0x001d301401007387 */ /* 0x0101e80000100a00 */
[----:B0-----:R-:W2:Y:S04]  /*232b0*/  LDL.LU R20, [R1+0x90] ;  /* 0x0000900001147983 */ /* 0x001ea80000300800 */
[----:B------:R-:W2:Y:S04]  /*232c0*/  LDL.LU R21, [R1+0x94] ;  /* 0x0000940001157983 */ /* 0x000ea80000300800 */
[----:B------:R-:W2:Y:S04]  /*232d0*/  LDL.LU R22, [R1+0x98] ;  /* 0x0000980001167983 */ /* 0x000ea80000300800 */
[----:B------:R-:W2:Y:S04]  /*232e0*/  LDL.LU R23, [R1+0x9c] ;  /* 0x00009c0001177983 */ /* 0x000ea80000300800 */
[----:B------:R-:W-:Y:S04]  /*232f0*/  STL.64 [R1+0x1d18], R26 ;  /* 0x001d181a01007387 */ /* 0x000fe80000100a00 */
[----:B------:R0:W-:Y:S04]  /*23300*/  STL.64 [R1+0x1d10], R24 ;  /* 0x001d101801007387 */ /* 0x0001e80000100a00 */
[----:B0-----:R-:W3:Y:S04]  /*23310*/  LDL.LU R24, [R1+0x400] ;  /* 0x0004000001187983 */ /* 0x001ee80000300800 */
[----:B------:R-:W3:Y:S04]  /*23320*/  LDL.LU R25, [R1+0x404] ;  /* 0x0004040001197983 */ /* 0x000ee80000300800 */
[----:B------:R-:W3:Y:S04]  /*23330*/  LDL.LU R26, [R1+0x408] ;  /* 0x00040800011a7983 */ /* 0x000ee80000300800 */
[----:B------:R-:W3:Y:S04]  /*23340*/  LDL.LU R27, [R1+0x40c] ;  /* 0x00040c00011b7983 */ /* 0x000ee80000300800 */
[----:B------:R-:W-:Y:S04]  /*23350*/  STL.64 [R1+0x70], R4 ;  /* 0x0000700401007387 */ /* 0x000fe80000100a00 */
[----:B------:R0:W-:Y:S04]  /*23360*/  STL.64 [R1+0x78], R6 ;  /* 0x0000780601007387 */ /* 0x0001e80000100a00 */
[----:B0-----:R-:W4:Y:S04]  /*23370*/  LDL.LU.64 R6, [R1+0x1d50] ;  /* 0x001d500001067983 */ /* 0x001f280000300a00 */
[----:B------:R-:W2:Y:S02]  /*23380*/  LDL.LU.64 R4, [R1+0x1d48] ;  /* 0x001d480001047983 */ /* 0x000ea40000300a00 */
[----:B--2---:R-:W-:-:S02]  /*23390*/  IMAD R4, R4, 0x100, R12 ;  /* 0x0000010004047824 */ /* 0x004fc400078e020c */
[----:B------:R-:W2:Y:S02]  /*233a0*/  LDL.LU R12, [R1+0x1d40] ;  /* 0x001d4000010c7983 */ /* 0x000ea40000300800 */
[----:B--2---:R-:W-:-:S15]  /*233b0*/  HMMA.16816.F32 R20, R16, R12, R20 ;  /* 0x0000000c1014723c */ /* 0x004fde0000001814 */
[----:B------:R-:W-:-:S08]  /*233c0*/  NOP ;  /* 0x0000000000007918 */ /* 0x000fd00000000000 */
[----:B------:R-:W-:Y:S04]  /*233d0*/  STL.64 [R1+0x90], R20 ;  /* 0x0000901401007387 */ /* 0x000fe80000100a00 */
[----:B------:R0:W-:Y:S04]  /*233e0*/  STL.64 [R1+0x98], R22 ;  /* 0x0000981601007387 */ /* 0x0001e80000100a00 */
[----:B0-----:R-:W2:Y:S04]  /*233f0*/  LDL.LU.64 R22, [R1+0x1d38] ;  /* 0x001d380001167983 */ /* 0x001ea80000300a00 */
[----:B------:R-:W2:Y:S01]  /*23400*/  LDL.LU.64 R20, [R1+0x1d30] ;  /* 0x001d300001147983 */ /* 0x000ea20000300a00 */
[----:B------:R-:W-:-:S02]  /*23410*/  F2FP.F16.E4M3.UNPACK_B R10, R10.H1 ;  /* 0x0000000aff0a723e */ /* 0x000fc400030006ff */
[----:B------:R-:W-:Y:S02]  /*23420*/  F2FP.F16.E4M3.UNPACK_B R11, R11.H1 ;  /* 0x0000000bff0b723e */ /* 0x000fe400030006ff */
[----:B------:R-:W-:Y:S02]  /*23430*/  F2FP.F16.E4M3.UNPACK_B R8, R8.H1 ;  /* 0x00000008ff08723e */ /* 0x000fe400030006ff */
[----:B------:R-:W-:-:S07]  /*23440*/  F2FP.F16.E4M3.UNPACK_B R9, R9.H1 ;  /* 0x00000009ff09723e */ /* 0x000fce00030006ff */
[C---:B---3--:R-:W-:Y:S01]  /*23450*/  HMMA.16816.F32 R24, R16.reuse, R8, R24 ;  /* 0x000000081018723c */ /* 0x048fe20000001818 */
[----:B------:R-:W-:Y:S04]  /*23460*/  STL.64 [R1+0x1cf0], R14 ;  /* 0x001cf00e01007387 */ /* 0x000fe80000100a00 */
[----:B------:R0:W-:Y:S01]  /*23470*/  STL.64 [R1+0x1ce8], R12 ;  /* 0x001ce80c01007387 */ /* 0x0001e20000100a00 */
[----:B----4-:R-:W-:Y:S02]  /*23480*/  IMAD R5, R6, 0x100, R5 ;  /* 0x0000010006057824 */ /* 0x010fe400078e0205 */
[----:B------:R-:W-:Y:S02]  /*23490*/  IMAD R6, R0, 0x100, R7 ;  /* 0x0000010000067824 */ /* 0x000fe400078e0207 */
[----:B------:R-:W-:Y:S01]  /*234a0*/  IMAD R7, R29, 0x100, R28 ;  /* 0x000001001d077824 */ /* 0x000fe200078e021c */
[----:B0-----:R-:W3:Y:S04]  /*234b0*/  LDL.LU R12, [R1+0x320] ;  /* 0x00032000010c7983 */ /* 0x001ee80000300800 */
[----:B------:R-:W3:Y:S04]  /*234c0*/  LDL.LU R13, [R1+0x324] ;  /* 0x00032400010d7983 */ /* 0x000ee80000300800 */
[----:B------:R-:W3:Y:S04]  /*234d0*/  LDL.LU R14, [R1+0x328] ;  /* 0x00032800010e7983 */ /* 0x000ee80000300800 */
[----:B------:R-:W3:Y:S01]  /*234e0*/  LDL.LU R15, [R1+0x32c] ;  /* 0x00032c00010f7983 */ /* 0x000ee20000300800 */
[----:B--2---:R-:W-:-:S15]  /*234f0*/  HMMA.16816.F32 R20, R16, R10, R20 ;  /* 0x0000000a1014723c */ /* 0x004fde0000001814 */
[----:B------:R-:W-:-:S08]  /*23500*/  NOP ;  /* 0x0000000000007918 */ /* 0x000fd00000000000 */
[----:B------:R-:W-:Y:S04]  /*23510*/  STL.64 [R1+0xd0], R20 ;  /* 0x0000d01401007387 */ /* 0x000fe80000100a00 */
[----:B------:R0:W-:Y:S04]  /*23520*/  STL.64 [R1+0xd8], R22 ;  /* 0x0000d81601007387 */ /* 0x0001e80000100a00 */
[----:B0-----:R-:W2:Y:S04]  /*23530*/  LDL.LU.64 R22, [R1+0x1d28] ;  /* 0x001d280001167983 */ /* 0x001ea80000300a00 */
[----:B------:R-:W4:Y:S04]  /*23540*/  LDL.LU.64 R20, [R1+0x1d20] ;  /* 0x001d200001147983 */ /* 0x000f280000300a00 */
[----:B------:R-:W-:Y:S04]  /*23550*/  STL [R1+0x1cc0], R11 ;  /* 0x001cc00b01007387 */ /* 0x000fe80000100800 */
[----:B------:R-:W4:Y:S04]  /*23560*/  LDL.LU R0, [R1+0x6e0] ;  /* 0x0006e00001007983 */ /* 0x000f280000300800 */
[----:B------:R-:W4:Y:S04]  /*23570*/  LDL.LU R28, [R1+0x6ec] ;  /* 0x0006ec00011c7983 */ /* 0x000f280000300800 */
[----:B------:R-:W4:Y:S04]  /*23580*/  LDL.LU R29, [R1+0x6e8] ;  /* 0x0006e800011d7983 */ /* 0x000f280000300800 */
[----:B------:R-:W-:Y:S04]  /*23590*/  STL.64 [R1+0x730], R24 ;  /* 0x0007301801007387 */ /* 0x000fe80000100a00 */
[----:B------:R0:W-:Y:S04]  /*235a0*/  STL.64 [R1+0x738], R26 ;  /* 0x0007381a01007387 */ /* 0x0001e80000100a00 */
[----:B0-----:R-:W4:Y:S04]  /*235b0*/  LDL.LU.64 R26, [R1+0x1d18] ;  /* 0x001d1800011a7983 */ /* 0x001f280000300a00 */
[----:B------:R-:W4:Y:S01]  /*235c0*/  LDL.LU.64 R24, [R1+0x1d10] ;  /* 0x001d100001187983 */ /* 0x000f220000300a00 */
[----:B------:R-:W-:-:S02]  /*235d0*/  F2FP.F16.E4M3.UNPACK_B R2, R2.H1 ;  /* 0x00000002ff02723e */ /* 0x000fc400030006ff */
[----:B------:R-:W-:Y:S02]  /*235e0*/  F2FP.F16.E4M3.UNPACK_B R3, R3.H1 ;  /* 0x00000003ff03723e */ /* 0x000fe400030006ff */
[----:B--2---:R-:W-:Y:S02]  /*235f0*/  F2FP.F16.E4M3.UNPACK_B R22, R22.H1 ;  /* 0x00000016ff16723e */ /* 0x004fe400030006ff */
[----:B------:R-:W-:-:S07]  /*23600*/  F2FP.F16.E4M3.UNPACK_B R23, R23.H1 ;  /* 0x00000017ff17723e */ /* 0x000fce00030006ff */
[C---:B---3--:R-:W-:Y:S06]  /*23610*/  HMMA.16816.F32 R12, R16.reuse, R22, R12 ;  /* 0x00000016100c723c */ /* 0x048fec000000180c */
[----:B----4-:R-:W-:-:S15]  /*23620*/  HMMA.16816.F32 R24, R16, R2, R24 ;  /* 0x000000021018723c */ /* 0x010fde0000001818 */
[----:B------:R-:W-:-:S08]  /*23630*/  NOP ;  /* 0x0000000000007918 */ /* 0x000fd00000000000 */
[----:B------:R-:W-:Y:S04]  /*23640*/  STL.64 [R1+0x720], R24 ;  /* 0x0007201801007387 */ /* 0x000fe80000100a00 */
[----:B------:R0:W-:Y:S04]  /*23650*/  STL.64 [R1+0x728], R26 ;  /* 0x0007281a01007387 */ /* 0x0001e80000100a00 */
[----:B0-----:R-:W2:Y:S04]  /*23660*/  LDL.LU.64 R26, [R1+0x1d08] ;  /* 0x001d0800011a7983 */ /* 0x001ea80000300a00 */
[----:B------:R-:W-:Y:S04]  /*23670*/  STL.64 [R1+0x1d00], R22 ;  /* 0x001d001601007387 */ /* 0x000fe80000100a00 */
[----:B------:R0:W-:Y:S04]  /*23680*/  STL.64 [R1+0x1cf8], R20 ;  /* 0x001cf81401007387 */ /* 0x0001e80000100a00 */
[----:B------:R1:W-:Y:S04]  /*23690*/  STL.64 [R1+0x650], R12 ;  /* 0x0006500c01007387 */ /* 0x0003e80000100a00 */
[----:B------:R3:W-:Y:S04]  /*236a0*/  STL.64 [R1+0x658], R14 ;  /* 0x0006580e01007387 */ /* 0x0007e80000100a00 */
[----:B0-----:R-:W2:Y:S04]  /*236b0*/  LDL.LU R20, [R1+0x310] ;  /* 0x0003100001147983 */ /* 0x001ea80000300800 */
[----:B------:R-:W2:Y:S04]  /*236c0*/  LDL.LU R21, [R1+0x314] ;  /* 0x0003140001157983 */ /* 0x000ea80000300800 */
[----:B------:R-:W2:Y:S04]  /*236d0*/  LDL.LU R22, [R1+0x318] ;  /* 0x0003180001167983 */ /* 0x000ea80000300800 */
[----:B------:R-:W2:Y:S04]  /*236e0*/  LDL.LU R23, [R1+0x31c] ;  /* 0x00031c0001177983 */ /* 0x000ea80000300800 */
[----:B-1----:R-:W4:Y:S04]  /*236f0*/  LDL.LU R12, [R1+0x300] ;  /* 0x00030000010c7983 */ /* 0x002f280000300800 */
[----:B------:R-:W4:Y:S04]  /*23700*/  LDL.LU R13, [R1+0x304] ;  /* 0x00030400010d7983 */ /* 0x000f280000300800 */
[----:B---3--:R-:W4:Y:S04]  /*23710*/  LDL.LU R14, [R1+0x308] ;  /* 0x00030800010e7983 */ /* 0x008f280000300800 */
[----:B------:R-:W4:Y:S04]  /*23720*/  LDL.LU R15, [R1+0x30c] ;  /* 0x00030c00010f7983 */ /* 0x000f280000300800 */
[----:B------:R-:W3:Y:S01]  /*23730*/  LDL.LU R11, [R1+0x6d4] ;  /* 0x0006d400010b7983 */ /* 0x000ee20000300800 */
[----:B------:R-:W-:-:S02]  /*23740*/  F2FP.F16.E4M3.UNPACK_B R4, R4 ;  /* 0x00000004ff04723e */ /* 0x000fc400020006ff */
[----:B------:R-:W-:Y:S02]  /*23750*/  F2FP.F16.E4M3.UNPACK_B R5, R5 ;  /* 0x00000005ff05723e */ /* 0x000fe400020006ff */
[----:B------:R-:W-:Y:S02]  /*23760*/  F2FP.F16.E4M3.UNPACK_B R6, R6 ;  /* 0x00000006ff06723e */ /* 0x000fe400020006ff */
[----:B------:R-:W-:Y:S01]  /*23770*/  F2FP.F16.E4M3.UNPACK_B R7, R7 ;  /* 0x00000007ff07723e */ /* 0x000fe200020006ff */
[----:B---3--:R-:W-:Y:S04]  /*23780*/  STL.64 [R1+0x1cd0], R10 ;  /* 0x001cd00a01007387 */ /* 0x008fe80000100a00 */
[----:B------:R0:W-:Y:S04]  /*23790*/  STL.64 [R1+0x1cc8], R8 ;  /* 0x001cc80801007387 */ /* 0x0001e80000100a00 */
[----:B0-----:R-:W3:Y:S04]  /*237a0*/  LDL.LU R8, [R1+0x2e0] ;  /* 0x0002e00001087983 */ /* 0x001ee80000300800 */
[----:B------:R-:W3:Y:S04]  /*237b0*/  LDL.LU R9, [R1+0x2e4] ;  /* 0x0002e40001097983 */ /* 0x000ee80000300800 */
[----:B------:R-:W4:Y:S04]  /*237c0*/  LDL.LU R10, [R1+0x2e8] ;  /* 0x0002e800010a7983 */ /* 0x000f280000300800 */
[----:B------:R-:W4:Y:S01]  /*237d0*/  LDL.LU R11, [R1+0x2ec] ;  /* 0x0002ec00010b7983 */ /* 0x000f220000300800 */
[C---:B--2---:R-:W-:Y:S03]  /*237e0*/  HMMA.16816.F32 R20, R4.reuse, R26, R20 ;  /* 0x0000001a0414723c */ /* 0x044fe60000001814 */
[----:B----4-:R-:W-:Y:S04]  /*237f0*/  STL.64 [R1+0x1ce0], R10 ;  /* 0x001ce00a01007387 */ /* 0x010fe80000100a00 */
[----:B---3--:R0:W-:Y:S04]  /*23800*/  STL.64 [R1+0x1cd8], R8 ;  /* 0x001cd80801007387 */ /* 0x0081e80000100a00 */
[----:B0-----:R-:W2:Y:S04]  /*23810*/  LDL.LU R8, [R1+0x2f0] ;  /* 0x0002f00001087983 */ /* 0x001ea80000300800 */
[----:B------:R-:W2:Y:S04]  /*23820*/  LDL.LU R9, [R1+0x2f4] ;  /* 0x0002f40001097983 */ /* 0x000ea80000300800 */
[----:B------:R-:W2:Y:S04]  /*23830*/  LDL.LU R10, [R1+0x2f8] ;  /* 0x0002f800010a7983 */ /* 0x000ea80000300800 */
[----:B------:R-:W2:Y:S04]  /*23840*/  LDL.LU R11, [R1+0x2fc] ;  /* 0x0002fc00010b7983 */ /* 0x000ea80000300800 */
[----:B------:R-:W3:Y:S04]  /*23850*/  LDL.LU R16, [R1+0x6d0] ;  /* 0x0006d00001107983 */ /* 0x000ee80000300800 */
[----:B------:R-:W4:Y:S04]  /*23860*/  LDL.LU R17, [R1+0x6dc] ;  /* 0x0006dc0001117983 */ /* 0x000f280000300800 */
[----:B------:R-:W4:Y:S04]  /*23870*/  LDL.LU R18, [R1+0x6d8] ;  /* 0x0006d80001127983 */ /* 0x000f280000300800 */
[----:B------:R-:W4:Y:S04]  /*23880*/  LDL.LU R19, [R1+0x6e4] ;  /* 0x0006e40001137983 */ /* 0x000f280000300800 */
[----:B------:R-:W-:Y:S04]  /*23890*/  STL.64 [R1+0x640], R20 ;  /* 0x0006401401007387 */ /* 0x000fe80000100a00 */
[----:B------:R0:W-:Y:S04]  /*238a0*/  STL.64 [R1+0x648], R22 ;  /* 0x0006481601007387 */ /* 0x0001e80000100a00 */
[----:B0-----:R-:W4:Y:S04]  /*238b0*/  LDL.LU.64 R22, [R1+0x1d00] ;  /* 0x001d000001167983 */ /* 0x001f280000300a00 */
[----:B------:R-:W2:Y:S04]  /*238c0*/  LDL.LU.64 R20, [R1+0x1cf8] ;  /* 0x001cf80001147983 */ /* 0x000ea80000300a00 */
[----:B------:R0:W-:Y:S04]  /*238d0*/  STL.64 [R1+0x1c98], R26 ;  /* 0x001c981a01007387 */ /* 0x0001e80000100a00 */
[----:B------:R-:W3:Y:S04]  /*238e0*/  LDL.LU R24, [R1+0x3d0] ;  /* 0x0003d00001187983 */ /* 0x000ee80000300800 */
[----:B------:R-:W3:Y:S04]  /*238f0*/  LDL.LU R25, [R1+0x3d4] ;  /* 0x0003d40001197983 */ /* 0x000ee80000300800 */
[----:B0-----:R-:W4:Y:S04]  /*23900*/  LDL.LU R26, [R1+0x3d8] ;  /* 0x0003d800011a7983 */ /* 0x001f280000300800 */
[----:B------:R-:W4:Y:S04]  /*23910*/  LDL.LU R27, [R1+0x3dc] ;  /* 0x0003dc00011b7983 */ /* 0x000f280000300800 */
[----:B----4-:R-:W-:Y:S04]  /*23920*/  STL.64 [R1+0x1ca8], R26 ;  /* 0x001ca81a01007387 */ /* 0x010fe80000100a00 */
[----:B---3--:R0:W-:Y:S04]  /*23930*/  STL.64 [R1+0x1ca0], R24 ;  /* 0x001ca01801007387 */ /* 0x0081e80000100a00 */
        /* <DEDUP_REMOVED lines=11> */
[----:B------:R-:W-:Y:S04]  /*239f0*/  STL.64 [R1+0x630], R12 ;  /* 0x0006300c01007387 */ /* 0x000fe80000100a00 */
[----:B------:R0:W-:Y:S04]  /*23a00*/  STL.64 [R1+0x638], R14 ;  /* 0x0006380e01007387 */ /* 0x0001e80000100a00 */
[----:B0-----:R-:W3:Y:S04]  /*23a10*/  LDL.LU.64 R14, [R1+0x1cf0] ;  /* 0x001cf000010e7983 */ /* 0x001ee80000300a00 */
[----:B------:R-:W4:Y:S01]  /*23a20*/  LDL.LU.64 R12, [R1+0x1ce8] ;  /* 0x001ce800010c7983 */ /* 0x000f220000300a00 */
        /* <DEDUP_REMOVED lines=10> */
[----:B0-----:R-:W3:Y:S04]  /*23ad0*/  LDL.LU.64 R10, [R1+0x1cd0] ;  /* 0x001cd000010a7983 */ /* 0x001ee80000300a00 */
[----:B------:R-:W4:Y:S04]  /*23ae0*/  LDL.LU.64 R8, [R1+0x1cc8] ;  /* 0x001cc80001087983 */ /* 0x000f280000300a00 */
[----:B------:R-:W-:Y:S04]  /*23af0*/  STL.64 [R1+0x1c80], R14 ;  /* 0x001c800e01007387 */ /* 0x000fe80000100a00 */
[----:B------:R0:W-:Y:S04]  /*23b00*/  STL.64 [R1+0x1c78], R12 ;  /* 0x001c780c01007387 */ /* 0x0001e80000100a00 */
[----:B0-----:R-:W4:Y:S04]  /*23b10*/  LDL.LU R12, [R1+0x2c0] ;  /* 0x0002c000010c7983 */ /* 0x001f280000300800 */
[----:B------:R-:W4:Y:S04]  /*23b20*/  LDL.LU R13, [R1+0x2c4] ;  /* 0x0002c400010d7983 */ /* 0x000f280000300800 */
[----:B------:R-:W4:Y:S04]  /*23b30*/  LDL.LU R14, [R1+0x2c8] ;  /* 0x0002c800010e7983 */ /* 0x000f280000300800 */
[----:B------:R-:W4:Y:S01]  /*23b40*/  LDL.LU R15, [R1+0x2cc] ;  /* 0x0002cc00010f7983 */ /* 0x000f220000300800 */
[----:B---3--:R-:W-:-:S03]  /*23b50*/  IMAD R16, R16, 0x100, R11 ;  /* 0x0000010010107824 */ /* 0x008fc600078e020b */
[----:B------:R-:W2:Y:S02]  /*23b60*/  LDL.LU R11, [R1+0x1cc0] ;  /* 0x001cc000010b7983 */ /* 0x000ea40000300800 */
[----:B--2---:R-:W-:-:S15]  /*23b70*/  HMMA.16816.F32 R24, R4, R10, R24 ;  /* 0x0000000a0418723c */ /* 0x004fde0000001818 */
[----:B------:R-:W-:-:S08]  /*23b80*/  NOP ;  /* 0x0000000000007918 */ /* 0x000fd00000000000 */
[----:B------:R-:W-:Y:S04]  /*23b90*/  STL.64 [R1+0x600], R24 ;  /* 0x0006001801007387 */ /* 0x000fe80000100a00 */
[----:B------:R0:W-:Y:S04]  /*23ba0*/  STL.64 [R1+0x608], R26 ;  /* 0x0006081a01007387 */ /* 0x0001e80000100a00 */
[----:B0-----:R-:W4:Y:S04]  /*23bb0*/  LDL.LU.64 R26, [R1+0x1cb8] ;  /* 0x001cb800011a7983 */ /* 0x001f280000300a00 */
[----:B------:R-:W4:Y:S01]  /*23bc0*/  LDL.LU.64 R24, [R1+0x1cb0] ;  /* 0x001cb00001187983 */ /* 0x000f220000300a00 */
[----:B------:R-:W-:-:S03]  /*23bd0*/  IMAD R17, R18, 0x100, R17 ;  /* 0x0000010012117824 */ /* 0x000fc600078e0211 */
[----:B------:R-:W-:Y:S01]  /*23be0*/  STL [R1+0x1c50], R11 ;  /* 0x001c500b01007387 */ /* 0x000fe20000100800 */
[----:B------:R-:W-:Y:S02]  /*23bf0*/  IMAD R18, R0, 0x100, R19 ;  /* 0x0000010000127824 */ /* 0x000fe400078e0213 */
[----:B------:R-:W-:Y:S01]  /*23c00*/  IMAD R19, R29, 0x100, R28 ;  /* 0x000001001d137824 */ /* 0x000fe200078e021c */
[----:B------:R-:W2:Y:S04]  /*23c10*/  LDL.LU R0, [R1+0x7ec] ;  /* 0x0007ec0001007983 */ /* 0x000ea80000300800 */
[----:B------:R-:W3:Y:S04]  /*23c20*/  LDL.LU R28, [R1+0x7f8] ;  /* 0x0007f800011c7983 */ /* 0x000ee80000300800 */
[----:B------:R-:W3:Y:S01]  /*23c30*/  LDL.LU R29, [R1+0x7f4] ;  /* 0x0007f400011d7983 */ /* 0x000ee20000300800 */
[----:B----4-:R-:W-:-:S15]  /*23c40*/  HMMA.16816.F32 R24, R4, R8, R24 ;  /* 0x000000080418723c */ /* 0x010fde0000001818 */
[----:B------:R-:W-:-:S08]  /*23c50*/  NOP ;  /* 0x0000000000007918 */ /* 0x000fd00000000000 */
[----:B------:R-:W-:Y:S04]  /*23c60*/  STL.64 [R1+0x710], R24 ;  /* 0x0007101801007387 */ /* 0x000fe80000100a00 */
[----:B------:R0:W-:Y:S04]  /*23c70*/  STL.64 [R1+0x718], R26 ;  /* 0x0007181a01007387 */ /* 0x0001e80000100a00 */
[----:B0-----:R-:W4:Y:S04]  /*23c80*/  LDL.LU.64 R26, [R1+0x1ca8] ;  /* 0x001ca800011a7983 */ /* 0x001f280000300a00 */
[----:B------:R-:W4:Y:S02]  /*23c90*/  LDL.LU.64 R24, [R1+0x1ca0] ;  /* 0x001ca00001187983 */ /* 0x000f240000300a00 */
[C---:B----4-:R-:W-:Y:S06]  /*23ca0*/  HMMA.16816.F32 R24, R4.reuse, R2, R24 ;  /* 0x000000020418723c */ /* 0x050fec0000001818 */
[----:B------:R-:W-:-:S15]  /*23cb0*/  HMMA.16816.F32 R4, R4, R22, R12 ;  /* 0x000000160404723c */ /* 0x000fde000000180c */
[----:B------:R-:W-:-:S02]  /*23cc0*/  NOP ;  /* 0x0000000000007918 */ /* 0x000fc40000000000 */
[----:B------:R-:W-:Y:S04]  /*23cd0*/  STL.64 [R1+0x700], R24 ;  /* 0x0007001801007387 */ /* 0x000fe80000100a00 */
[----:B------:R0:W-:Y:S04]  /*23ce0*/  STL.64 [R1+0x708], R26 ;  /* 0x0007081a01007387 */ /* 0x0001e80000100a00 */
[----:B0-----:R-:W4:Y:S04]  /*23cf0*/  LDL.LU.64 R26, [R1+0x1c98] ;  /* 0x001c9800011a7983 */ /* 0x001f280000300a00 */
[----:B------:R-:W-:Y:S04]  /*23d00*/  STL.64 [R1+0x1c90], R22 ;  /* 0x001c901601007387 */ /* 0x000fe80000100a00 */
[----:B------:R0:W-:Y:S04]  /*23d10*/  STL.64 [R1+0x1c88], R20 ;  /* 0x001c881401007387 */ /* 0x0001e80000100a00 */
[----:B------:R-:W-:Y:S04]  /*23d20*/  STL.64 [R1+0x5f0], R4 ;  /* 0x0005f00401007387 */ /* 0x000fe80000100a00 */
[----:B------:R-:W-:Y:S04]  /*23d30*/  STL.64 [R1+0x5f8], R6 ;  /* 0x0005f80601007387 */ /* 0x000fe80000100a00 */
[----:B0-----:R-:W4:Y:S04]  /*23d40*/  LDL.LU R20, [R1+0x2b0] ;  /* 0x0002b00001147983 */ /* 0x001f280000300800 */
[----:B------:R-:W4:Y:S04]  /*23d50*/  LDL.LU R21, [R1+0x2b4] ;  /* 0x0002b40001157983 */ /* 0x000f280000300800 */
[----:B------:R-:W4:Y:S04]  /*23d60*/  LDL.LU R22, [R1+0x2b8] ;  /* 0x0002b80001167983 */ /* 0x000f280000300800 */
[----:B------:R-:W4:Y:S04]  /*23d70*/  LDL.LU R23, [R1+0x2bc] ;  /* 0x0002bc0001177983 */ /* 0x000f280000300800 */
[----:B------:R-:W2:Y:S04]  /*23d80*/  LDL.LU R12, [R1+0x2a0] ;  /* 0x0002a000010c7983 */ /* 0x000ea80000300800 */
[----:B------:R-:W2:Y:S04]  /*23d90*/  LDL.LU R13, [R1+0x2a4] ;  /* 0x0002a400010d7983 */ /* 0x000ea80000300800 */
[----:B------:R-:W2:Y:S04]  /*23da0*/  LDL.LU R14, [R1+0x2a8] ;  /* 0x0002a800010e7983 */ /* 0x000ea80000300800 */
[----:B------:R-:W2:Y:S04]  /*23db0*/  LDL.LU R15, [R1+0x2ac] ;  /* 0x0002ac00010f7983 */ /* 0x000ea80000300800 */
        /* <DEDUP_REMOVED lines=9> */
[----:B------:R-:W2:Y:S04]  /*23e50*/  LDL.LU R10, [R1+0x288] ;  /* 0x00028800010a7983 */ /* 0x000ea80000300800 */
[----:B------:R-:W2:Y:S01]  /*23e60*/  LDL.LU R11, [R1+0x28c] ;  /* 0x00028c00010b7983 */ /* 0x000ea20000300800 */
[C---:B----4-:R-:W-:Y:S03]  /*23e70*/  HMMA.16816.F32 R20, R16.reuse, R26, R20 ;  /* 0x0000001a1014723c */ /* 0x050fe60000001814 */
[----:B--2---:R-:W-:Y:S04]  /*23e80*/  STL.64 [R1+0x1c70], R10 ;  /* 0x001c700a01007387 */ /* 0x004fe80000100a00 */
        /* <DEDUP_REMOVED lines=73> */
[----:B------:R-:W4:Y:S01]  /*24320*/  LDL.LU.64 R24, [R1+0x1c30] ;  /* 0x001c300001187983 */ /* 0x000f220000300a00 */
[C---:B------:R-:W-:Y:S06]  /*24330*/  HMMA.16816.F32 R12, R16.reuse, R22, R12 ;  /* 0x00000016100c723c */ /* 0x040fec000000180c */
[----:B----4-:R-:W-:-:S15]  /*24340*/  HMMA.16816.F32 R24, R16, R2, R24 ;  /* 0x000000021018723c */ /* 0x010fde0000001818 */
[----:B------:R-:W-:-:S08]  /*24350*/  NOP ;  /* 0x0000000000007918 */ /* 0x000fd00000000000 */
[----:B------:R-:W-:Y:S04]  /*24360*/  STL.64 [R1+0x6e0], R24 ;  /* 0x0006e01801007387 */ /* 0x000fe80000100a00 */
[----:B------:R0:W-:Y:S04]  /*24370*/  STL.64 [R1+0x6e8], R26 ;  /* 0x0006e81a01007387 */ /* 0x0001e80000100a00 */
[----:B0-----:R-:W4:Y:S04]  /*24380*/  LDL.LU.64 R26, [R1+0x1c28] ;  /* 0x001c2800011a7983 */ /* 0x001f280000300a00 */
[----:B------:R-:W-:Y:S04]  /*24390*/  STL.64 [R1+0x1c20], R22 ;  /* 0x001c201601007387 */ /* 0x000fe80000100a00 */
[----:B------:R0:W-:Y:S04]  /*243a0*/  STL.64 [R1+0x1c18], R20 ;  /* 0x001c181401007387 */ /* 0x0001e80000100a00 */
[----:B------:R1:W-:Y:S04]  /*243b0*/  STL.64 [R1+0x590], R12 ;  /* 0x0005900c01007387 */ /* 0x0003e80000100a00 */
[----:B------:R2:W-:Y:S04]  /*243c0*/  STL.64 [R1+0x598], R14 ;  /* 0x0005980e01007387 */ /* 0x0005e80000100a00 */
[----:B0-----:R-:W4:Y:S04]  /*243d0*/  LDL.LU R20, [R1+0x250] ;  /* 0x0002500001147983 */ /* 0x001f280000300800 */
[----:B------:R-:W4:Y:S04]  /*243e0*/  LDL.LU R21, [R1+0x254] ;  /* 0x0002540001157983 */ /* 0x000f280000300800 */
[----:B------:R-:W4:Y:S04]  /*243f0*/  LDL.LU R22, [R1+0x258] ;  /* 0x0002580001167983 */ /* 0x000f280000300800 */
[----:B------:R-:W4:Y:S04]  /*24400*/  LDL.LU R23, [R1+0x25c] ;  /* 0x00025c0001177983 */ /* 0x000f280000300800 */
[----:B-1----:R-:W3:Y:S04]  /*24410*/  LDL.LU R12, [R1+0x240] ;  /* 0x00024000010c7983 */ /* 0x002ee80000300800 */
[----:B------:R-:W3:Y:S04]  /*24420*/  LDL.LU R13, [R1+0x244] ;  /* 0x00024400010d7983 */ /* 0x000ee80000300800 */
[----:B--2---:R-:W3:Y:S04]  /*24430*/  LDL.LU R14, [R1+0x248] ;  /* 0x00024800010e7983 */ /* 0x004ee80000300800 */
[----:B------:R-:W3:Y:S04]  /*24440*/  LDL.LU R15, [R1+0x24c] ;  /* 0x00024c00010f7983 */ /* 0x000ee80000300800 */
[----:B------:R-:W2:Y:S01]  /*24450*/  LDL.LU R11, [R1+0x800] ;  /* 0x00080000010b7983 */ /* 0x000ea20000300800 */
[----:B------:R-:W-:-:S02]  /*24460*/  F2FP.F16.E4M3.UNPACK_B R4, R4 ;  /* 0x00000004ff04723e */ /* 0x000fc400020006ff */
[----:B------:R-:W-:Y:S02]  /*24470*/  F2FP.F16.E4M3.UNPACK_B R5, R5 ;  /* 0x00000005ff05723e */ /* 0x000fe400020006ff */
[----:B------:R-:W-:Y:S02]  /*24480*/  F2FP.F16.E4M3.UNPACK_B R6, R6 ;  /* 0x00000006ff06723e */ /* 0x000fe400020006ff */
[----:B------:R-:W-:Y:S01]  /*24490*/  F2FP.F16.E4M3.UNPACK_B R7, R7 ;  /* 0x00000007ff07723e */ /* 0x000fe200020006ff */
[----:B--2---:R-:W-:Y:S04]  /*244a0*/  STL.64 [R1+0x1bf0], R10 ;  /* 0x001bf00a01007387 */ /* 0x004fe80000100a00 */
[----:B------:R0:W-:Y:S04]  /*244b0*/  STL.64 [R1+0x1be8], R8 ;  /* 0x001be80801007387 */ /* 0x0001e80000100a00 */
[----:B0-----:R-:W2:Y:S04]  /*244c0*/  LDL.LU R8, [R1+0x220] ;  /* 0x0002200001087983 */ /* 0x001ea80000300800 */
[----:B------:R-:W2:Y:S04]  /*244d0*/  LDL.LU R9, [R1+0x224] ;  /* 0x0002240001097983 */ /* 0x000ea80000300800 */
[----:B------:R-:W3:Y:S04]  /*244e0*/  LDL.LU R10, [R1+0x228] ;  /* 0x00022800010a7983 */ /* 0x000ee80000300800 */
[----:B------:R-:W3:Y:S01]  /*244f0*/  LDL.LU R11, [R1+0x22c] ;  /* 0x00022c00010b7983 */ /* 0x000ee20000300800 */
[C---:B----4-:R-:W-:Y:S03]  /*24500*/  HMMA.16816.F32 R20, R4.reuse, R26, R20 ;  /* 0x0000001a0414723c */ /* 0x050fe60000001814 */
[----:B---3--:R-:W-:Y:S04]  /*24510*/  STL.64 [R1+0x1c00], R10 ;  /* 0x001c000a01007387 */ /* 0x008fe80000100a00 */
[----:B--2---:R0:W-:Y:S04]  /*24520*/  STL.64 [R1+0x1bf8], R8 ;  /* 0x001bf80801007387 */ /* 0x0041e80000100a00 */
        /* <DEDUP_REMOVED lines=270> */
[----:B------:R-:W-:-:S02]  /*25610*/  IMAD R17, R18, 0x100, R17 ;  /* 0x0000010012117824 */ /* 0x000fc400078e0211 */
[----:B------:R-:W-:Y:S01]  /*25620*/  IMAD R18, R0, 0x100, R19 ;  /* 0x0000010000127824 */ /* 0x000fe200078e0213 */
[----:B------:R-:W-:Y:S01]  /*25630*/  STL [R1+0x1a94], R11 ;  /* 0x001a940b01007387 */ /* 0x000fe20000100800 */
[----:B------:R-:W-:-:S03]  /*25640*/  IMAD R19, R29, 0x100, R28 ;  /* 0x000001001d137824 */ /* 0x000fc600078e021c */
[----:B------:R-:W2:Y:S04]  /*25650*/  LDL.LU R28, [R1+0x874] ;  /* 0x00087400011c7983 */ /* 0x000ea80000300800 */
        /* <DEDUP_REMOVED lines=33> */
[----:B------:R-:W4:Y:S04]  /*25870*/  LDL.LU R12, [R1+0x120] ;  /* 0x00012000010c7983 */ /* 0x000f280000300800 */
[----:B------:R-:W4:Y:S04]  /*25880*/  LDL.LU R13, [R1+0x124] ;  /* 0x00012400010d7983 */ /* 0x000f280000300800 */
[----:B------:R-:W4:Y:S04]  /*25890*/  LDL.LU R14, [R1+0x128] ;  /* 0x00012800010e7983 */ /* 0x000f280000300800 */
[----:B------:R-:W4:Y:S04]  /*258a0*/  LDL.LU R15, [R1+0x12c] ;  /* 0x00012c00010f7983 */ /* 0x000f280000300800 */
        /* <DEDUP_REMOVED lines=11> */
[----:B------:R-:W-:Y:S04]  /*25960*/  STL.64 [R1+0x460], R20 ;  /* 0x0004601401007387 */ /* 0x000fe80000100a00 */
[----:B------:R0:W-:Y:S04]  /*25970*/  STL.64 [R1+0x468], R22 ;  /* 0x0004681601007387 */ /* 0x0001e80000100a00 */
[----:B0-----:R-:W3:Y:S04]  /*25980*/  LDL.LU.64 R22, [R1+0x1ad0] ;  /* 0x001ad00001167983 */ /* 0x001ee80000300a00 */
[----:B------:R-:W4:Y:S04]  /*25990*/  LDL.LU.64 R20, [R1+0x1ac8] ;  /* 0x001ac80001147983 */ /* 0x000f280000300a00 */
[----:B------:R0:W-:Y:S04]  /*259a0*/  STL.64 [R1+0x1a50], R26 ;  /* 0x001a501a01007387 */ /* 0x0001e80000100a00 */
[----:B------:R-:W2:Y:S04]  /*259b0*/  LDL.LU R24, [R1+0xe0] ;  /* 0x0000e00001187983 */ /* 0x000ea80000300800 */
[----:B------:R-:W2:Y:S04]  /*259c0*/  LDL.LU R25, [R1+0xe4] ;  /* 0x0000e40001197983 */ /* 0x000ea80000300800 */
[----:B0-----:R-:W3:Y:S04]  /*259d0*/  LDL.LU R26, [R1+0xe8] ;  /* 0x0000e800011a7983 */ /* 0x001ee80000300800 */
[----:B------:R-:W3:Y:S04]  /*259e0*/  LDL.LU R27, [R1+0xec] ;  /* 0x0000ec00011b7983 */ /* 0x000ee80000300800 */
[----:B---3--:R-:W-:Y:S04]  /*259f0*/  STL.64 [R1+0x1a60], R26 ;  /* 0x001a601a01007387 */ /* 0x008fe80000100a00 */
[----:B--2---:R0:W-:Y:S04]  /*25a00*/  STL.64 [R1+0x1a58], R24 ;  /* 0x001a581801007387 */ /* 0x0041e80000100a00 */
        /* <DEDUP_REMOVED lines=9> */
[----:B------:R-:W3:Y:S04]  /*25aa0*/  LDL.LU R26, [R1+0x348] ;  /* 0x00034800011a7983 */ /* 0x000ee80000300800 */
[----:B------:R-:W3:Y:S04]  /*25ab0*/  LDL.LU R27, [R1+0x34c] ;  /* 0x00034c00011b7983 */ /* 0x000ee80000300800 */
[----:B---3--:R-:W-:Y:S04]  /*25ac0*/  STL.64 [R1+0x1a88], R26 ;  /* 0x001a881a01007387 */ /* 0x008fe80000100a00 */
[----:B--2---:R0:W-:Y:S04]  /*25ad0*/  STL.64 [R1+0x1a80], R24 ;  /* 0x001a801801007387 */ /* 0x0041e80000100a00 */
        /* <DEDUP_REMOVED lines=19> */
[----:B------:R-:W4:Y:S01]  /*25c10*/  LDL.LU.64 R8, [R1+0x1a98] ;  /* 0x001a980001087983 */ /* 0x000f220000300a00 */
[----:B---3--:R-:W-:-:S03]  /*25c20*/  IMAD R4, R4, 0x100, R11 ;  /* 0x0000010004047824 */ /* 0x008fc600078e020b */
[----:B------:R-:W2:Y:S01]  /*25c30*/  LDL.LU R11, [R1+0x1a94] ;  /* 0x001a9400010b7983 */ /* 0x000ea20000300800 */
[----:B------:R-:W-:-:S03]  /*25c40*/  IMAD R5, R5, 0x100, R29 ;  /* 0x0000010005057824 */ /* 0x000fc600078e021d */
[----:B------:R-:W3:Y:S01]  /*25c50*/  LDL.LU R29, [R1+0x1a90] ;  /* 0x001a9000011d7983 */ /* 0x000ee20000300800 */
        /* <DEDUP_REMOVED lines=8> */
[----:B------:R-:W2:Y:S04]  /*25ce0*/  LDL.LU R28, [R1+0x1a7c] ;  /* 0x001a7c00011c7983 */ /* 0x000ea80000300800 */
[----:B------:R-:W3:Y:S01]  /*25cf0*/  LDL.LU R0, [R1+0x1a78] ;  /* 0x001a780001007983 */ /* 0x000ee20000300800 */
        /* <DEDUP_REMOVED lines=8> */
[----:B0-----:R-:W2:Y:S04]  /*25d80*/  LDL.LU R8, [R1+0xb0] ;  /* 0x0000b00001087983 */ /* 0x001ea80000300800 */
[----:B------:R-:W2:Y:S04]  /*25d90*/  LDL.LU R9, [R1+0xb4] ;  /* 0x0000b40001097983 */ /* 0x000ea80000300800 */
[----:B------:R-:W2:Y:S04]  /*25da0*/  LDL.LU R10, [R1+0xb8] ;  /* 0x0000b800010a7983 */ /* 0x000ea80000300800 */
[----:B------:R-:W2:Y:S01]  /*25db0*/  LDL.LU R11, [R1+0xbc] ;  /* 0x0000bc00010b7983 */ /* 0x000ea20000300800 */
[----:B----4-:R-:W-:-:S15]  /*25dc0*/  HMMA.16816.F32 R24, R16, R2, R24 ;  /* 0x000000021018723c */ /* 0x010fde0000001818 */
[----:B------:R-:W-:-:S08]  /*25dd0*/  NOP ;  /* 0x0000000000007918 */ /* 0x000fd00000000000 */
[----:B------:R-:W-:Y:S04]  /*25de0*/  STL.64 [R1+0x660], R24 ;  /* 0x0006601801007387 */ /* 0x000fe80000100a00 */
[----:B------:R0:W-:Y:S04]  /*25df0*/  STL.64 [R1+0x668], R26 ;  /* 0x0006681a01007387 */ /* 0x0001e80000100a00 */
[----:B0-----:R-:W4:Y:S04]  /*25e00*/  LDL.LU.64 R26, [R1+0x1a60] ;  /* 0x001a6000011a7983 */ /* 0x001f280000300a00 */
[----:B------:R-:W4:Y:S04]  /*25e10*/  LDL.LU.64 R24, [R1+0x1a58] ;  /* 0x001a580001187983 */ /* 0x000f280000300a00 */
[----:B------:R-:W-:Y:S01]  /*25e20*/  STL [R1+0x19f8], R3 ;  /* 0x0019f80301007387 */ /* 0x000fe20000100800 */
[----:B----4-:R-:W-:Y:S03]  /*25e30*/  HMMA.16816.F32 R16, R16, R22, R24 ;  /* 0x000000161010723c */ /* 0x010fe60000001818 */
[----:B------:R-:W4:-:S15]  /*25e40*/  LDL.LU.64 R26, [R1+0x1a50] ;  /* 0x001a5000011a7983 */ /* 0x000f1e0000300a00 */
        /* <DEDUP_REMOVED lines=10> */
[----:B------:R-:W-:-:S07]  /*25ef0*/  F2FP.F16.E4M3.UNPACK_B R7, R7 ;  /* 0x00000007ff07723e */ /* 0x000fce00020006ff */
[C---:B--2---:R-:W-:Y:S01]  /*25f00*/  HMMA.16816.F32 R8, R4.reuse, R20, R8 ;  /* 0x000000140408723c */ /* 0x044fe20000001808 */
[----:B------:R-:W2:Y:S05]  /*25f10*/  LDL R20, [R1+0x758] ;  /* 0x0007580001147983 */ /* 0x000eaa0000100800 */
[----:B----4-:R-:W-:-:S15]  /*25f20*/  HMMA.16816.F32 R16, R4, R26, R16 ;  /* 0x0000001a0410723c */ /* 0x010fde0000001810 */
[----:B------:R-:W-:-:S08]  /*25f30*/  NOP ;  /* 0x0000000000007918 */ /* 0x000fd00000000000 */
[----:B------:R-:W-:Y:S04]  /*25f40*/  STL.64 [R1+0x410], R16 ;  /* 0x0004101001007387 */ /* 0x000fe80000100a00 */
[----:B------:R-:W-:Y:S04]  /*25f50*/  STL.64 [R1+0x418], R18 ;  /* 0x0004181201007387 */ /* 0x000fe80000100a00 */
[----:B------:R-:W2:Y:S04]  /*25f60*/  LDL R21, [R1+0x75c] ;  /* 0x00075c0001157983 */ /* 0x000ea80000100800 */
[----:B------:R-:W-:Y:S04]  /*25f70*/  STL.64 [R1+0x400], R8 ;  /* 0x0004000801007387 */ /* 0x000fe80000100a00 */
[----:B------:R-:W-:Y:S04]  /*25f80*/  STL.64 [R1+0x408], R10 ;  /* 0x0004080a01007387 */ /* 0x000fe80000100a00 */
[----:B------:R0:W-:Y:S02]  /*25f90*/  STL.64 [R1+0x19f0], R22 ;  /* 0x0019f01601007387 */ /* 0x0001e40000100a00 */
[----:B0-----:R-:W-:-:S02]  /*25fa0*/  IMAD.MOV.U32 R22, RZ, RZ, R28 ;  /* 0x000000ffff167224 */ /* 0x001fc400078e001c */
[----:B---3--:R-:W-:Y:S01]  /*25fb0*/  IMAD.MOV.U32 R23, RZ, RZ, R29 ;  /* 0x000000ffff177224 */ /* 0x008fe200078e001d */
[----:B--2---:R0:W-:Y:S04]  /*25fc0*/  STL.64 [R1+0x19e8], R20 ;  /* 0x0019e81401007387 */ /* 0x0041e80000100a00 */
[----:B0-----:R-:W2:Y:S01]  /*25fd0*/  LDL.LU R20, [R1] ;  /* 0x0000000001147983 */ /* 0x001ea20000300800 */
[----:B------:R-:W-:-:S03]  /*25fe0*/  IMAD.MOV.U32 R21, RZ, RZ, R0 ;  /* 0x000000ffff157224 */ /* 0x000fc600078e0000 */
[----:B------:R-:W3:Y:S04]  /*25ff0*/  LDL.LU R0, [R1+0x1a48] ;  /* 0x001a480001007983 */ /* 0x000ee80000300800 */
[----:B------:R-:W4:Y:S04]  /*26000*/  LDL.LU R28, [R1+0x1a44] ;  /* 0x001a4400011c7983 */ /* 0x000f280000300800 */
[----:B------:R-:W3:Y:S04]  /*26010*/  LDL.LU R29, [R1+0x1a40] ;  /* 0x001a4000011d7983 */ /* 0x000ee80000300800 */
[----:B------:R-:W2:Y:S04]  /*26020*/  LDL.LU R8, [R1+0x60] ;  /* 0x0000600001087983 */ /* 0x000ea80000300800 */
[----:B------:R-:W2:Y:S04]  /*26030*/  LDL.LU R9, [R1+0x64] ;  /* 0x0000640001097983 */ /* 0x000ea80000300800 */
[----:B------:R-:W4:Y:S04]  /*26040*/  LDL.LU R10, [R1+0x68] ;  /* 0x00006800010a7983 */ /* 0x000f280000300800 */
[----:B------:R-:W4:Y:S04]  /*26050*/  LDL.LU R11, [R1+0x6c] ;  /* 0x00006c00010b7983 */ /* 0x000f280000300800 */
[----:B----4-:R-:W-:Y:S04]  /*26060*/  STL.64 [R1+0x1a38], R10 ;  /* 0x001a380a01007387 */ /* 0x010fe80000100a00 */
[----:B--2---:R0:W-:Y:S04]  /*26070*/  STL.64 [R1+0x1a30], R8 ;  /* 0x001a300801007387 */ /* 0x0041e80000100a00 */
[----:B0-----:R-:W2:Y:S04]  /*26080*/  LDL.LU R8, [R1+0x80] ;  /* 0x0000800001087983 */ /* 0x001ea80000300800 */
[----:B------:R-:W2:Y:S04]  /*26090*/  LDL.LU R9, [R1+0x84] ;  /* 0x0000840001097983 */ /* 0x000ea80000300800 */
[----:B------:R-:W2:Y:S04]  /*260a0*/  LDL.LU R10, [R1+0x88] ;  /* 0x00008800010a7983 */ /* 0x000ea80000300800 */
[----:B------:R-:W2:Y:S04]  /*260b0*/  LDL.LU R11, [R1+0x8c] ;  /* 0x00008c00010b7983 */ /* 0x000ea80000300800 */
[----:B------:R-:W-:Y:S04]  /*260c0*/  STL.64 [R1+0x1a08], R22 ;  /* 0x001a081601007387 */ /* 0x000fe80000100a00 */
        /* <DEDUP_REMOVED lines=9> */
[----:B------:R-:W3:Y:S04]  /*26160*/  LDL.LU R3, [R1+0x884] ;  /* 0x0008840001037983 */ /* 0x000ee80000300800 */
[----:B------:R-:W3:Y:S04]  /*26170*/  LDL.LU R16, [R1+0x880] ;  /* 0x0008800001107983 */ /* 0x000ee80000300800 */
[----:B------:R-:W4:Y:S04]  /*26180*/  LDL.LU R17, [R1+0x888] ;  /* 0x0008880001117983 */ /* 0x000f280000300800 */
[----:B------:R-:W4:Y:S04]  /*26190*/  LDL.LU R18, [R1+0x890] ;  /* 0x0008900001127983 */ /* 0x000f280000300800 */
[----:B------:R-:W4:Y:S01]  /*261a0*/  LDL.LU R19, [R1+0x898] ;  /* 0x0008980001137983 */ /* 0x000f220000300800 */
[----:B------:R-:W-:-:S02]  /*261b0*/  IMAD.MOV.U32 R22, RZ, RZ, R28 ;  /* 0x000000ffff167224 */ /* 0x000fc400078e001c */
[----:B------:R-:W-:Y:S01]  /*261c0*/  IMAD.MOV.U32 R23, RZ, RZ, R0 ;  /* 0x000000ffff177224 */ /* 0x000fe200078e0000 */
[----:B------:R-:W4:Y:S04]  /*261d0*/  LDL R26, [R1+0x768] ;  /* 0x00076800011a7983 */ /* 0x000f280000100800 */
[----:B------:R-:W4:Y:S01]  /*261e0*/  LDL R27, [R1+0x76c] ;  /* 0x00076c00011b7983 */ /* 0x000f220000100800 */
[----:B------:R-:W-:Y:S02]  /*261f0*/  IMAD.MOV.U32 R21, RZ, RZ, R29 ;  /* 0x000000ffff157224 */ /* 0x000fe400078e001d */
[----:B------:R-:W-:Y:S01]  /*26200*/  IMAD.MOV.U32 R28, RZ, RZ, R10 ;  /* 0x000000ffff1c7224 */ /* 0x000fe200078e000a */
[----:B------:R0:W-:Y:S01]  /*26210*/  STL [R1+0x80], R8 ;  /* 0x0000800801007387 */ /* 0x0001e20000100800 */
[----:B------:R-:W-:-:S02]  /*26220*/  IMAD.MOV.U32 R0, RZ, RZ, R11 ;  /* 0x000000ffff007224 */ /* 0x000fc400078e000b */
[----:B------:R-:W-:Y:S01]  /*26230*/  IMAD.MOV.U32 R29, RZ, RZ, R9 ;  /* 0x000000ffff1d7224 */ /* 0x000fe200078e0009 */
[----:B------:R-:W2:Y:S04]  /*26240*/  LDL.LU.64 R10, [R1+0x1a38] ;  /* 0x001a3800010a7983 */ /* 0x000ea80000300a00 */
[----:B0-----:R-:W2:Y:S04]  /*26250*/  LDL.LU.64 R8, [R1+0x1a30] ;  /* 0x001a300001087983 */ /* 0x001ea80000300a00 */
[----:B------:R-:W4:Y:S04]  /*26260*/  LDL R24, [R1+0x748] ;  /* 0x0007480001187983 */ /* 0x000f280000100800 */
[----:B------:R-:W4:Y:S04]  /*26270*/  LDL R25, [R1+0x74c] ;  /* 0x00074c0001197983 */ /* 0x000f280000100800 */
[----:B------:R0:W-:Y:S04]  /*26280*/  STL [R1+0x1720], R0 ;  /* 0x0017200001007387 */ /* 0x0001e80000100800 */
[----:B0-----:R-:W4:Y:S04]  /*26290*/  LDL.LU R0, [R1+0x89c] ;  /* 0x00089c0001007983 */ /* 0x001f280000300800 */
[----:B------:R0:W-:Y:S04]  /*262a0*/  STL [R1+0x171c], R28 ;  /* 0x00171c1c01007387 */ /* 0x0001e80000100800 */
[----:B0-----:R-:W4:Y:S04]  /*262b0*/  LDL.LU R28, [R1+0x894] ;  /* 0x00089400011c7983 */ /* 0x001f280000300800 */
[----:B------:R0:W-:Y:S04]  /*262c0*/  STL [R1+0x1718], R29 ;  /* 0x0017181d01007387 */ /* 0x0001e80000100800 */
[----:B0-----:R-:W4:Y:S01]  /*262d0*/  LDL.LU R29, [R1+0x88c] ;  /* 0x00088c00011d7983 */ /* 0x001f220000300800 */
[----:B--2---:R-:W-:Y:S03]  /*262e0*/  HMMA.16816.F32 R12, R4, R12, R8 ;  /* 0x0000000c040c723c */ /* 0x004fe60000001808 */
[----:B------:R-:W2:Y:S04]  /*262f0*/  LDL.LU.64 R10, [R1+0x1a28] ;  /* 0x001a2800010a7983 */ /* 0x000ea80000300a00 */
[----:B------:R-:W4:-:S15]  /*26300*/  LDL.LU.64 R8, [R1+0x1a20] ;  /* 0x001a200001087983 */ /* 0x000f1e0000300a00 */
[----:B------:R-:W-:-:S01]  /*26310*/  NOP ;  /* 0x0000000000007918 */ /* 0x000fc20000000000 */
[----:B------:R0:W-:Y:S04]  /*26320*/  STL.64 [R1+0x60], R12 ;  /* 0x0000600c01007387 */ /* 0x0001e80000100a00 */
[----:B------:R1:W-:Y:S04]  /*26330*/  STL.64 [R1+0x68], R14 ;  /* 0x0000680e01007387 */ /* 0x0003e80000100a00 */
[----:B0-----:R-:W3:Y:S04]  /*26340*/  LDL.LU R12, [R1+0xa0] ;  /* 0x0000a000010c7983 */ /* 0x001ee80000300800 */
[----:B------:R-:W3:Y:S04]  /*26350*/  LDL.LU R13, [R1+0xa4] ;  /* 0x0000a400010d7983 */ /* 0x000ee80000300800 */
[----:B-1----:R-:W4:Y:S04]  /*26360*/  LDL.LU R14, [R1+0xa8] ;  /* 0x0000a800010e7983 */ /* 0x002f280000300800 */
        /* <DEDUP_REMOVED lines=11> */
[----:B------:R-:W3:Y:S01]  /*26420*/  LDL.LU.64 R20, [R1+0x1a10] ;  /* 0x001a100001147983 */ /* 0x000ee20000300a00 */
[----:B------:R-:W-:Y:S01]  /*26430*/  IMAD R16, R16, 0x100, R3 ;  /* 0x0000010010107824 */ /* 0x000fe200078e0203 */
[----:B---3--:R-:W-:Y:S02]  /*26440*/  HMMA.16816.F32 R8, R4, R8, R20 ;  /* 0x000000080408723c */ /* 0x008fe40000001814 */
[----:B------:R-:W3:Y:S04]  /*26450*/  LDL.LU.64 R22, [R1+0x1a08] ;  /* 0x001a080001167983 */ /* 0x000ee80000300a00 */
[----:B------:R-:W3:-:S15]  /*26460*/  LDL.LU.64 R20, [R1+0x1a00] ;  /* 0x001a000001147983 */ /* 0x000ede0000300a00 */
[----:B------:R-:W-:-:S02]  /*26470*/  NOP ;  /* 0x0000000000007918 */ /* 0x000fc40000000000 */
[----:B------:R0:W-:Y:S04]  /*26480*/  STL.64 [R1+0x20], R8 ;  /* 0x0000200801007387 */ /* 0x0001e80000100a00 */
[----:B------:R1:W-:Y:S04]  /*26490*/  STL.64 [R1+0x28], R10 ;  /* 0x0000280a01007387 */ /* 0x0003e80000100a00 */
[----:B0-----:R-:W4:Y:S04]  /*264a0*/  LDL.LU R8, [R1+0x50] ;  /* 0x0000500001087983 */ /* 0x001f280000300800 */
[----:B------:R-:W4:Y:S04]  /*264b0*/  LDL.LU R9, [R1+0x54] ;  /* 0x0000540001097983 */ /* 0x000f280000300800 */
[----:B-1----:R-:W4:Y:S04]  /*264c0*/  LDL.LU R10, [R1+0x58] ;  /* 0x00005800010a7983 */ /* 0x002f280000300800 */
[----:B------:R-:W4:Y:S04]  /*264d0*/  LDL.LU R11, [R1+0x5c] ;  /* 0x00005c00010b7983 */ /* 0x000f280000300800 */
[----:B------:R-:W3:Y:S02]  /*264e0*/  LDL.LU R3, [R1+0x19f8] ;  /* 0x0019f80001037983 */ /* 0x000ee40000300800 */
[----:B---3--:R-:W-:-:S15]  /*264f0*/  HMMA.16816.F32 R20, R4, R2, R20 ;  /* 0x000000020414723c */ /* 0x008fde0000001814 */
[----:B------:R-:W-:-:S08]  /*26500*/  NOP ;  /* 0x0000000000007918 */ /* 0x000fd00000000000 */
[----:B------:R-:W-:Y:S04]  /*26510*/  STL.64 [R1+0x10], R20 ;  /* 0x0000101401007387 */ /* 0x000fe80000100a00 */
[----:B------:R0:W-:Y:S04]  /*26520*/  STL.64 [R1+0x18], R22 ;  /* 0x0000181601007387 */ /* 0x0001e80000100a00 */
[----:B0-----:R-:W2:Y:S04]  /*26530*/  LDL.LU.64 R22, [R1+0x19f0] ;  /* 0x0019f00001167983 */ /* 0x001ea80000300a00 */
[----:B------:R-:W3:Y:S01]  /*26540*/  LDL.LU.64 R20, [R1+0x19e8] ;  /* 0x0019e80001147983 */ /* 0x000ee20000300a00 */
[----:B------:R-:W-:-:S02]  /*26550*/  IMAD R17, R17, 0x100, R29 ;  /* 0x0000010011117824 */ /* 0x000fc400078e021d */
[----:B------:R-:W-:Y:S02]  /*26560*/  IMAD R18, R18, 0x100, R28 ;  /* 0x0000010012127824 */ /* 0x000fe400078e021c */
[----:B------:R-:W-:Y:S01]  /*26570*/  IMAD R19, R19, 0x100, R0 ;  /* 0x0000010013137824 */ /* 0x000fe200078e0200 */
[----:B------:R-:W-:Y:S01]  /*26580*/  F2FP.F16.E4M3.UNPACK_B R16, R16 ;  /* 0x00000010ff10723e */ /* 0x000fe200020006ff */
[----:B--2---:R-:W-:Y:S01]  /*26590*/  HMMA.16816.F32 R4, R4, R22, R12 ;  /* 0x000000160404723c */ /* 0x004fe2000000180c */
[----:B------:R-:W2:Y:S04]  /*265a0*/  LDL.LU.64 R14, [R1+0x19e0] ;  /* 0x0019e000010e7983 */ /* 0x000ea80000300a00 */
[----:B------:R-:W2:Y:S01]  /*265b0*/  LDL.LU.64 R12, [R1+0x19d8] ;  /* 0x0019d800010c7983 */ /* 0x000ea20000300a00 */
[----:B------:R-:W-:-:S02]  /*265c0*/  F2FP.F16.E4M3.UNPACK_B R17, R17 ;  /* 0x00000011ff11723e */ /* 0x000fc400020006ff */
[----:B------:R-:W-:Y:S02]  /*265d0*/  F2FP.F16.E4M3.UNPACK_B R18, R18 ;  /* 0x00000012ff12723e */ /* 0x000fe400020006ff */
[----:B------:R-:W-:Y:S02]  /*265e0*/  F2FP.F16.E4M3.UNPACK_B R19, R19 ;  /* 0x00000013ff13723e */ /* 0x000fe400020006ff */
[----:B------:R-:W-:Y:S02]  /*265f0*/  F2FP.F16.E4M3.UNPACK_B R24, R24 ;  /* 0x00000018ff18723e */ /* 0x000fe400020006ff */
[----:B------:R-:W-:-:S09]  /*26600*/  F2FP.F16.E4M3.UNPACK_B R25, R25 ;  /* 0x00000019ff19723e */ /* 0x000fd200020006ff */
[----:B------:R-:W-:Y:S04]  /*26610*/  STL.64 [R1], R4 ;  /* 0x0000000401007387 */ /* 0x000fe80000100a00 */
[----:B------:R2:W-:Y:S01]  /*26620*/  STL.64 [R1+0x8], R6 ;  /* 0x0000080601007387 */ /* 0x0005e20000100a00 */
[----:B---3--:R-:W-:Y:S02]  /*26630*/  F2FP.F16.E4M3.UNPACK_B R20, R20 ;  /* 0x00000014ff14723e */ /* 0x008fe400020006ff */
[----:B------:R-:W-:Y:S01]  /*26640*/  F2FP.F16.E4M3.UNPACK_B R21, R21 ;  /* 0x00000015ff15723e */ /* 0x000fe200020006ff */
[----:B------:R-:W-:Y:S01]  /*26650*/  STL.64 [R1+0x1978], R24 ;  /* 0x0019781801007387 */ /* 0x000fe20000100a00 */
[----:B--2---:R-:W-:-:S15]  /*26660*/  HMMA.16816.F32 R4, R16, R24, R12 ;  /* 0x000000181004723c */ /* 0x004fde000000180c */
[----:B------:R-:W-:-:S08]  /*26670*/  NOP ;  /* 0x0000000000007918 */ /* 0x000fd00000000000 */
[----:B------:R-:W-:Y:S04]  /*26680*/  STL.64 [R1+0x30], R4 ;  /* 0x0000300401007387 */ /* 0x000fe80000100a00 */
[----:B------:R4:W-:Y:S02]  /*26690*/  STL.64 [R1+0x38], R6 ;  /* 0x0000380601007387 */ /* 0x0009e40000100a00 */
[----:B----4-:R-:W-:Y:S06]  /*266a0*/  HMMA.16816.F32 R4, R16, R20, R8 ;  /* 0x000000141004723c */ /* 0x010fec0000001808 */
[----:B------:R-:W-:Y:S04]  /*266b0*/  STL.64 [R1+0x19a0], R20 ;  /* 0x0019a01401007387 */ /* 0x000fe80000100a00 */
[----:B------:R-:W2:Y:S01]  /*266c0*/  LDL.LU R24, [R1+0x650] ;  /* 0x0006500001187983 */ /* 0x000ea20000300800 */
[----:B------:R-:W-:-:S02]  /*266d0*/  F2FP.F16.E4M3.UNPACK_B R14, R26 ;  /* 0x0000001aff0e723e */ /* 0x000fc400020006ff */
[----:B------:R-:W-:-:S10]  /*266e0*/  F2FP.F16.E4M3.UNPACK_B R15, R27 ;  /* 0x0000001bff0f723e */ /* 0x000fd400020006ff */
[----:B------:R-:W-:Y:S04]  /*266f0*/  STL.64 [R1+0x50], R4 ;  /* 0x0000500401007387 */ /* 0x000fe80000100a00 */
[----:B------:R-:W-:Y:S04]  /*26700*/  STL.64 [R1+0x58], R6 ;  /* 0x0000580601007387 */ /* 0x000fe80000100a00 */
[----:B------:R-:W2:Y:S04]  /*26710*/  LDL.LU R25, [R1+0x654] ;  /* 0x0006540001197983 */ /* 0x000ea80000300800 */
[----:B------:R-:W3:Y:S04]  /*26720*/  LDL.LU R26, [R1+0x658] ;  /* 0x00065800011a7983 */ /* 0x000ee80000300800 */
[----:B------:R-:W3:Y:S04]  /*26730*/  LDL.LU R27, [R1+0x65c] ;  /* 0x00065c00011b7983 */ /* 0x000ee80000300800 */
[----:B---3--:R-:W-:Y:S04]  /*26740*/  STL.64 [R1+0x1988], R26 ;  /* 0x0019881a01007387 */ /* 0x008fe80000100a00 */
[----:B--2---:R0:W-:Y:S04]  /*26750*/  STL.64 [R1+0x1980], R24 ;  /* 0x0019801801007387 */ /* 0x0041e80000100a00 */
[----:B0-----:R-:W2:Y:S04]  /*26760*/  LDL.LU R24, [R1+0x720] ;  /* 0x0007200001187983 */ /* 0x001ea80000300800 */
[----:B------:R-:W2:Y:S04]  /*26770*/  LDL.LU R25, [R1+0x724] ;  /* 0x0007240001197983 */ /* 0x000ea80000300800 */
[----:B------:R-:W3:Y:S04]  /*26780*/  LDL.LU R26, [R1+0x728] ;  /* 0x00072800011a7983 */ /* 0x000ee80000300800 */
[----:B------:R-:W3:Y:S04]  /*26790*/  LDL.LU R27, [R1+0x72c] ;  /* 0x00072c00011b7983 */ /* 0x000ee80000300800 */
[----:B------:R-:W4:Y:S04]  /*267a0*/  LDL R12, [R1+0x778] ;  /* 0x00077800010c7983 */ /* 0x000f280000100800 */
[----:B------:R-:W4:Y:S04]  /*267b0*/  LDL R13, [R1+0x77c] ;  /* 0x00077c00010d7983 */ /* 0x000f280000100800 */
[----:B------:R-:W2:Y:S04]  /*267c0*/  LDL.LU R4, [R1+0x8a0] ;  /* 0x0008a00001047983 */ /* 0x000ea80000300800 */
[----:B------:R-:W3:Y:S04]  /*267d0*/  LDL.LU R5, [R1+0x8a8] ;  /* 0x0008a80001057983 */ /* 0x000ee80000300800 */
[----:B---3--:R0:W-:Y:S04]  /*267e0*/  STL [R1+0x19c0], R5 ;  /* 0x0019c00501007387 */ /* 0x0081e80000100800 */
[----:B0-----:R-:W2:Y:S04]  /*267f0*/  LDL.LU R5, [R1+0x8a4] ;  /* 0x0008a40001057983 */ /* 0x001ea80000300800 */
[----:B------:R-:W3:Y:S04]  /*26800*/  LDL.LU R6, [R1+0x8b0] ;  /* 0x0008b00001067983 */ /* 0x000ee80000300800 */
[----:B---3--:R0:W-:Y:S04]  /*26810*/  STL [R1+0x19bc], R6 ;  /* 0x0019bc0601007387 */ /* 0x0081e80000100800 */
[----:B0-----:R-:W3:Y:S04]  /*26820*/  LDL.LU R6, [R1+0x8ac] ;  /* 0x0008ac0001067983 */ /* 0x001ee80000300800 */
[----:B------:R-:W4:Y:S04]  /*26830*/  LDL R10, [R1+0x788] ;  /* 0x00078800010a7983 */ /* 0x000f280000100800 */
[----:B----4-:R0:W-:Y:S04]  /*26840*/  STL [R1+0x19b8], R10 ;  /* 0x0019b80a01007387 */ /* 0x0101e80000100800 */
[----:B0-----:R-:W4:Y:S04]  /*26850*/  LDL.LU R10, [R1+0x8b4] ;  /* 0x0008b400010a7983 */ /* 0x001f280000300800 */
[----:B------:R-:W4:Y:S04]  /*26860*/  LDL R11, [R1+0x78c] ;  /* 0x00078c00010b7983 */ /* 0x000f280000100800 */
[----:B------:R-:W3:Y:S04]  /*26870*/  LDL.LU R7, [R1+0x8bc] ;  /* 0x0008bc0001077983 */ /* 0x000ee80000300800 */
[----:B---3--:R-:W-:Y:S04]  /*26880*/  STL.64 [R1+0x19d0], R6 ;  /* 0x0019d00601007387 */ /* 0x008fe80000100a00 */
[----:B--2---:R0:W-:Y:S04]  /*26890*/  STL.64 [R1+0x19c8], R4 ;  /* 0x0019c80401007387 */ /* 0x0041e80000100a00 */
[----:B0-----:R-:W2:Y:S04]  /*268a0*/  LDL.LU R4, [R1+0x70] ;  /* 0x0000700001047983 */ /* 0x001ea80000300800 */
[----:B------:R-:W2:Y:S04]  /*268b0*/  LDL.LU R5, [R1+0x74] ;  /* 0x0000740001057983 */ /* 0x000ea80000300800 */
[----:B------:R-:W2:Y:S04]  /*268c0*/  LDL.LU R6, [R1+0x78] ;  /* 0x0000780001067983 */ /* 0x000ea80000300800 */
[----:B------:R-:W2:Y:S04]  /*268d0*/  LDL.LU R7, [R1+0x7c] ;  /* 0x00007c0001077983 */ /* 0x000ea80000300800 */
[----:B------:R-:W3:Y:S04]  /*268e0*/  LDL.LU R2, [R1+0x8b8] ;  /* 0x0008b80001027983 */ /* 0x000ee80000300800 */
[----:B------:R-:W3:Y:S04]  /*268f0*/  LDL R8, [R1+0x798] ;  /* 0x0007980001087983 */ /* 0x000ee80000100800 */
[----:B------:R-:W3:Y:S04]  /*26900*/  LDL R9, [R1+0x79c] ;  /* 0x00079c0001097983 */ /* 0x000ee80000100800 */
[----:B------:R-:W4:Y:S04]  /*26910*/  LDL.LU R20, [R1+0xd0] ;  /* 0x0000d00001147983 */ /* 0x000f280000300800 */
        /* <DEDUP_REMOVED lines=10> */
[----:B------:R-:W3:Y:S04]  /*269c0*/  LDL R3, [R1+0x7a8] ;  /* 0x0007a80001037983 */ /* 0x000ee80000100800 */
[----:B------:R-:W4:Y:S04]  /*269d0*/  LDL R29, [R1+0x7ac] ;  /* 0x0007ac00011d7983 */ /* 0x000f280000100800 */
[----:B------:R-:W4:Y:S04]  /*269e0*/  LDL R28, [R1+0x7b8] ;  /* 0x0007b800011c7983 */ /* 0x000f280000100800 */
[----:B------:R-:W4:Y:S04]  /*269f0*/  LDL R0, [R1+0x7bc] ;  /* 0x0007bc0001007983 */ /* 0x000f280000100800 */
        /* <DEDUP_REMOVED lines=11> */
[----:B------:R-:W4:Y:S01]  /*26ab0*/  LDL.LU R5, [R1+0x19c0] ;  /* 0x0019c00001057983 */ /* 0x000f220000300800 */
[----:B------:R-:W-:Y:S02]  /*26ac0*/  F2FP.F16.E4M3.UNPACK_B R12, R12 ;  /* 0x0000000cff0c723e */ /* 0x000fe400020006ff */
[----:B------:R-:W-:-:S07]  /*26ad0*/  F2FP.F16.E4M3.UNPACK_B R13, R13 ;  /* 0x0000000dff0d723e */ /* 0x000fce00020006ff */
[----:B------:R-:W-:Y:S01]  /*26ae0*/  HMMA.16816.F32 R20, R16, R12, R20 ;  /* 0x0000000c1014723c */ /* 0x000fe20000001814 */
[----:B----4-:R-:W-:Y:S02]  /*26af0*/  IMAD R5, R5, 0x100, R6 ;  /* 0x0000010005057824 */ /* 0x010fe400078e0206 */
[----:B------:R-:W2:Y:S02]  /*26b00*/  LDL.LU R6, [R1+0x19bc] ;  /* 0x0019bc0001067983 */ /* 0x000ea40000300800 */
[----:B--2---:R-:W-:Y:S02]  /*26b10*/  IMAD R6, R6, 0x100, R10 ;  /* 0x0000010006067824 */ /* 0x004fe400078e020a */
[----:B------:R-:W2:-:S15]  /*26b20*/  LDL.LU R10, [R1+0x19b8] ;  /* 0x0019b800010a7983 */ /* 0x000e9e0000300800 */
[----:B------:R-:W-:-:S01]  /*26b30*/  NOP ;  /* 0x0000000000007918 */ /* 0x000fc20000000000 */
[----:B------:R-:W-:Y:S04]  /*26b40*/  STL.64 [R1+0x90], R20 ;  /* 0x0000901401007387 */ /* 0x000fe80000100a00 */
[----:B------:R0:W-:Y:S04]  /*26b50*/  STL.64 [R1+0x98], R22 ;  /* 0x0000981601007387 */ /* 0x0001e80000100a00 */
[----:B0-----:R-:W4:Y:S04]  /*26b60*/  LDL.LU.64 R22, [R1+0x19b0] ;  /* 0x0019b00001167983 */ /* 0x001f280000300a00 */
[----:B------:R-:W4:Y:S01]  /*26b70*/  LDL.LU.64 R20, [R1+0x19a8] ;  /* 0x0019a80001147983 */ /* 0x000f220000300a00 */
[----:B------:R-:W-:-:S02]  /*26b80*/  F2FP.F16.E4M3.UNPACK_B R11, R11 ;  /* 0x0000000bff0b723e */ /* 0x000fc400020006ff */
[----:B------:R-:W-:Y:S02]  /*26b90*/  F2FP.F16.E4M3.UNPACK_B R8, R8 ;  /* 0x00000008ff08723e */ /* 0x000fe400020006ff */
[----:B------:R-:W-:-:S07]  /*26ba0*/  F2FP.F16.E4M3.UNPACK_B R9, R9 ;  /* 0x00000009ff09723e */ /* 0x000fce00020006ff */
[----:B---3--:R-:W-:Y:S01]  /*26bb0*/  HMMA.16816.F32 R24, R16, R8, R24 ;  /* 0x000000081018723c */ /* 0x008fe20000001818 */
[----:B------:R-:W-:Y:S04]  /*26bc0*/  STL.64 [R1+0x1970], R14 ;  /* 0x0019700e01007387 */ /* 0x000fe80000100a00 */
[----:B------:R0:W-:Y:S04]  /*26bd0*/  STL.64 [R1+0x1968], R12 ;  /* 0x0019680c01007387 */ /* 0x0001e80000100a00 */
[----:B0-----:R-:W3:Y:S04]  /*26be0*/  LDL.LU R12, [R1+0x640] ;  /* 0x00064000010c7983 */ /* 0x001ee80000300800 */
[----:B------:R-:W3:Y:S04]  /*26bf0*/  LDL.LU R13, [R1+0x644] ;  /* 0x00064400010d7983 */ /* 0x000ee80000300800 */
[----:B------:R-:W3:Y:S04]  /*26c00*/  LDL.LU R14, [R1+0x648] ;  /* 0x00064800010e7983 */ /* 0x000ee80000300800 */
[----:B------:R-:W3:Y:S01]  /*26c10*/  LDL.LU R15, [R1+0x64c] ;  /* 0x00064c00010f7983 */ /* 0x000ee20000300800 */
[----:B--2---:R-:W-:-:S07]  /*26c20*/  F2FP.F16.E4M3.UNPACK_B R10, R10 ;  /* 0x0000000aff0a723e */ /* 0x004fce00020006ff */
[----:B----4-:R-:W-:-:S15]  /*26c30*/  HMMA.16816.F32 R20, R16, R10, R20 ;  /* 0x0000000a1014723c */ /* 0x010fde0000001814 */
[----:B------:R-:W-:-:S08]  /*26c40*/  NOP ;  /* 0x0000000000007918 */ /* 0x000fd00000000000 */
[----:B------:R0:W-:Y:S04]  /*26c50*/  STL.64 [R1+0xc0], R20 ;  /* 0x0000c01401007387 */ /* 0x0001e80000100a00 */
[----:B------:R-:W-:Y:S04]  /*26c60*/  STL.64 [R1+0xc8], R22 ;  /* 0x0000c81601007387 */ /* 0x000fe80000100a00 */
[----:B0-----:R-:W2:Y:S04]  /*26c70*/  LDL.LU.64 R20, [R1+0x19a0] ;  /* 0x0019a00001147983 */ /* 0x001ea80000300a00 */
[----:B------:R-:W-:Y:S04]  /*26c80*/  STL [R1+0x1940], R11 ;  /* 0x0019400b01007387 */ /* 0x000fe80000100800 */
[----:B------:R-:W-:Y:S04]  /*26c90*/  STL.64 [R1+0x3f0], R24 ;  /* 0x0003f01801007387 */ /* 0x000fe80000100a00 */
[----:B------:R0:W-:Y:S04]  /*26ca0*/  STL.64 [R1+0x3f8], R26 ;  /* 0x0003f81a01007387 */ /* 0x0001e80000100a00 */
[----:B0-----:R-:W4:Y:S04]  /*26cb0*/  LDL.LU.64 R26, [R1+0x1998] ;  /* 0x00199800011a7983 */ /* 0x001f280000300a00 */
[----:B------:R-:W4:Y:S01]  /*26cc0*/  LDL.LU.64 R24, [R1+0x1990] ;  /* 0x0019900001187983 */ /* 0x000f220000300a00 */
[----:B------:R-:W-:Y:S01]  /*26cd0*/  IMAD R7, R2, 0x100, R7 ;  /* 0x0000010002077824 */ /* 0x000fe200078e0207 */
[----:B------:R-:W-:-:S02]  /*26ce0*/  F2FP.F16.E4M3.UNPACK_B R2, R3 ;  /* 0x00000003ff02723e */ /* 0x000fc400020006ff */
[----:B------:R-:W-:-:S07]  /*26cf0*/  F2FP.F16.E4M3.UNPACK_B R3, R29 ;  /* 0x0000001dff03723e */ /* 0x000fce00020006ff */
[----:B----4-:R-:W-:-:S15]  /*26d00*/  HMMA.16816.F32 R24, R16, R2, R24 ;  /* 0x000000021018723c */ /* 0x010fde0000001818 */
[----:B------:R-:W-:-:S08]  /*26d10*/  NOP ;  /* 0x0000000000007918 */ /* 0x000fd00000000000 */
[----:B------:R-:W-:Y:S04]  /*26d20*/  STL.64 [R1+0x3e0], R24 ;  /* 0x0003e01801007387 */ /* 0x000fe80000100a00 */
[----:B------:R0:W-:Y:S04]  /*26d30*/  STL.64 [R1+0x3e8], R26 ;  /* 0x0003e81a01007387 */ /* 0x0001e80000100a00 */
        /* <DEDUP_REMOVED lines=8> */
[----:B----4-:R-:W-:Y:S01]  /*26dc0*/  HMMA.16816.F32 R16, R16, R22, R24 ;  /* 0x000000161010723c */ /* 0x010fe20000001818 */
[----:B------:R-:W3:Y:S04]  /*26dd0*/  LDL.LU.64 R24, [R1+0x1978] ;  /* 0x0019780001187983 */ /* 0x000ee80000300a00 */
[----:B------:R-:W4:-:S15]  /*26de0*/  LDL.LU R11, [R1+0x8c4] ;  /* 0x0008c400010b7983 */ /* 0x000f1e0000300800 */
[----:B------:R-:W-:-:S03]  /*26df0*/  NOP ;  /* 0x0000000000007918 */ /* 0x000fc60000000000 */
[----:B------:R-:W-:Y:S04]  /*26e00*/  STL.64 [R1+0x310], R16 ;  /* 0x0003101001007387 */ /* 0x000fe80000100a00 */
[----:B------:R-:W-:Y:S01]  /*26e10*/  STL.64 [R1+0x318], R18 ;  /* 0x0003181201007387 */ /* 0x000fe20000100a00 */
[----:B---3--:R-:W-:Y:S03]  /*26e20*/  HMMA.16816.F32 R12, R4, R24, R12 ;  /* 0x00000018040c723c */ /* 0x008fe6000000180c */
[----:B----4-:R-:W-:-:S15]  /*26e30*/  STL.64 [R1+0x1950], R10 ;  /* 0x0019500a01007387 */ /* 0x010fde0000100a00 */
[----:B------:R-:W-:-:S05]  /*26e40*/  NOP ;  /* 0x0000000000007918 */ /* 0x000fca0000000000 */
[----:B------:R-:W-:Y:S04]  /*26e50*/  STL.64 [R1+0x300], R12 ;  /* 0x0003000c01007387 */ /* 0x000fe80000100a00 */
[----:B------:R-:W-:Y:S04]  /*26e60*/  STL.64 [R1+0x308], R14 ;  /* 0x0003080e01007387 */ /* 0x000fe80000100a00 */
[----:B------:R0:W-:Y:S04]  /*26e70*/  STL.64 [R1+0x1948], R8 ;  /* 0x0019480801007387 */ /* 0x0001e80000100a00 */
[----:B0-----:R-:W3:Y:S04]  /*26e80*/  LDL.LU R8, [R1+0x610] ;  /* 0x0006100001087983 */ /* 0x001ee80000300800 */
[----:B------:R-:W3:Y:S04]  /*26e90*/  LDL.LU R9, [R1+0x614] ;  /* 0x0006140001097983 */ /* 0x000ee80000300800 */
[----:B------:R-:W4:Y:S04]  /*26ea0*/  LDL.LU R10, [R1+0x618] ;  /* 0x00061800010a7983 */ /* 0x000f280000300800 */
[----:B------:R-:W4:Y:S04]  /*26eb0*/  LDL.LU R11, [R1+0x61c] ;  /* 0x00061c00010b7983 */ /* 0x000f280000300800 */
[----:B----4-:R-:W-:Y:S04]  /*26ec0*/  STL.64 [R1+0x1960], R10 ;  /* 0x0019600a01007387 */ /* 0x010fe80000100a00 */
[----:B---3--:R0:W-:Y:S04]  /*26ed0*/  STL.64 [R1+0x1958], R8 ;  /* 0x0019580801007387 */ /* 0x0081e80000100a00 */
[----:B0-----:R-:W3:Y:S04]  /*26ee0*/  LDL.LU R8, [R1+0x620] ;  /* 0x0006200001087983 */ /* 0x001ee80000300800 */
[----:B------:R-:W3:Y:S04]  /*26ef0*/  LDL.LU R9, [R1+0x624] ;  /* 0x0006240001097983 */ /* 0x000ee80000300800 */
[----:B------:R-:W3:Y:S04]  /*26f00*/  LDL.LU R10, [R1+0x628] ;  /* 0x00062800010a7983 */ /* 0x000ee80000300800 */
[----:B------:R-:W3:Y:S04]  /*26f10*/  LDL.LU R11, [R1+0x62c] ;  /* 0x00062c00010b7983 */ /* 0x000ee80000300800 */
[----:B------:R-:W2:Y:S04]  /*26f20*/  LDL.LU R12, [R1+0x630] ;  /* 0x00063000010c7983 */ /* 0x000ea80000300800 */
[----:B------:R-:W2:Y:S04]  /*26f30*/  LDL.LU R13, [R1+0x634] ;  /* 0x00063400010d7983 */ /* 0x000ea80000300800 */
[----:B------:R-:W2:Y:S04]  /*26f40*/  LDL.LU R14, [R1+0x638] ;  /* 0x00063800010e7983 */ /* 0x000ea80000300800 */
[----:B------:R-:W2:Y:S04]  /*26f50*/  LDL.LU R15, [R1+0x63c] ;  /* 0x00063c00010f7983 */ /* 0x000ea80000300800 */
[----:B------:R-:W4:Y:S04]  /*26f60*/  LDL.LU R16, [R1+0x8c0] ;  /* 0x0008c00001107983 */ /* 0x000f280000300800 */
[----:B------:R-:W4:Y:S04]  /*26f70*/  LDL.LU R17, [R1+0x8cc] ;  /* 0x0008cc0001117983 */ /* 0x000f280000300800 */
[----:B------:R-:W4:Y:S04]  /*26f80*/  LDL.LU R18, [R1+0x8c8] ;  /* 0x0008c80001127983 */ /* 0x000f280000300800 */
[----:B------:R-:W4:Y:S04]  /*26f90*/  LDL.LU R19, [R1+0x8d4] ;  /* 0x0008d40001137983 */ /* 0x000f280000300800 */
[----:B------:R-:W4:Y:S04]  /*26fa0*/  LDL.LU R29, [R1+0x8d0] ;  /* 0x0008d000011d7983 */ /* 0x000f280000300800 */
[----:B------:R-:W4:Y:S04]  /*26fb0*/  LDL.LU R28, [R1+0x8dc] ;  /* 0x0008dc00011c7983 */ /* 0x000f280000300800 */
[----:B------:R-:W4:Y:S04]  /*26fc0*/  LDL.LU R0, [R1+0x8d8] ;  /* 0x0008d80001007983 */ /* 0x000f280000300800 */
[----:B------:R0:W-:Y:S04]  /*26fd0*/  STL.64 [R1+0x1908], R24 ;  /* 0x0019081801007387 */ /* 0x0001e80000100a00 */
[----:B0-----:R-:W3:Y:S04]  /*26fe0*/  LDL.LU R24, [R1+0x5f0] ;  /* 0x0005f00001187983 */ /* 0x001ee80000300800 */
[----:B------:R-:W3:Y:S04]  /*26ff0*/  LDL.LU R25, [R1+0x5f4] ;  /* 0x0005f40001197983 */ /* 0x000ee80000300800 */
[----:B------:R-:W2:Y:S04]  /*27000*/  LDL.LU R26, [R1+0x5f8] ;  /* 0x0005f800011a7983 */ /* 0x000ea80000300800 */
[----:B------:R-:W2:Y:S04]  /*27010*/  LDL.LU R27, [R1+0x5fc] ;  /* 0x0005fc00011b7983 */ /* 0x000ea80000300800 */
[----:B--2---:R-:W-:Y:S04]  /*27020*/  STL.64 [R1+0x1918], R26 ;  /* 0x0019181a01007387 */ /* 0x004fe80000100a00 */
[----:B---3--:R0:W-:Y:S04]  /*27030*/  STL.64 [R1+0x1910], R24 ;  /* 0x0019101801007387 */ /* 0x0081e80000100a00 */
[----:B0-----:R-:W2:Y:S04]  /*27040*/  LDL.LU R24, [R1+0x700] ;  /* 0x0007000001187983 */ /* 0x001ea80000300800 */
[----:B------:R-:W2:Y:S04]  /*27050*/  LDL.LU R25, [R1+0x704] ;  /* 0x0007040001197983 */ /* 0x000ea80000300800 */
[----:B------:R-:W3:Y:S04]  /*27060*/  LDL.LU R26, [R1+0x708] ;  /* 0x00070800011a7983 */ /* 0x000ee80000300800 */
[----:B------:R-:W3:Y:S01]  /*27070*/  LDL.LU R27, [R1+0x70c] ;  /* 0x00070c00011b7983 */ /* 0x000ee20000300800 */
[C---:B------:R-:W-:Y:S03]  /*27080*/  HMMA.16816.F32 R12, R4.reuse, R20, R12 ;  /* 0x00000014040c723c */ /* 0x040fe6000000180c */
        /* <DEDUP_REMOVED lines=41> */
[----:B------:R-:W4:Y:S04]  /*27320*/  LDL.LU.64 R24, [R1+0x1930] ;  /* 0x0019300001187983 */ /* 0x000f280000300a00 */
[----:B------:R-:W-:Y:S04]  /*27330*/  STL [R1+0x18f4], R10 ;  /* 0x0018f40a01007387 */ /* 0x000fe80000100800 */
[----:B------:R-:W-:Y:S01]  /*27340*/  STL [R1+0x18f0], R11 ;  /* 0x0018f00b01007387 */ /* 0x000fe20000100800 */
[----:B----4-:R-:W-:-:S15]  /*27350*/  HMMA.16816.F32 R24, R4, R8, R24 ;  /* 0x000000080418723c */ /* 0x010fde0000001818 */
[----:B------:R-:W-:-:S08]  /*27360*/  NOP ;  /* 0x0000000000007918 */ /* 0x000fd00000000000 */
[----:B------:R-:W-:Y:S04]  /*27370*/  STL.64 [R1+0x3d0], R24 ;  /* 0x0003d01801007387 */ /* 0x000fe80000100a00 */
[----:B------:R0:W-:Y:S04]  /*27380*/  STL.64 [R1+0x3d8], R26 ;  /* 0x0003d81a01007387 */ /* 0x0001e80000100a00 */
[----:B0-----:R-:W2:Y:S04]  /*27390*/  LDL.LU.64 R26, [R1+0x1928] ;  /* 0x00192800011a7983 */ /* 0x001ea80000300a00 */
[----:B------:R-:W2:Y:S04]  /*273a0*/  LDL.LU.64 R24, [R1+0x1920] ;  /* 0x0019200001187983 */ /* 0x000ea80000300a00 */
[----:B------:R0:W-:Y:S04]  /*273b0*/  STL [R1+0x18dc], R8 ;  /* 0x0018dc0801007387 */ /* 0x0001e80000100800 */
[----:B------:R1:W-:Y:S04]  /*273c0*/  STL [R1+0x18d8], R9 ;  /* 0x0018d80901007387 */ /* 0x0003e80000100800 */
[----:B0-----:R-:W3:Y:S04]  /*273d0*/  LDL.LU R8, [R1+0x5b0] ;  /* 0x0005b00001087983 */ /* 0x001ee80000300800 */
[----:B-1----:R-:W3:Y:S04]  /*273e0*/  LDL.LU R9, [R1+0x5b4] ;  /* 0x0005b40001097983 */ /* 0x002ee80000300800 */
[----:B------:R-:W3:Y:S04]  /*273f0*/  LDL.LU R10, [R1+0x5b8] ;  /* 0x0005b800010a7983 */ /* 0x000ee80000300800 */
[----:B------:R-:W3:Y:S01]  /*27400*/  LDL.LU R11, [R1+0x5bc] ;  /* 0x0005bc00010b7983 */ /* 0x000ee20000300800 */
[----:B--2---:R-:W-:-:S15]  /*27410*/  HMMA.16816.F32 R24, R4, R2, R24 ;  /* 0x000000020418723c */ /* 0x004fde0000001818 */
[----:B------:R-:W-:-:S08]  /*27420*/  NOP ;  /* 0x0000000000007918 */ /* 0x000fd00000000000 */
[----:B------:R-:W-:Y:S04]  /*27430*/  STL.64 [R1+0x3c0], R24 ;  /* 0x0003c01801007387 */ /* 0x000fe80000100a00 */
[----:B------:R0:W-:Y:S04]  /*27440*/  STL.64 [R1+0x3c8], R26 ;  /* 0x0003c81a01007387 */ /* 0x0001e80000100a00 */
[----:B0-----:R-:W2:Y:S04]  /*27450*/  LDL.LU.64 R26, [R1+0x1918] ;  /* 0x00191800011a7983 */ /* 0x001ea80000300a00 */
[----:B------:R-:W2:Y:S01]  /*27460*/  LDL.LU.64 R24, [R1+0x1910] ;  /* 0x0019100001187983 */ /* 0x000ea20000300a00 */
[----:B------:R-:W-:-:S02]  /*27470*/  IMAD R17, R18, 0x100, R17 ;  /* 0x0000010012117824 */ /* 0x000fc400078e0211 */
[----:B------:R-:W-:Y:S02]  /*27480*/  IMAD R18, R29, 0x100, R19 ;  /* 0x000001001d127824 */ /* 0x000fe400078e0213 */
[----:B------:R-:W-:Y:S02]  /*27490*/  IMAD R19, R0, 0x100, R28 ;  /* 0x0000010000137824 */ /* 0x000fe400078e021c */
[----:B------:R-:W4:Y:S04]  /*274a0*/  LDL.LU R28, [R1+0x1104] ;  /* 0x00110400011c7983 */ /* 0x000f280000300800 */
[----:B------:R-:W4:Y:S01]  /*274b0*/  LDL.LU R0, [R1+0x1100] ;  /* 0x0011000001007983 */ /* 0x000f220000300800 */
[----:B--2---:R-:W-:Y:S03]  /*274c0*/  HMMA.16816.F32 R4, R4, R22, R24 ;  /* 0x000000160404723c */ /* 0x004fe60000001818 */
[----:B------:R-:W2:-:S15]  /*274d0*/  LDL.LU.64 R24, [R1+0x1908] ;  /* 0x0019080001187983 */ /* 0x000e9e0000300a00 */
[----:B------:R-:W-:-:S05]  /*274e0*/  NOP ;  /* 0x0000000000007918 */ /* 0x000fca0000000000 */
[----:B------:R0:W-:Y:S04]  /*274f0*/  STL.64 [R1+0x2b0], R4 ;  /* 0x0002b00401007387 */ /* 0x0001e80000100a00 */
[----:B------:R1:W-:Y:S04]  /*27500*/  STL.64 [R1+0x2b8], R6 ;  /* 0x0002b80601007387 */ /* 0x0003e80000100a00 */
[----:B0-----:R-:W3:Y:S04]  /*27510*/  LDL.LU R4, [R1+0x5c0] ;  /* 0x0005c00001047983 */ /* 0x001ee80000300800 */
[----:B------:R-:W3:Y:S04]  /*27520*/  LDL.LU R5, [R1+0x5c4] ;  /* 0x0005c40001057983 */ /* 0x000ee80000300800 */
[----:B-1----:R-:W3:Y:S04]  /*27530*/  LDL.LU R6, [R1+0x5c8] ;  /* 0x0005c80001067983 */ /* 0x002ee80000300800 */
[----:B------:R-:W3:Y:S04]  /*27540*/  LDL.LU R7, [R1+0x5cc] ;  /* 0x0005cc0001077983 */ /* 0x000ee80000300800 */
[----:B------:R-:W4:Y:S04]  /*27550*/  LDL.LU R29, [R1+0x10f8] ;  /* 0x0010f800011d7983 */ /* 0x000f280000300800 */
[----:B------:R-:W3:Y:S04]  /*27560*/  LDL.LU R26, [R1+0x110c] ;  /* 0x00110c00011a7983 */ /* 0x000ee80000300800 */
[----:B------:R-:W3:Y:S01]  /*27570*/  LDL.LU R27, [R1+0x1108] ;  /* 0x00110800011b7983 */ /* 0x000ee20000300800 */
[----:B------:R-:W-:-:S02]  /*27580*/  F2FP.F16.E4M3.UNPACK_B R16, R16 ;  /* 0x00000010ff10723e */ /* 0x000fc400020006ff */
[----:B------:R-:W-:Y:S02]  /*27590*/  F2FP.F16.E4M3.UNPACK_B R17, R17 ;  /* 0x00000011ff11723e */ /* 0x000fe400020006ff */
[----:B------:R-:W-:Y:S02]  /*275a0*/  F2FP.F16.E4M3.UNPACK_B R18, R18 ;  /* 0x00000012ff12723e */ /* 0x000fe400020006ff */
[----:B------:R-:W-:-:S07]  /*275b0*/  F2FP.F16.E4M3.UNPACK_B R19, R19 ;  /* 0x00000013ff13723e */ /* 0x000fce00020006ff */
[----:B--2---:R-:W-:-:S15]  /*275c0*/  HMMA.16816.F32 R12, R16, R24, R12 ;  /* 0x00000018100c723c */ /* 0x004fde000000180c */
[----:B------:R-:W-:-:S08]  /*275d0*/  NOP ;  /* 0x0000000000007918 */ /* 0x000fd00000000000 */
[----:B------:R-:W-:Y:S04]  /*275e0*/  STL.64 [R1+0x2a0], R12 ;  /* 0x0002a00c01007387 */ /* 0x000fe80000100a00 */
[----:B------:R0:W-:Y:S04]  /*275f0*/  STL.64 [R1+0x2a8], R14 ;  /* 0x0002a80e01007387 */ /* 0x0001e80000100a00 */
[----:B0-----:R-:W2:Y:S04]  /*27600*/  LDL.LU.64 R14, [R1+0x1900] ;  /* 0x00190000010e7983 */ /* 0x001ea80000300a00 */
[----:B------:R-:W4:Y:S04]  /*27610*/  LDL.LU.64 R12, [R1+0x18f8] ;  /* 0x0018f800010c7983 */ /* 0x000f280000300a00 */
[----:B---3--:R-:W-:Y:S04]  /*27620*/  STL.64 [R1+0x18b0], R26 ;  /* 0x0018b01a01007387 */ /* 0x008fe80000100a00 */
[----:B------:R0:W-:Y:S04]  /*27630*/  STL.64 [R1+0x18a8], R24 ;  /* 0x0018a81801007387 */ /* 0x0001e80000100a00 */
[----:B0-----:R-:W3:Y:S04]  /*27640*/  LDL.LU R24, [R1+0x5d0] ;  /* 0x0005d00001187983 */ /* 0x001ee80000300800 */
[----:B------:R-:W3:Y:S04]  /*27650*/  LDL.LU R25, [R1+0x5d4] ;  /* 0x0005d40001197983 */ /* 0x000ee80000300800 */
[----:B------:R-:W3:Y:S04]  /*27660*/  LDL.LU R26, [R1+0x5d8] ;  /* 0x0005d800011a7983 */ /* 0x000ee80000300800 */
[----:B------:R-:W3:Y:S04]  /*27670*/  LDL.LU R27, [R1+0x5dc] ;  /* 0x0005dc00011b7983 */ /* 0x000ee80000300800 */
[----:B------:R-:W-:Y:S04]  /*27680*/  STL.64 [R1+0x18c0], R22 ;  /* 0x0018c01601007387 */ /* 0x000fe80000100a00 */
[----:B------:R4:W-:Y:S01]  /*27690*/  STL.64 [R1+0x18b8], R20 ;  /* 0x0018b81401007387 */ /* 0x0009e20000100a00 */
[C---:B--2---:R-:W-:Y:S06]  /*276a0*/  HMMA.16816.F32 R4, R16.reuse, R14, R4 ;  /* 0x0000000e1004723c */ /* 0x044fec0000001804 */
[C---:B---3--:R-:W-:Y:S06]  /*276b0*/  HMMA.16816.F32 R24, R16.reuse, R20, R24 ;  /* 0x000000141018723c */ /* 0x048fec0000001818 */
[----:B----4-:R-:W-:-:S15]  /*276c0*/  HMMA.16816.F32 R20, R16, R12, R8 ;  /* 0x0000000c1014723c */ /* 0x010fde0000001808 */
[----:B------:R-:W-:-:S02]  /*276d0*/  NOP ;  /* 0x0000000000007918 */ /* 0x000fc40000000000 */
[----:B------:R-:W-:Y:S04]  /*276e0*/  STL.64 [R1+0x290], R24 ;  /* 0x0002901801007387 */ /* 0x000fe80000100a00 */
[----:B------:R-:W-:Y:S04]  /*276f0*/  STL.64 [R1+0x298], R26 ;  /* 0x0002981a01007387 */ /* 0x000fe80000100a00 */
[----:B------:R-:W2:Y:S04]  /*27700*/  LDL.LU R10, [R1+0x10d4] ;  /* 0x0010d400010a7983 */ /* 0x000ea80000300800 */
[----:B------:R0:W-:Y:S04]  /*27710*/  STL.64 [R1+0x280], R4 ;  /* 0x0002800401007387 */ /* 0x0001e80000100a00 */
[----:B------:R1:W-:Y:S04]  /*27720*/  STL.64 [R1+0x288], R6 ;  /* 0x0002880601007387 */ /* 0x0003e80000100a00 */
[----:B0-----:R-:W2:Y:S04]  /*27730*/  LDL.LU R4, [R1+0x10d0] ;  /* 0x0010d00001047983 */ /* 0x001ea80000300800 */
[----:B------:R-:W-:Y:S04]  /*27740*/  STL.64 [R1+0x270], R20 ;  /* 0x0002701401007387 */ /* 0x000fe80000100a00 */
[----:B------:R-:W-:Y:S04]  /*27750*/  STL.64 [R1+0x278], R22 ;  /* 0x0002781601007387 */ /* 0x000fe80000100a00 */
[----:B------:R-:W3:Y:S04]  /*27760*/  LDL.LU R11, [R1+0x10dc] ;  /* 0x0010dc00010b7983 */ /* 0x000ee80000300800 */
[----:B------:R-:W3:Y:S04]  /*27770*/  LDL.LU R5, [R1+0x10d8] ;  /* 0x0010d80001057983 */ /* 0x000ee80000300800 */
[----:B------:R-:W4:Y:S04]  /*27780*/  LDL.LU R8, [R1+0x10e4] ;  /* 0x0010e40001087983 */ /* 0x000f280000300800 */
[----:B-1----:R-:W4:Y:S04]  /*27790*/  LDL.LU R6, [R1+0x10e0] ;  /* 0x0010e00001067983 */ /* 0x002f280000300800 */
[----:B------:R-:W4:Y:S04]  /*277a0*/  LDL.LU R9, [R1+0x10ec] ;  /* 0x0010ec0001097983 */ /* 0x000f280000300800 */
[----:B------:R-:W4:Y:S04]  /*277b0*/  LDL.LU R7, [R1+0x10e8] ;  /* 0x0010e80001077983 */ /* 0x000f280000300800 */
[----:B------:R-:W2:Y:S04]  /*277c0*/  LDL.LU R24, [R1+0x590] ;  /* 0x0005900001187983 */ /* 0x000ea80000300800 */
        /* <DEDUP_REMOVED lines=19> */
[----:B------:R-:W-:Y:S04]  /*27900*/  STL.64 [R1+0x1890], R14 ;  /* 0x0018900e01007387 */ /* 0x000fe80000100a00 */
[----:B------:R0:W-:Y:S04]  /*27910*/  STL.64 [R1+0x1888], R12 ;  /* 0x0018880c01007387 */ /* 0x0001e80000100a00 */
[----:B0-----:R-:W4:Y:S04]  /*27920*/  LDL.LU R12, [R1+0x570] ;  /* 0x00057000010c7983 */ /* 0x001f280000300800 */
[----:B------:R-:W4:Y:S04]  /*27930*/  LDL.LU R13, [R1+0x574] ;  /* 0x00057400010d7983 */ /* 0x000f280000300800 */
[----:B------:R-:W2:Y:S04]  /*27940*/  LDL.LU R14, [R1+0x578] ;  /* 0x00057800010e7983 */ /* 0x000ea80000300800 */
[----:B------:R-:W2:Y:S01]  /*27950*/  LDL.LU R15, [R1+0x57c] ;  /* 0x00057c00010f7983 */ /* 0x000ea20000300800 */
[----:B------:R-:W-:-:S02]  /*27960*/  IMAD R4, R4, 0x100, R10 ;  /* 0x0000010004047824 */ /* 0x000fc400078e020a */
[----:B------:R-:W-:Y:S01]  /*27970*/  IMAD R5, R5, 0x100, R11 ;  /* 0x0000010005057824 */ /* 0x000fe200078e020b */
[----:B--2---:R-:W-:Y:S04]  /*27980*/  STL.64 [R1+0x18a0], R14 ;  /* 0x0018a00e01007387 */ /* 0x004fe80000100a00 */
[----:B----4-:R0:W-:Y:S04]  /*27990*/  STL.64 [R1+0x1898], R12 ;  /* 0x0018980c01007387 */ /* 0x0101e80000100a00 */
[----:B0-----:R-:W2:Y:S04]  /*279a0*/  LDL.LU R12, [R1+0x580] ;  /* 0x00058000010c7983 */ /* 0x001ea80000300800 */
[----:B------:R-:W2:Y:S04]  /*279b0*/  LDL.LU R13, [R1+0x584] ;  /* 0x00058400010d7983 */ /* 0x000ea80000300800 */
[----:B------:R-:W2:Y:S04]  /*279c0*/  LDL.LU R14, [R1+0x588] ;  /* 0x00058800010e7983 */ /* 0x000ea80000300800 */
[----:B------:R-:W2:Y:S04]  /*279d0*/  LDL.LU R15, [R1+0x58c] ;  /* 0x00058c00010f7983 */ /* 0x000ea80000300800 */
[----:B------:R-:W4:Y:S04]  /*279e0*/  LDL.LU R10, [R1+0x18f4] ;  /* 0x0018f400010a7983 */ /* 0x000f280000300800 */
[----:B------:R-:W4:Y:S01]  /*279f0*/  LDL.LU R11, [R1+0x18f0] ;  /* 0x0018f000010b7983 */ /* 0x000f220000300800 */
[----:B------:R-:W-:-:S02]  /*27a00*/  IMAD R6, R6, 0x100, R8 ;  /* 0x0000010006067824 */ /* 0x000fc400078e0208 */
[----:B------:R-:W-:Y:S01]  /*27a10*/  IMAD R7, R7, 0x100, R9 ;  /* 0x0000010007077824 */ /* 0x000fe200078e0209 */
[----:B----4-:R-:W-:-:S15]  /*27a20*/  HMMA.16816.F32 R24, R16, R10, R24 ;  /* 0x0000000a1018723c */ /* 0x010fde0000001818 */
[----:B------:R-:W-:-:S08]  /*27a30*/  NOP ;  /* 0x0000000000007918 */ /* 0x000fd00000000000 */
[----:B------:R-:W-:Y:S04]  /*27a40*/  STL.64 [R1+0x260], R24 ;  /* 0x0002601801007387 */ /* 0x000fe80000100a00 */
[----:B------:R0:W-:Y:S04]  /*27a50*/  STL.64 [R1+0x268], R26 ;  /* 0x0002681a01007387 */ /* 0x0001e80000100a00 */
[----:B0-----:R-:W4:Y:S04]  /*27a60*/  LDL.LU.64 R26, [R1+0x18e8] ;  /* 0x0018e800011a7983 */ /* 0x001f280000300a00 */
[----:B------:R-:W4:Y:S04]  /*27a70*/  LDL.LU.64 R24, [R1+0x18e0] ;  /* 0x0018e00001187983 */ /* 0x000f280000300a00 */
[----:B------:R-:W4:Y:S04]  /*27a80*/  LDL.LU R8, [R1+0x18dc] ;  /* 0x0018dc0001087983 */ /* 0x000f280000300800 */
        /* <DEDUP_REMOVED lines=11> */
[----:B------:R-:W4:Y:S04]  /*27b40*/  LDL.LU R10, [R1+0x558] ;  /* 0x00055800010a7983 */ /* 0x000f280000300800 */
[----:B------:R-:W4:Y:S01]  /*27b50*/  LDL.LU R11, [R1+0x55c] ;  /* 0x00055c00010b7983 */ /* 0x000f220000300800 */
[----:B---3--:R-:W-:Y:S03]  /*27b60*/  HMMA.16816.F32 R20, R16, R2, R20 ;  /* 0x000000021014723c */ /* 0x008fe60000001814 */
        /* <DEDUP_REMOVED lines=10> */
[----:B------:R-:W-:-:S02]  /*27c10*/  F2FP.F16.E4M3.UNPACK_B R4, R4 ;  /* 0x00000004ff04723e */ /* 0x000fc400020006ff */
[----:B------:R-:W-:Y:S02]  /*27c20*/  F2FP.F16.E4M3.UNPACK_B R5, R5 ;  /* 0x00000005ff05723e */ /* 0x000fe400020006ff */
[----:B------:R-:W-:Y:S02]  /*27c30*/  F2FP.F16.E4M3.UNPACK_B R6, R6 ;  /* 0x00000006ff06723e */ /* 0x000fe400020006ff */
[----:B------:R-:W-:Y:S01]  /*27c40*/  F2FP.F16.E4M3.UNPACK_B R7, R7 ;  /* 0x00000007ff07723e */ /* 0x000fe200020006ff */
[----:B---3--:R-:W-:Y:S01]  /*27c50*/  HMMA.16816.F32 R16, R16, R22, R24 ;  /* 0x000000161010723c */ /* 0x008fe20000001818 */
[----:B------:R-:W3:Y:S04]  /*27c60*/  LDL.LU.64 R26, [R1+0x18b0] ;  /* 0x0018b000011a7983 */ /* 0x000ee80000300a00 */
[----:B------:R-:W2:-:S15]  /*27c70*/  LDL.LU.64 R24, [R1+0x18a8] ;  /* 0x0018a80001187983 */ /* 0x000e9e0000300a00 */
[----:B------:R-:W-:-:S03]  /*27c80*/  NOP ;  /* 0x0000000000007918 */ /* 0x000fc60000000000 */
[----:B------:R0:W-:Y:S04]  /*27c90*/  STL.64 [R1+0x250], R16 ;  /* 0x0002501001007387 */ /* 0x0001e80000100a00 */
[----:B------:R1:W-:Y:S04]  /*27ca0*/  STL.64 [R1+0x258], R18 ;  /* 0x0002581201007387 */ /* 0x0003e80000100a00 */
[----:B0-----:R-:W3:Y:S04]  /*27cb0*/  LDL.LU R17, [R1+0x10f4] ;  /* 0x0010f40001117983 */ /* 0x001ee80000300800 */
[----:B-1----:R-:W3:Y:S04]  /*27cc0*/  LDL.LU R18, [R1+0x10f0] ;  /* 0x0010f00001127983 */ /* 0x002ee80000300800 */
[----:B------:R-:W3:Y:S01]  /*27cd0*/  LDL.LU R19, [R1+0x10fc] ;  /* 0x0010fc0001137983 */ /* 0x000ee20000300800 */
        /* <DEDUP_REMOVED lines=31> */
[----:B------:R2:W-:Y:S01]  /*27ed0*/  STL.64 [R1+0x1818], R12 ;  /* 0x0018180c01007387 */ /* 0x0005e20000100a00 */
[----:B---3--:R-:W-:-:S02]  /*27ee0*/  IMAD R16, R18, 0x100, R17 ;  /* 0x0000010012107824 */ /* 0x008fc400078e0211 */
[----:B------:R-:W-:Y:S02]  /*27ef0*/  IMAD R18, R0, 0x100, R28 ;  /* 0x0000010000127824 */ /* 0x000fe400078e021c */
[----:B------:R-:W3:Y:S01]  /*27f00*/  LDL.LU R28, [R1+0x1114] ;  /* 0x00111400011c7983 */ /* 0x000ee20000300800 */
[----:B--2---:R-:W-:-:S15]  /*27f10*/  HMMA.16816.F32 R12, R4, R10, R20 ;  /* 0x0000000a040c723c */ /* 0x004fde0000001814 */
[----:B------:R-:W-:-:S08]  /*27f20*/  NOP ;  /* 0x0000000000007918 */ /* 0x000fd00000000000 */
[----:B------:R0:W-:Y:S04]  /*27f30*/  STL.64 [R1+0x200], R12 ;  /* 0x0002000c01007387 */ /* 0x0001e80000100a00 */
[----:B------:R1:W-:Y:S04]  /*27f40*/  STL.64 [R1+0x208], R14 ;  /* 0x0002080e01007387 */ /* 0x0003e80000100a00 */
[----:B------:R-:W3:Y:S04]  /*27f50*/  LDL.LU R0, [R1+0x1110] ;  /* 0x0011100001007983 */ /* 0x000ee80000300800 */
[----:B0-----:R-:W2:Y:S04]  /*27f60*/  LDL.LU R12, [R1+0x510] ;  /* 0x00051000010c7983 */ /* 0x001ea80000300800 */
[----:B------:R-:W2:Y:S04]  /*27f70*/  LDL.LU R13, [R1+0x514] ;  /* 0x00051400010d7983 */ /* 0x000ea80000300800 */
[----:B-1----:R-:W4:Y:S04]  /*27f80*/  LDL.LU R14, [R1+0x518] ;  /* 0x00051800010e7983 */ /* 0x002f280000300800 */
[----:B------:R-:W4:Y:S04]  /*27f90*/  LDL.LU R15, [R1+0x51c] ;  /* 0x00051c00010f7983 */ /* 0x000f280000300800 */
[----:B------:R-:W3:Y:S04]  /*27fa0*/  LDL.LU R20, [R1+0x6c0] ;  /* 0x0006c00001147983 */ /* 0x000ee80000300800 */
[----:B------:R-:W3:Y:S04]  /*27fb0*/  LDL.LU R21, [R1+0x6c4] ;  /* 0x0006c40001157983 */ /* 0x000ee80000300800 */
[----:B------:R-:W2:Y:S04]  /*27fc0*/  LDL.LU R22, [R1+0x6c8] ;  /* 0x0006c80001167983 */ /* 0x000ea80000300800 */
[----:B------:R-:W2:Y:S04]  /*27fd0*/  LDL.LU R23, [R1+0x6cc] ;  /* 0x0006cc0001177983 */ /* 0x000ea80000300800 */
[----:B--2---:R-:W-:Y:S04]  /*27fe0*/  STL.64 [R1+0x1860], R22 ;  /* 0x0018601601007387 */ /* 0x004fe80000100a00 */
[----:B---3--:R0:W-:Y:S04]  /*27ff0*/  STL.64 [R1+0x1858], R20 ;  /* 0x0018581401007387 */ /* 0x0081e80000100a00 */
[----:B0-----:R-:W2:Y:S04]  /*28000*/  LDL.LU R20, [R1+0x6d0] ;  /* 0x0006d00001147983 */ /* 0x001ea80000300800 */
[----:B------:R-:W2:Y:S04]  /*28010*/  LDL.LU R21, [R1+0x6d4] ;  /* 0x0006d40001157983 */ /* 0x000ea80000300800 */
[----:B------:R-:W2:Y:S04]  /*28020*/  LDL.LU R22, [R1+0x6d8] ;  /* 0x0006d80001167983 */ /* 0x000ea80000300800 */
[----:B------:R-:W2:Y:S04]  /*28030*/  LDL.LU R23, [R1+0x6dc] ;  /* 0x0006dc0001177983 */ /* 0x000ea80000300800 */
[----:B----4-:R-:W-:Y:S04]  /*28040*/  STL.64 [R1+0x1830], R14 ;  /* 0x0018300e01007387 */ /* 0x010fe80000100a00 */
[----:B------:R0:W-:Y:S04]  /*28050*/  STL.64 [R1+0x1828], R12 ;  /* 0x0018280c01007387 */ /* 0x0001e80000100a00 */
[----:B0-----:R-:W3:Y:S04]  /*28060*/  LDL.LU R12, [R1+0x520] ;  /* 0x00052000010c7983 */ /* 0x001ee80000300800 */
[----:B------:R-:W3:Y:S04]  /*28070*/  LDL.LU R13, [R1+0x524] ;  /* 0x00052400010d7983 */ /* 0x000ee80000300800 */
[----:B------:R-:W4:Y:S04]  /*28080*/  LDL.LU R14, [R1+0x528] ;  /* 0x00052800010e7983 */ /* 0x000f280000300800 */
[----:B------:R-:W4:Y:S01]  /*28090*/  LDL.LU R15, [R1+0x52c] ;  /* 0x00052c00010f7983 */ /* 0x000f220000300800 */
[----:B------:R-:W-:-:S02]  /*280a0*/  IMAD R17, R29, 0x100, R19 ;  /* 0x000001001d117824 */ /* 0x000fc400078e0213 */
[----:B------:R-:W-:Y:S01]  /*280b0*/  IMAD R19, R27, 0x100, R26 ;  /* 0x000001001b137824 */ /* 0x000fe200078e021a */
[----:B--2---:R-:W-:Y:S01]  /*280c0*/  HMMA.16816.F32 R20, R4, R8, R20 ;  /* 0x000000080414723c */ /* 0x004fe20000001814 */
[----:B----4-:R-:W-:Y:S04]  /*280d0*/  STL.64 [R1+0x1840], R14 ;  /* 0x0018400e01007387 */ /* 0x010fe80000100a00 */
[----:B---3--:R0:W-:-:S15]  /*280e0*/  STL.64 [R1+0x1838], R12 ;  /* 0x0018380c01007387 */ /* 0x0081de0000100a00 */
[----:B------:R-:W-:-:S04]  /*280f0*/  NOP ;  /* 0x0000000000007918 */ /* 0x000fc80000000000 */
[----:B------:R-:W-:Y:S02]  /*28100*/  IMAD.MOV.U32 R26, RZ, RZ, R22 ;  /* 0x000000ffff1a7224 */ /* 0x000fe400078e0016 */
[----:B------:R-:W-:Y:S01]  /*28110*/  IMAD.MOV.U32 R27, RZ, RZ, R23 ;  /* 0x000000ffff1b7224 */ /* 0x000fe200078e0017 */
[----:B0-----:R-:W2:Y:S04]  /*28120*/  LDL.LU R12, [R1+0x530] ;  /* 0x00053000010c7983 */ /* 0x001ea80000300800 */
[----:B------:R-:W2:Y:S04]  /*28130*/  LDL.LU R13, [R1+0x534] ;  /* 0x00053400010d7983 */ /* 0x000ea80000300800 */
[----:B------:R-:W2:Y:S04]  /*28140*/  LDL.LU R14, [R1+0x538] ;  /* 0x00053800010e7983 */ /* 0x000ea80000300800 */
[----:B------:R-:W2:Y:S04]  /*28150*/  LDL.LU R15, [R1+0x53c] ;  /* 0x00053c00010f7983 */ /* 0x000ea80000300800 */
[----:B------:R0:W-:Y:S04]  /*28160*/  STL.64 [R1+0x390], R20 ;  /* 0x0003901401007387 */ /* 0x0001e80000100a00 */
[----:B------:R-:W3:Y:S04]  /*28170*/  LDL.LU.64 R22, [R1+0x1860] ;  /* 0x0018600001167983 */ /* 0x000ee80000300a00 */
[----:B0-----:R-:W3:Y:S04]  /*28180*/  LDL.LU.64 R20, [R1+0x1858] ;  /* 0x0018580001147983 */ /* 0x001ee80000300a00 */
[----:B------:R-:W-:Y:S04]  /*28190*/  STL.64 [R1+0x1800], R10 ;  /* 0x0018000a01007387 */ /* 0x000fe80000100a00 */
[----:B------:R0:W-:Y:S04]  /*281a0*/  STL.64 [R1+0x17f8], R8 ;  /* 0x0017f80801007387 */ /* 0x0001e80000100a00 */
[----:B0-----:R-:W4:Y:S04]  /*281b0*/  LDL.LU R8, [R1+0x4f0] ;  /* 0x0004f00001087983 */ /* 0x001f280000300800 */
[----:B------:R-:W4:Y:S04]  /*281c0*/  LDL.LU R9, [R1+0x4f4] ;  /* 0x0004f40001097983 */ /* 0x000f280000300800 */
[----:B------:R-:W2:Y:S04]  /*281d0*/  LDL.LU R10, [R1+0x4f8] ;  /* 0x0004f800010a7983 */ /* 0x000ea80000300800 */
[----:B------:R-:W2:Y:S01]  /*281e0*/  LDL.LU R11, [R1+0x4fc] ;  /* 0x0004fc00010b7983 */ /* 0x000ea20000300800 */
[----:B---3--:R-:W-:Y:S03]  /*281f0*/  HMMA.16816.F32 R20, R4, R2, R20 ;  /* 0x000000020414723c */ /* 0x008fe60000001814 */
[----:B--2---:R-:W-:Y:S04]  /*28200*/  STL.64 [R1+0x1810], R10 ;  /* 0x0018100a01007387 */ /* 0x004fe80000100a00 */
[----:B----4-:R0:W-:Y:S04]  /*28210*/  STL.64 [R1+0x1808], R8 ;  /* 0x0018080801007387 */ /* 0x0101e80000100a00 */
        /* <DEDUP_REMOVED lines=14> */
[----:B------:R-:W3:-:S15]  /*28300*/  LDL.LU.64 R12, [R1+0x1838] ;  /* 0x00183800010c7983 */ /* 0x000ede0000300a00 */
[----:B------:R-:W-:-:S03]  /*28310*/  NOP ;  /* 0x0000000000007918 */ /* 0x000fc60000000000 */
[----:B------:R0:W-:Y:S04]  /*28320*/  STL.64 [R1+0x1f0], R4 ;  /* 0x0001f00401007387 */ /* 0x0001e80000100a00 */
[----:B------:R-:W-:Y:S04]  /*28330*/  STL.64 [R1+0x1f8], R6 ;  /* 0x0001f80601007387 */ /* 0x000fe80000100a00 */
[----:B0-----:R-:W2:Y:S01]  /*28340*/  LDL.LU R5, [R1+0x1118] ;  /* 0x0011180001057983 */ /* 0x001ea20000300800 */
[----:B---3--:R-:W-:-:S15]  /*28350*/  HMMA.16816.F32 R12, R16, R24, R12 ;  /* 0x00000018100c723c */ /* 0x008fde000000180c */
[----:B------:R-:W-:-:S08]  /*28360*/  NOP ;  /* 0x0000000000007918 */ /* 0x000fd00000000000 */
[----:B------:R-:W-:Y:S04]  /*28370*/  STL.64 [R1+0x1e0], R12 ;  /* 0x0001e00c01007387 */ /* 0x000fe80000100a00 */
[----:B------:R0:W-:Y:S04]  /*28380*/  STL.64 [R1+0x1e8], R14 ;  /* 0x0001e80e01007387 */ /* 0x0001e80000100a00 */
[----:B0-----:R-:W4:Y:S04]  /*28390*/  LDL.LU.64 R14, [R1+0x1830] ;  /* 0x00183000010e7983 */ /* 0x001f280000300a00 */
[----:B------:R-:W4:Y:S04]  /*283a0*/  LDL.LU.64 R12, [R1+0x1828] ;  /* 0x00182800010c7983 */ /* 0x000f280000300a00 */
[----:B------:R-:W3:Y:S04]  /*283b0*/  LDL.LU R6, [R1+0x1120] ;  /* 0x0011200001067983 */ /* 0x000ee80000300800 */
[----:B------:R-:W3:Y:S04]  /*283c0*/  LDL.LU R7, [R1+0x1128] ;  /* 0x0011280001077983 */ /* 0x000ee80000300800 */
[----:B------:R-:W-:Y:S04]  /*283d0*/  STL.64 [R1+0x17d0], R26 ;  /* 0x0017d01a01007387 */ /* 0x000fe80000100a00 */
[----:B------:R0:W-:Y:S04]  /*283e0*/  STL.64 [R1+0x17c8], R24 ;  /* 0x0017c81801007387 */ /* 0x0001e80000100a00 */
[----:B0-----:R-:W3:Y:S04]  /*283f0*/  LDL.LU R24, [R1+0x4e0] ;  /* 0x0004e00001187983 */ /* 0x001ee80000300800 */
[----:B------:R-:W3:Y:S04]  /*28400*/  LDL.LU R25, [R1+0x4e4] ;  /* 0x0004e40001197983 */ /* 0x000ee80000300800 */
[----:B------:R-:W3:Y:S04]  /*28410*/  LDL.LU R26, [R1+0x4e8] ;  /* 0x0004e800011a7983 */ /* 0x000ee80000300800 */
[----:B------:R-:W3:Y:S01]  /*28420*/  LDL.LU R27, [R1+0x4ec] ;  /* 0x0004ec00011b7983 */ /* 0x000ee20000300800 */
[----:B----4-:R-:W-:-:S15]  /*28430*/  HMMA.16816.F32 R12, R16, R20, R12 ;  /* 0x00000014100c723c */ /* 0x010fde000000180c */
[----:B------:R-:W-:-:S08]  /*28440*/  NOP ;  /* 0x0000000000007918 */ /* 0x000fd00000000000 */
[----:B------:R-:W-:Y:S04]  /*28450*/  STL.64 [R1+0x1d0], R12 ;  /* 0x0001d00c01007387 */ /* 0x000fe80000100a00 */
[----:B------:R0:W-:Y:S04]  /*28460*/  STL.64 [R1+0x1d8], R14 ;  /* 0x0001d80e01007387 */ /* 0x0001e80000100a00 */
[----:B0-----:R-:W2:Y:S04]  /*28470*/  LDL.LU.64 R14, [R1+0x1820] ;  /* 0x00182000010e7983 */ /* 0x001ea80000300a00 */
[----:B------:R-:W4:Y:S04]  /*28480*/  LDL.LU.64 R12, [R1+0x1818] ;  /* 0x00181800010c7983 */ /* 0x000f280000300a00 */
[----:B------:R0:W-:Y:S04]  /*28490*/  STL.64 [R1+0x17e0], R22 ;  /* 0x0017e01601007387 */ /* 0x0001e80000100a00 */
        /* <DEDUP_REMOVED lines=14> */
[----:B------:R0:W-:Y:S01]  /*28580*/  STL.64 [R1+0x17b0], R14 ;  /* 0x0017b00e01007387 */ /* 0x0001e20000100a00 */
[----:B------:R-:W-:-:S02]  /*28590*/  IMAD R4, R0, 0x100, R28 ;  /* 0x0000010000047824 */ /* 0x000fc400078e021c */
[----:B---3--:R-:W-:Y:S01]  /*285a0*/  IMAD R5, R5, 0x100, R23 ;  /* 0x0000010005057824 */ /* 0x008fe200078e0217 */
[----:B0-----:R-:W3:Y:S04]  /*285b0*/  LDL.LU R14, [R1+0x1124] ;  /* 0x00112400010e7983 */ /* 0x001ee80000300800 */
[----:B------:R-:W4:Y:S04]  /*285c0*/  LDL.LU R15, [R1+0x112c] ;  /* 0x00112c00010f7983 */ /* 0x000f280000300800 */
[----:B------:R-:W-:Y:S04]  /*285d0*/  STL.64 [R1+0x17a8], R12 ;  /* 0x0017a80c01007387 */ /* 0x000fe80000100a00 */
[----:B------:R-:W4:Y:S04]  /*285e0*/  LDL.LU R29, [R1+0x1140] ;  /* 0x00114000011d7983 */ /* 0x000f280000300800 */
[----:B------:R-:W4:Y:S04]  /*285f0*/  LDL.LU R28, [R1+0x114c] ;  /* 0x00114c00011c7983 */ /* 0x000f280000300800 */
[----:B------:R-:W4:Y:S04]  /*28600*/  LDL.LU R0, [R1+0x1148] ;  /* 0x0011480001007983 */ /* 0x000f280000300800 */
[----:B------:R-:W4:Y:S01]  /*28610*/  LDL.LU R20, [R1+0x6a0] ;  /* 0x0006a00001147983 */ /* 0x000f220000300800 */
[----:B--2---:R-:W-:-:S15]  /*28620*/  HMMA.16816.F32 R24, R16, R10, R24 ;  /* 0x0000000a1018723c */ /* 0x004fde0000001818 */
[----:B------:R-:W-:-:S08]  /*28630*/  NOP ;  /* 0x0000000000007918 */ /* 0x000fd00000000000 */
[----:B------:R-:W-:Y:S04]  /*28640*/  STL.64 [R1+0x1a0], R24 ;  /* 0x0001a01801007387 */ /* 0x000fe80000100a00 */
[----:B------:R-:W-:Y:S04]  /*28650*/  STL.64 [R1+0x1a8], R26 ;  /* 0x0001a81a01007387 */ /* 0x000fe80000100a00 */
[----:B------:R-:W2:Y:S04]  /*28660*/  LDL.LU R21, [R1+0x6a4] ;  /* 0x0006a40001157983 */ /* 0x000ea80000300800 */
[----:B------:R-:W2:Y:S04]  /*28670*/  LDL.LU R22, [R1+0x6a8] ;  /* 0x0006a80001167983 */ /* 0x000ea80000300800 */
[----:B------:R-:W2:Y:S01]  /*28680*/  LDL.LU R23, [R1+0x6ac] ;  /* 0x0006ac0001177983 */ /* 0x000ea20000300800 */
[----:B---3--:R-:W-:-:S02]  /*28690*/  IMAD R6, R6, 0x100, R14 ;  /* 0x0000010006067824 */ /* 0x008fc400078e020e */
[----:B----4-:R-:W-:Y:S01]  /*286a0*/  IMAD R7, R7, 0x100, R15 ;  /* 0x0000010007077824 */ /* 0x010fe200078e020f */
[----:B--2---:R-:W-:Y:S04]  /*286b0*/  STL.64 [R1+0x17f0], R22 ;  /* 0x0017f01601007387 */ /* 0x004fe80000100a00 */
[----:B------:R0:W-:Y:S04]  /*286c0*/  STL.64 [R1+0x17e8], R20 ;  /* 0x0017e81401007387 */ /* 0x0001e80000100a00 */
        /* <DEDUP_REMOVED lines=8> */
[----:B------:R-:W4:Y:S04]  /*28750*/  LDL.LU R12, [R1+0x4b0] ;  /* 0x0004b000010c7983 */ /* 0x000f280000300800 */
[----:B------:R-:W4:Y:S04]  /*28760*/  LDL.LU R13, [R1+0x4b4] ;  /* 0x0004b400010d7983 */ /* 0x000f280000300800 */
[----:B------:R-:W3:Y:S04]  /*28770*/  LDL.LU R14, [R1+0x4b8] ;  /* 0x0004b800010e7983 */ /* 0x000ee80000300800 */
[----:B------:R-:W3:Y:S01]  /*28780*/  LDL.LU R15, [R1+0x4bc] ;  /* 0x0004bc00010f7983 */ /* 0x000ee20000300800 */
[C---:B--2---:R-:W-:Y:S03]  /*28790*/  HMMA.16816.F32 R20, R16.reuse, R8, R20 ;  /* 0x000000081014723c */ /* 0x044fe60000001814 */
        /* <DEDUP_REMOVED lines=9> */
[----:B------:R-:W3:Y:S04]  /*28830*/  LDL.LU.64 R20, [R1+0x17e8] ;  /* 0x0017e80001147983 */ /* 0x000ee80000300a00 */
        /* <DEDUP_REMOVED lines=35> */
[----:B0-----:R-:W4:Y:S04]  /*28a70*/  LDL.LU.64 R14, [R1+0x17c0] ;  /* 0x0017c000010e7983 */ /* 0x001f280000300a00 */
[----:B------:R-:W4:Y:S04]  /*28a80*/  LDL.LU.64 R12, [R1+0x17b8] ;  /* 0x0017b800010c7983 */ /* 0x000f280000300a00 */
[----:B---3--:R-:W-:Y:S04]  /*28a90*/  STL.64 [R1+0x1770], R26 ;  /* 0x0017701a01007387 */ /* 0x008fe80000100a00 */
        /* <DEDUP_REMOVED lines=9> */
[----:B0-----:R-:W3:Y:S04]  /*28b30*/  LDL.LU.64 R14, [R1+0x17b0] ;  /* 0x0017b000010e7983 */ /* 0x001ee80000300a00 */
[----:B------:R-:W4:Y:S04]  /*28b40*/  LDL.LU.64 R12, [R1+0x17a8] ;  /* 0x0017a800010c7983 */ /* 0x000f280000300a00 */
[----:B------:R0:W-:Y:S04]  /*28b50*/  STL.64 [R1+0x1780], R22 ;  /* 0x0017801601007387 */ /* 0x0001e80000100a00 */
[----:B0-----:R-:W2:Y:S04]  /*28b60*/  LDL.LU R23, [R1+0x1134] ;  /* 0x0011340001177983 */ /* 0x001ea80000300800 */
        /* <DEDUP_REMOVED lines=19> */
[----:B--2---:R-:W-:-:S02]  /*28ca0*/  IMAD R16, R16, 0x100, R23 ;  /* 0x0000010010107824 */ /* 0x004fc400078e0217 */
[C---:B---3--:R-:W-:Y:S06]  /*28cb0*/  HMMA.16816.F32 R20, R4.reuse, R10, R24 ;  /* 0x0000000a0414723c */ /* 0x048fec0000001818 */
[----:B------:R-:W-:Y:S01]  /*28cc0*/  STL [R1+0x1724], R11 ;  /* 0x0017240b01007387 */ /* 0x000fe20000100800 */
[----:B----4-:R-:W-:-:S15]  /*28cd0*/  HMMA.16816.F32 R12, R4, R8, R12 ;  /* 0x00000008040c723c */ /* 0x010fde000000180c */
[----:B------:R-:W-:-:S01]  /*28ce0*/  NOP ;  /* 0x0000000000007918 */ /* 0x000fc20000000000 */
[----:B------:R0:W-:Y:S04]  /*28cf0*/  STL.64 [R1+0x140], R20 ;  /* 0x0001401401007387 */ /* 0x0001e80000100a00 */
[----:B------:R1:W-:Y:S04]  /*28d00*/  STL.64 [R1+0x148], R22 ;  /* 0x0001481601007387 */ /* 0x0003e80000100a00 */
[----:B------:R-:W2:Y:S04]  /*28d10*/  LDL.LU R24, [R1+0x470] ;  /* 0x0004700001187983 */ /* 0x000ea80000300800 */
[----:B------:R-:W2:Y:S04]  /*28d20*/  LDL.LU R25, [R1+0x474] ;  /* 0x0004740001197983 */ /* 0x000ea80000300800 */
[----:B------:R-:W2:Y:S04]  /*28d30*/  LDL.LU R26, [R1+0x478] ;  /* 0x00047800011a7983 */ /* 0x000ea80000300800 */
[----:B------:R-:W2:Y:S04]  /*28d40*/  LDL.LU R27, [R1+0x47c] ;  /* 0x00047c00011b7983 */ /* 0x000ea80000300800 */
[----:B0-----:R-:W3:Y:S04]  /*28d50*/  LDL.LU R20, [R1+0x680] ;  /* 0x0006800001147983 */ /* 0x001ee80000300800 */
[----:B------:R-:W3:Y:S04]  /*28d60*/  LDL.LU R21, [R1+0x684] ;  /* 0x0006840001157983 */ /* 0x000ee80000300800 */
[----:B-1----:R-:W3:Y:S04]  /*28d70*/  LDL.LU R22, [R1+0x688] ;  /* 0x0006880001167983 */ /* 0x002ee80000300800 */
[----:B------:R-:W3:Y:S04]  /*28d80*/  LDL.LU R23, [R1+0x68c] ;  /* 0x00068c0001177983 */ /* 0x000ee80000300800 */
[----:B------:R0:W-:Y:S04]  /*28d90*/  STL.64 [R1+0x350], R12 ;  /* 0x0003500c01007387 */ /* 0x0001e80000100a00 */
[----:B------:R1:W-:Y:S04]  /*28da0*/  STL.64 [R1+0x358], R14 ;  /* 0x0003580e01007387 */ /* 0x0003e80000100a00 */
[----:B0-----:R-:W4:Y:S04]  /*28db0*/  LDL.LU R12, [R1+0x450] ;  /* 0x00045000010c7983 */ /* 0x001f280000300800 */
[----:B------:R-:W4:Y:S04]  /*28dc0*/  LDL.LU R13, [R1+0x454] ;  /* 0x00045400010d7983 */ /* 0x000f280000300800 */
[----:B-1----:R-:W2:Y:S04]  /*28dd0*/  LDL.LU R14, [R1+0x458] ;  /* 0x00045800010e7983 */ /* 0x002ea80000300800 */
[----:B------:R-:W2:Y:S04]  /*28de0*/  LDL.LU R15, [R1+0x45c] ;  /* 0x00045c00010f7983 */ /* 0x000ea80000300800 */
[----:B--2---:R-:W-:Y:S04]  /*28df0*/  STL.64 [R1+0x1760], R14 ;  /* 0x0017600e01007387 */ /* 0x004fe80000100a00 */
[----:B----4-:R0:W-:Y:S04]  /*28e00*/  STL.64 [R1+0x1758], R12 ;  /* 0x0017580c01007387 */ /* 0x0101e80000100a00 */
[----:B0-----:R-:W2:Y:S04]  /*28e10*/  LDL.LU R12, [R1+0x460] ;  /* 0x00046000010c7983 */ /* 0x001ea80000300800 */
[----:B------:R-:W2:Y:S04]  /*28e20*/  LDL.LU R13, [R1+0x464] ;  /* 0x00046400010d7983 */ /* 0x000ea80000300800 */
[----:B------:R-:W2:Y:S04]  /*28e30*/  LDL.LU R14, [R1+0x468] ;  /* 0x00046800010e7983 */ /* 0x000ea80000300800 */
[----:B------:R-:W2:Y:S04]  /*28e40*/  LDL.LU R15, [R1+0x46c] ;  /* 0x00046c00010f7983 */ /* 0x000ea80000300800 */
[----:B------:R-:W4:Y:S01]  /*28e50*/  LDL.LU R11, [R1+0x1158] ;  /* 0x00115800010b7983 */ /* 0x000f220000300800 */
[----:B---3--:R-:W-:Y:S03]  /*28e60*/  HMMA.16816.F32 R20, R4, R2, R20 ;  /* 0x000000020414723c */ /* 0x008fe60000001814 */
[----:B----4-:R-:W-:Y:S04]  /*28e70*/  STL.64 [R1+0x1730], R10 ;  /* 0x0017300a01007387 */ /* 0x010fe80000100a00 */
[----:B------:R0:W-:Y:S04]  /*28e80*/  STL.64 [R1+0x1728], R8 ;  /* 0x0017280801007387 */ /* 0x0001e80000100a00 */
[----:B0-----:R-:W3:Y:S04]  /*28e90*/  LDL.LU R8, [R1+0x430] ;  /* 0x0004300001087983 */ /* 0x001ee80000300800 */
[----:B------:R-:W3:Y:S04]  /*28ea0*/  LDL.LU R9, [R1+0x434] ;  /* 0x0004340001097983 */ /* 0x000ee80000300800 */
[----:B------:R-:W4:Y:S04]  /*28eb0*/  LDL.LU R10, [R1+0x438] ;  /* 0x00043800010a7983 */ /* 0x000f280000300800 */
[----:B------:R-:W4:Y:S01]  /*28ec0*/  LDL.LU R11, [R1+0x43c] ;  /* 0x00043c00010b7983 */ /* 0x000f220000300800 */
[----:B------:R-:W-:-:S02]  /*28ed0*/  IMAD R17, R18, 0x100, R17 ;  /* 0x0000010012117824 */ /* 0x000fc400078e0211 */
[----:B------:R-:W-:Y:S02]  /*28ee0*/  IMAD R18, R29, 0x100, R19 ;  /* 0x000001001d127824 */ /* 0x000fe400078e0213 */
[----:B------:R-:W-:Y:S01]  /*28ef0*/  IMAD R19, R0, 0x100, R28 ;  /* 0x0000010000137824 */ /* 0x000fe200078e021c */
[----:B----4-:R-:W-:Y:S04]  /*28f00*/  STL.64 [R1+0x1740], R10 ;  /* 0x0017400a01007387 */ /* 0x010fe80000100a00 */
[----:B---3--:R0:W-:Y:S04]  /*28f10*/  STL.64 [R1+0x1738], R8 ;  /* 0x0017380801007387 */ /* 0x0081e80000100a00 */
[----:B0-----:R-:W3:Y:S04]  /*28f20*/  LDL.LU R8, [R1+0x440] ;  /* 0x0004400001087983 */ /* 0x001ee80000300800 */
[----:B------:R-:W3:Y:S04]  /*28f30*/  LDL.LU R9, [R1+0x444] ;  /* 0x0004440001097983 */ /* 0x000ee80000300800 */
[----:B------:R-:W3:Y:S04]  /*28f40*/  LDL.LU R10, [R1+0x448] ;  /* 0x00044800010a7983 */ /* 0x000ee80000300800 */
[----:B------:R-:W3:Y:S04]  /*28f50*/  LDL.LU R11, [R1+0x44c] ;  /* 0x00044c00010b7983 */ /* 0x000ee80000300800 */
[----:B------:R-:W4:Y:S04]  /*28f60*/  LDL.LU R0, [R1+0x1160] ;  /* 0x0011600001007983 */ /* 0x000f280000300800 */
[----:B------:R-:W4:Y:S04]  /*28f70*/  LDL.LU R28, [R1+0x1168] ;  /* 0x00116800011c7983 */ /* 0x000f280000300800 */
[----:B------:R-:W4:Y:S04]  /*28f80*/  LDL.LU R29, [R1+0x1170] ;  /* 0x00117000011d7983 */ /* 0x000f280000300800 */
[----:B------:R-:W-:Y:S04]  /*28f90*/  STL.64 [R1+0x340], R20 ;  /* 0x0003401401007387 */ /* 0x000fe80000100a00 */
[----:B------:R0:W-:Y:S04]  /*28fa0*/  STL.64 [R1+0x348], R22 ;  /* 0x0003481601007387 */ /* 0x0001e80000100a00 */
[----:B0-----:R-:W2:Y:S04]  /*28fb0*/  LDL.LU.64 R22, [R1+0x1780] ;  /* 0x0017800001167983 */ /* 0x001ea80000300a00 */
[----:B------:R-:W3:Y:S01]  /*28fc0*/  LDL.LU.64 R20, [R1+0x1778] ;  /* 0x0017780001147983 */ /* 0x000ee20000300a00 */
        /* <DEDUP_REMOVED lines=10> */
[----:B0-----:R-:W3:Y:S04]  /*29070*/  LDL.LU R4, [R1+0x1154] ;  /* 0x0011540001047983 */ /* 0x001ee80000300800 */
[----:B------:R-:W3:Y:S04]  /*29080*/  LDL.LU R5, [R1+0x115c] ;  /* 0x00115c0001057983 */ /* 0x000ee80000300800 */
[----:B-1----:R-:W3:Y:S04]  /*29090*/  LDL.LU R6, [R1+0x1164] ;  /* 0x0011640001067983 */ /* 0x002ee80000300800 */
[----:B------:R-:W3:Y:S01]  /*290a0*/  LDL.LU R7, [R1+0x116c] ;  /* 0x00116c0001077983 */ /* 0x000ee20000300800 */
[----:B----4-:R-:W-:-:S15]  /*290b0*/  HMMA.16816.F32 R12, R16, R24, R12 ;  /* 0x00000018100c723c */ /* 0x010fde000000180c */
[----:B------:R-:W-:-:S08]  /*290c0*/  NOP ;  /* 0x0000000000007918 */ /* 0x000fd00000000000 */
[----:B------:R-:W-:Y:S04]  /*290d0*/  STL.64 [R1+0x120], R12 ;  /* 0x0001200c01007387 */ /* 0x000fe80000100a00 */
[----:B------:R0:W-:Y:S04]  /*290e0*/  STL.64 [R1+0x128], R14 ;  /* 0x0001280e01007387 */ /* 0x0001e80000100a00 */
[----:B0-----:R-:W3:Y:S04]  /*290f0*/  LDL.LU.64 R14, [R1+0x1760] ;  /* 0x00176000010e7983 */ /* 0x001ee80000300a00 */
[----:B------:R-:W3:Y:S04]  /*29100*/  LDL.LU.64 R12, [R1+0x1758] ;  /* 0x00175800010c7983 */ /* 0x000ee80000300a00 */
[----:B--2---:R-:W-:Y:S04]  /*29110*/  STL.64 [R1+0x1700], R26 ;  /* 0x0017001a01007387 */ /* 0x004fe80000100a00 */
[----:B------:R0:W-:Y:S04]  /*29120*/  STL.64 [R1+0x16f8], R24 ;  /* 0x0016f81801007387 */ /* 0x0001e80000100a00 */
[----:B0-----:R-:W2:Y:S04]  /*29130*/  LDL.LU R24, [R1+0x320] ;  /* 0x0003200001187983 */ /* 0x001ea80000300800 */
[----:B------:R-:W2:Y:S04]  /*29140*/  LDL.LU R25, [R1+0x324] ;  /* 0x0003240001197983 */ /* 0x000ea80000300800 */
[----:B------:R-:W2:Y:S04]  /*29150*/  LDL.LU R26, [R1+0x328] ;  /* 0x00032800011a7983 */ /* 0x000ea80000300800 */
[----:B------:R-:W2:Y:S01]  /*29160*/  LDL.LU R27, [R1+0x32c] ;  /* 0x00032c00011b7983 */ /* 0x000ea20000300800 */
[----:B---3--:R-:W-:-:S15]  /*29170*/  HMMA.16816.F32 R12, R16, R20, R12 ;  /* 0x00000014100c723c */ /* 0x008fde000000180c */
[----:B------:R-:W-:-:S08]  /*29180*/  NOP ;  /* 0x0000000000007918 */ /* 0x000fd00000000000 */
[----:B------:R-:W-:Y:S04]  /*29190*/  STL.64 [R1+0x110], R12 ;  /* 0x0001100c01007387 */ /* 0x000fe80000100a00 */
[----:B------:R0:W-:Y:S04]  /*291a0*/  STL.64 [R1+0x118], R14 ;  /* 0x0001180e01007387 */ /* 0x0001e80000100a00 */
[----:B0-----:R-:W3:Y:S04]  /*291b0*/  LDL.LU.64 R14, [R1+0x1750] ;  /* 0x00175000010e7983 */ /* 0x001ee80000300a00 */
[----:B------:R-:W4:Y:S04]  /*291c0*/  LDL.LU.64 R12, [R1+0x1748] ;  /* 0x00174800010c7983 */ /* 0x000f280000300a00 */
[----:B------:R-:W-:Y:S04]  /*291d0*/  STL.64 [R1+0x1710], R22 ;  /* 0x0017101601007387 */ /* 0x000fe80000100a00 */
        /* <DEDUP_REMOVED lines=16> */
[----:B------:R-:W2:Y:S04]  /*292e0*/  LDL.LU.64 R8, [R1+0x1728] ;  /* 0x0017280001087983 */ /* 0x000ea80000300a00 */
[----:B------:R-:W-:Y:S04]  /*292f0*/  STL.64 [R1+0x16e0], R14 ;  /* 0x0016e00e01007387 */ /* 0x000fe80000100a00 */
[----:B------:R0:W-:Y:S04]  /*29300*/  STL.64 [R1+0x16d8], R12 ;  /* 0x0016d80c01007387 */ /* 0x0001e80000100a00 */
[----:B0-----:R-:W4:Y:S04]  /*29310*/  LDL.LU R12, [R1+0x660] ;  /* 0x00066000010c7983 */ /* 0x001f280000300800 */
[----:B------:R-:W4:Y:S04]  /*29320*/  LDL.LU R13, [R1+0x664] ;  /* 0x00066400010d7983 */ /* 0x000f280000300800 */
[----:B------:R-:W4:Y:S04]  /*29330*/  LDL.LU R14, [R1+0x668] ;  /* 0x00066800010e7983 */ /* 0x000f280000300800 */
[----:B------:R-:W4:Y:S01]  /*29340*/  LDL.LU R15, [R1+0x66c] ;  /* 0x00066c00010f7983 */ /* 0x000f220000300800 */
[----:B---3--:R-:W-:-:S03]  /*29350*/  IMAD R4, R4, 0x100, R11 ;  /* 0x0000010004047824 */ /* 0x008fc600078e020b */
[----:B------:R-:W3:Y:S01]  /*29360*/  LDL.LU R11, [R1+0x1724] ;  /* 0x00172400010b7983 */ /* 0x000ee20000300800 */
[C---:B--2---:R-:W-:Y:S01]  /*29370*/  HMMA.16816.F32 R20, R16.reuse, R8, R20 ;  /* 0x000000081014723c */ /* 0x044fe20000001814 */
[----:B------:R-:W-:Y:S02]  /*29380*/  IMAD R5, R5, 0x100, R0 ;  /* 0x0000010005057824 */ /* 0x000fe400078e0200 */
[----:B------:R-:W2:Y:S03]  /*29390*/  LDL.LU R0, [R1+0x1720] ;  /* 0x0017200001007983 */ /* 0x000ea60000300800 */
[----:B----4-:R-:W-:Y:S01]  /*293a0*/  HMMA.16816.F32 R12, R16, R2, R12 ;  /* 0x00000002100c723c */ /* 0x010fe2000000180c */
[----:B------:R-:W-:Y:S02]  /*293b0*/  IMAD R6, R6, 0x100, R28 ;  /* 0x0000010006067824 */ /* 0x000fe400078e021c */
[----:B------:R-:W-:-:S03]  /*293c0*/  IMAD R7, R7, 0x100, R29 ;  /* 0x0000010007077824 */ /* 0x000fc600078e021d */
[----:B---3--:R-:W-:-:S15]  /*293d0*/  HMMA.16816.F32 R24, R16, R10, R24 ;  /* 0x0000000a1018723c */ /* 0x008fde0000001818 */
[----:B------:R-:W-:-:S08]  /*293e0*/  NOP ;  /* 0x0000000000007918 */ /* 0x000fd00000000000 */
[----:B------:R0:W-:Y:S04]  /*293f0*/  STL.64 [R1+0xe0], R24 ;  /* 0x0000e01801007387 */ /* 0x0001e80000100a00 */
[----:B------:R1:W-:Y:S04]  /*29400*/  STL.64 [R1+0xe8], R26 ;  /* 0x0000e81a01007387 */ /* 0x0003e80000100a00 */
[----:B0-----:R-:W3:Y:S04]  /*29410*/  LDL.LU R24, [R1+0x420] ;  /* 0x0004200001187983 */ /* 0x001ee80000300800 */
[----:B------:R-:W3:Y:S04]  /*29420*/  LDL.LU R25, [R1+0x424] ;  /* 0x0004240001197983 */ /* 0x000ee80000300800 */
[----:B-1----:R-:W3:Y:S04]  /*29430*/  LDL.LU R26, [R1+0x428] ;  /* 0x00042800011a7983 */ /* 0x002ee80000300800 */
[----:B------:R-:W3:Y:S04]  /*29440*/  LDL.LU R27, [R1+0x42c] ;  /* 0x00042c00011b7983 */ /* 0x000ee80000300800 */
[----:B------:R-:W4:Y:S04]  /*29450*/  LDL.LU R28, [R1+0x171c] ;  /* 0x00171c00011c7983 */ /* 0x000f280000300800 */
[----:B------:R-:W2:Y:S04]  /*29460*/  LDL.LU R29, [R1+0x1718] ;  /* 0x00171800011d7983 */ /* 0x000ea80000300800 */
[----:B------:R-:W-:Y:S04]  /*29470*/  STL.64 [R1+0x330], R20 ;  /* 0x0003301401007387 */ /* 0x000fe80000100a00 */
[----:B------:R0:W-:Y:S04]  /*29480*/  STL.64 [R1+0x338], R22 ;  /* 0x0003381601007387 */ /* 0x0001e80000100a00 */
[----:B0-----:R-:W3:Y:S04]  /*29490*/  LDL.LU.64 R22, [R1+0x1710] ;  /* 0x0017100001167983 */ /* 0x001ee80000300a00 */
[----:B------:R-:W4:Y:S04]  /*294a0*/  LDL.LU.64 R20, [R1+0x1708] ;  /* 0x0017080001147983 */ /* 0x000f280000300a00 */
[----:B------:R-:W-:Y:S04]  /*294b0*/  STL.64 [R1+0x16c0], R10 ;  /* 0x0016c00a01007387 */ /* 0x000fe80000100a00 */
[----:B------:R0:W-:Y:S04]  /*294c0*/  STL.64 [R1+0x16b8], R8 ;  /* 0x0016b80801007387 */ /* 0x0001e80000100a00 */
[----:B0-----:R-:W2:Y:S04]  /*294d0*/  LDL.LU R8, [R1+0x60] ;  /* 0x0000600001087983 */ /* 0x001ea80000300800 */
[----:B------:R0:W-:Y:S04]  /*294e0*/  STL.64 [R1+0x320], R12 ;  /* 0x0003200c01007387 */ /* 0x0001e80000100a00 */
[----:B------:R1:W-:Y:S04]  /*294f0*/  STL.64 [R1+0x328], R14 ;  /* 0x0003280e01007387 */ /* 0x0003e80000100a00 */
[----:B------:R-:W2:Y:S04]  /*29500*/  LDL.LU R9, [R1+0x64] ;  /* 0x0000640001097983 */ /* 0x000ea80000300800 */
[----:B------:R-:W4:Y:S04]  /*29510*/  LDL.LU R10, [R1+0x68] ;  /* 0x00006800010a7983 */ /* 0x000f280000300800 */
[----:B------:R-:W4:Y:S04]  /*29520*/  LDL.LU R11, [R1+0x6c] ;  /* 0x00006c00010b7983 */ /* 0x000f280000300800 */
[----:B0-----:R-:W2:Y:S04]  /*29530*/  LDL.LU R12, [R1+0x400] ;  /* 0x00040000010c7983 */ /* 0x001ea80000300800 */
[----:B------:R-:W2:Y:S04]  /*29540*/  LDL.LU R13, [R1+0x404] ;  /* 0x00040400010d7983 */ /* 0x000ea80000300800 */
[----:B-1----:R-:W4:Y:S04]  /*29550*/  LDL.LU R14, [R1+0x408] ;  /* 0x00040800010e7983 */ /* 0x002f280000300800 */
        /* <DEDUP_REMOVED lines=10> */
[----:B0-----:R-:W3:Y:S04]  /*29600*/  LDL.LU R8, [R1+0x80] ;  /* 0x0000800001087983 */ /* 0x001ee80000300800 */
[----:B------:R-:W4:Y:S04]  /*29610*/  LDL.LU.64 R26, [R1+0x1700] ;  /* 0x00170000011a7983 */ /* 0x000f280000300a00 */
[----:B------:R-:W2:Y:S01]  /*29620*/  LDL.LU.64 R24, [R1+0x16f8] ;  /* 0x0016f80001187983 */ /* 0x000ea20000300a00 */
[----:B------:R-:W-:-:S03]  /*29630*/  IMAD.MOV.U32 R9, RZ, RZ, R29 ;  /* 0x000000ffff097224 */ /* 0x000fc600078e001d */
[----:B------:R0:W-:Y:S01]  /*29640*/  STL [R1+0xd0], R16 ;  /* 0x0000d01001007387 */ /* 0x0001e20000100800 */
[----:B------:R-:W-:Y:S02]  /*29650*/  IMAD.MOV.U32 R10, RZ, RZ, R28 ;  /* 0x000000ffff0a7224 */ /* 0x000fe400078e001c */
[----:B------:R-:W-:Y:S02]  /*29660*/  IMAD.MOV.U32 R29, RZ, RZ, R17 ;  /* 0x000000ffff1d7224 */ /* 0x000fe400078e0011 */
[----:B------:R-:W-:Y:S02]  /*29670*/  IMAD.MOV.U32 R11, RZ, RZ, R0 ;  /* 0x000000ffff0b7224 */ /* 0x000fe400078e0000 */
[----:B------:R-:W-:Y:S02]  /*29680*/  IMAD.MOV.U32 R28, RZ, RZ, R18 ;  /* 0x000000ffff1c7224 */ /* 0x000fe400078e0012 */
[----:B------:R-:W-:Y:S01]  /*29690*/  IMAD.MOV.U32 R0, RZ, RZ, R19 ;  /* 0x000000ffff007224 */ /* 0x000fe200078e0013 */
[----:B0-----:R-:W3:Y:S04]  /*296a0*/  LDL.LU R16, [R1+0x1174] ;  /* 0x0011740001107983 */ /* 0x001ee80000300800 */
[----:B------:R-:W3:Y:S04]  /*296b0*/  LDL.LU R17, [R1+0x117c] ;  /* 0x00117c0001117983 */ /* 0x000ee80000300800 */
[----:B------:R-:W4:Y:S04]  /*296c0*/  LDL.LU R18, [R1+0x1184] ;  /* 0x0011840001127983 */ /* 0x000f280000300800 */
[----:B------:R-:W4:Y:S01]  /*296d0*/  LDL.LU R19, [R1+0x118c] ;  /* 0x00118c0001137983 */ /* 0x000f220000300800 */
[----:B------:R-:W-:-:S02]  /*296e0*/  F2FP.F16.E4M3.UNPACK_B R4, R4 ;  /* 0x00000004ff04723e */ /* 0x000fc400020006ff */
[----:B------:R-:W-:Y:S02]  /*296f0*/  F2FP.F16.E4M3.UNPACK_B R5, R5 ;  /* 0x00000005ff05723e */ /* 0x000fe400020006ff */
[----:B------:R-:W-:Y:S02]  /*29700*/  F2FP.F16.E4M3.UNPACK_B R6, R6 ;  /* 0x00000006ff06723e */ /* 0x000fe400020006ff */
[----:B------:R-:W-:-:S07]  /*29710*/  F2FP.F16.E4M3.UNPACK_B R7, R7 ;  /* 0x00000007ff07723e */ /* 0x000fce00020006ff */
[C---:B--2---:R-:W-:Y:S01]  /*29720*/  HMMA.16816.F32 R12, R4.reuse, R24, R12 ;  /* 0x00000018040c723c */ /* 0x044fe2000000180c */
[----:B----4-:R-:W-:Y:S04]  /*29730*/  STL.64 [R1+0x16b0], R18 ;  /* 0x0016b01201007387 */ /* 0x010fe80000100a00 */
[----:B---3--:R0:W-:Y:S04]  /*29740*/  STL.64 [R1+0x16a8], R16 ;  /* 0x0016a81001007387 */ /* 0x0081e80000100a00 */
[----:B0-----:R-:W2:Y:S04]  /*29750*/  LDL.LU R16, [R1+0x40] ;  /* 0x0000400001107983 */ /* 0x001ea80000300800 */
[----:B------:R-:W2:Y:S04]  /*29760*/  LDL.LU R17, [R1+0x44] ;  /* 0x0000440001117983 */ /* 0x000ea80000300800 */
[----:B------:R-:W2:Y:S04]  /*29770*/  LDL.LU R18, [R1+0x48] ;  /* 0x0000480001127983 */ /* 0x000ea80000300800 */
[----:B------:R-:W2:Y:S04]  /*29780*/  LDL.LU R19, [R1+0x4c] ;  /* 0x00004c0001137983 */ /* 0x000ea80000300800 */
[----:B------:R0:W-:Y:S04]  /*29790*/  STL [R1+0x1428], R0 ;  /* 0x0014280001007387 */ /* 0x0001e80000100800 */
[----:B0-----:R-:W3:Y:S04]  /*297a0*/  LDL.LU R0, [R1+0x74c] ;  /* 0x00074c0001007983 */ /* 0x001ee80000300800 */
[----:B------:R0:W-:Y:S04]  /*297b0*/  STL [R1+0x13b4], R28 ;  /* 0x0013b41c01007387 */ /* 0x0001e80000100800 */
[----:B0-----:R-:W4:Y:S04]  /*297c0*/  LDL.LU R28, [R1+0x748] ;  /* 0x00074800011c7983 */ /* 0x001f280000300800 */
[----:B------:R0:W-:Y:S04]  /*297d0*/  STL [R1+0x13b0], R29 ;  /* 0x0013b01d01007387 */ /* 0x0001e80000100800 */
[----:B0-----:R-:W3:Y:S04]  /*297e0*/  LDL.LU R29, [R1+0x1190] ;  /* 0x00119000011d7983 */ /* 0x001ee80000300800 */
[----:B------:R-:W-:Y:S04]  /*297f0*/  STL.64 [R1+0xb0], R12 ;  /* 0x0000b00c01007387 */ /* 0x000fe80000100a00 */
[----:B------:R0:W-:Y:S04]  /*29800*/  STL.64 [R1+0xb8], R14 ;  /* 0x0000b80e01007387 */ /* 0x0001e80000100a00 */
[----:B0-----:R-:W2:Y:S04]  /*29810*/  LDL.LU.64 R14, [R1+0x16f0] ;  /* 0x0016f000010e7983 */ /* 0x001ea80000300a00 */
[----:B------:R-:W2:Y:S04]  /*29820*/  LDL.LU.64 R12, [R1+0x16e8] ;  /* 0x0016e800010c7983 */ /* 0x000ea80000300a00 */
[----:B------:R-:W4:Y:S04]  /*29830*/  LDL.LU R24, [R1+0x1180] ;  /* 0x0011800001187983 */ /* 0x000f280000300800 */
[----:B------:R-:W4:Y:S04]  /*29840*/  LDL.LU R25, [R1+0x1188] ;  /* 0x0011880001197983 */ /* 0x000f280000300800 */
[----:B------:R-:W-:Y:S01]  /*29850*/  STL.64 [R1+0x16a0], R26 ;  /* 0x0016a01a01007387 */ /* 0x000fe20000100a00 */
[C---:B--2---:R-:W-:Y:S03]  /*29860*/  HMMA.16816.F32 R12, R4.reuse, R20, R12 ;  /* 0x00000014040c723c */ /* 0x044fe6000000180c */
[----:B----4-:R0:W-:Y:S04]  /*29870*/  STL.64 [R1+0x1698], R24 ;  /* 0x0016981801007387 */ /* 0x0101e80000100a00 */
[----:B0-----:R-:W2:Y:S04]  /*29880*/  LDL.LU R24, [R1+0x20] ;  /* 0x0000200001187983 */ /* 0x001ea80000300800 */
[----:B------:R-:W2:Y:S04]  /*29890*/  LDL.LU R25, [R1+0x24] ;  /* 0x0000240001197983 */ /* 0x000ea80000300800 */
[----:B------:R-:W2:Y:S04]  /*298a0*/  LDL.LU R26, [R1+0x28] ;  /* 0x00002800011a7983 */ /* 0x000ea80000300800 */
[----:B------:R-:W2:Y:S04]  /*298b0*/  LDL.LU R27, [R1+0x2c] ;  /* 0x00002c00011b7983 */ /* 0x000ea80000300800 */
[----:B------:R-:W-:Y:S04]  /*298c0*/  STL.64 [R1+0xa0], R12 ;  /* 0x0000a00c01007387 */ /* 0x000fe80000100a00 */
[----:B------:R0:W-:Y:S04]  /*298d0*/  STL.64 [R1+0xa8], R14 ;  /* 0x0000a80e01007387 */ /* 0x0001e80000100a00 */
[----:B0-----:R-:W4:Y:S04]  /*298e0*/  LDL.LU.64 R14, [R1+0x16e0] ;  /* 0x0016e000010e7983 */ /* 0x001f280000300a00 */
[----:B------:R-:W3:Y:S04]  /*298f0*/  LDL.LU.64 R12, [R1+0x16d8] ;  /* 0x0016d800010c7983 */ /* 0x000ee80000300a00 */
[----:B------:R-:W2:Y:S01]  /*29900*/  LDL.LU R21, [R1+0x1178] ;  /* 0x0011780001157983 */ /* 0x000ea20000300800 */
[----:B----4-:R-:W-:-:S15]  /*29910*/  HMMA.16816.F32 R8, R4, R14, R8 ;  /* 0x0000000e0408723c */ /* 0x010fde0000001808 */
[----:B------:R-:W-:-:S08]  /*29920*/  NOP ;  /* 0x0000000000007918 */ /* 0x000fd00000000000 */
[----:B------:R-:W-:Y:S04]  /*29930*/  STL.64 [R1+0x80], R8 ;  /* 0x0000800801007387 */ /* 0x000fe80000100a00 */
[----:B------:R0:W-:Y:S04]  /*29940*/  STL.64 [R1+0x88], R10 ;  /* 0x0000880a01007387 */ /* 0x0001e80000100a00 */
[----:B0-----:R-:W3:Y:S04]  /*29950*/  LDL.LU.64 R10, [R1+0x16d0] ;  /* 0x0016d000010a7983 */ /* 0x001ee80000300a00 */
[----:B------:R-:W3:Y:S02]  /*29960*/  LDL.LU.64 R8, [R1+0x16c8] ;  /* 0x0016c80001087983 */ /* 0x000ee40000300a00 */
[----:B---3--:R-:W-:Y:S02]  /*29970*/  HMMA.16816.F32 R12, R4, R12, R8 ;  /* 0x0000000c040c723c */ /* 0x008fe40000001808 */
[----:B------:R-:W3:Y:S04]  /*29980*/  LDL.LU.64 R10, [R1+0x16c0] ;  /* 0x0016c000010a7983 */ /* 0x000ee80000300a00 */
[----:B------:R-:W2:-:S15]  /*29990*/  LDL.LU.64 R8, [R1+0x16b8] ;  /* 0x0016b80001087983 */ /* 0x000e9e0000300a00 */
[----:B------:R-:W-:-:S02]  /*299a0*/  NOP ;  /* 0x0000000000007918 */ /* 0x000fc40000000000 */
[----:B------:R0:W-:Y:S04]  /*299b0*/  STL.64 [R1+0x60], R12 ;  /* 0x0000600c01007387 */ /* 0x0001e80000100a00 */
[----:B------:R1:W-:Y:S04]  /*299c0*/  STL.64 [R1+0x68], R14 ;  /* 0x0000680e01007387 */ /* 0x0003e80000100a00 */
[----:B0-----:R-:W4:Y:S04]  /*299d0*/  LDL.LU R12, [R1+0x10] ;  /* 0x00001000010c7983 */ /* 0x001f280000300800 */
[----:B------:R-:W4:Y:S04]  /*299e0*/  LDL.LU R13, [R1+0x14] ;  /* 0x00001400010d7983 */ /* 0x000f280000300800 */
[----:B-1----:R-:W4:Y:S04]  /*299f0*/  LDL.LU R14, [R1+0x18] ;  /* 0x00001800010e7983 */ /* 0x002f280000300800 */
[----:B------:R-:W4:Y:S01]  /*29a00*/  LDL.LU R15, [R1+0x1c] ;  /* 0x00001c00010f7983 */ /* 0x000f220000300800 */
[C---:B---3--:R-:W-:Y:S06]  /*29a10*/  HMMA.16816.F32 R16, R4.reuse, R10, R16 ;  /* 0x0000000a0410723c */ /* 0x048fec0000001810 */
[----:B--2---:R-:W-:-:S15]  /*29a20*/  HMMA.16816.F32 R8, R4, R8, R24 ;  /* 0x000000080408723c */ /* 0x004fde0000001818 */
[----:B------:R-:W-:-:S02]  /*29a30*/  NOP ;  /* 0x0000000000007918 */ /* 0x000fc40000000000 */
[----:B------:R-:W-:Y:S04]  /*29a40*/  STL.64 [R1+0x40], R16 ;  /* 0x0000401001007387 */ /* 0x000fe80000100a00 */
[----:B------:R0:W-:Y:S04]  /*29a50*/  STL.64 [R1+0x48], R18 ;  /* 0x0000481201007387 */ /* 0x0001e80000100a00 */
[----:B0-----:R-:W2:Y:S04]  /*29a60*/  LDL.LU.64 R18, [R1+0x16b0] ;  /* 0x0016b00001127983 */ /* 0x001ea80000300a00 */
[----:B------:R-:W3:Y:S04]  /*29a70*/  LDL.LU.64 R16, [R1+0x16a8] ;  /* 0x0016a80001107983 */ /* 0x000ee80000300a00 */
[----:B------:R-:W2:Y:S04]  /*29a80*/  LDL.LU.64 R26, [R1+0x16a0] ;  /* 0x0016a000011a7983 */ /* 0x000ea80000300a00 */
[----:B------:R-:W3:Y:S04]  /*29a90*/  LDL.LU.64 R24, [R1+0x1698] ;  /* 0x0016980001187983 */ /* 0x000ee80000300a00 */
[----:B------:R-:W-:Y:S04]  /*29aa0*/  STL.64 [R1+0x20], R8 ;  /* 0x0000200801007387 */ /* 0x000fe80000100a00 */
[----:B------:R4:W-:Y:S02]  /*29ab0*/  STL.64 [R1+0x28], R10 ;  /* 0x0000280a01007387 */ /* 0x0009e40000100a00 */
[----:B----4-:R-:W-:Y:S01]  /*29ac0*/  HMMA.16816.F32 R8, R4, R2, R12 ;  /* 0x000000020408723c */ /* 0x010fe2000000180c */
[----:B---3--:R-:W-:-:S02]  /*29ad0*/  IMAD R17, R17, 0x100, R24 ;  /* 0x0000010011117824 */ /* 0x008fc400078e0218 */
[----:B--2---:R-:W-:Y:S01]  /*29ae0*/  IMAD R18, R18, 0x100, R25 ;  /* 0x0000010012127824 */ /* 0x004fe200078e0219 */
[----:B------:R-:W-:Y:S02]  /*29af0*/  F2FP.F16.E4M3.UNPACK_B R24, R28.H1 ;  /* 0x0000001cff18723e */ /* 0x000fe400030006ff */
[----:B------:R-:W-:Y:S01]  /*29b00*/  F2FP.F16.E4M3.UNPACK_B R25, R0.H1 ;  /* 0x00000000ff19723e */ /* 0x000fe200030006ff */
[----:B------:R-:W-:Y:S04]  /*29b10*/  STL.64 [R1+0x1690], R26 ;  /* 0x0016901a01007387 */ /* 0x000fe80000100a00 */
[----:B------:R0:W-:Y:S04]  /*29b20*/  STL.64 [R1+0x1688], R24 ;  /* 0x0016881801007387 */ /* 0x0001e80000100a00 */
[----:B0-----:R-:W2:Y:S08]  /*29b30*/  LDL.LU R24, [R1] ;  /* 0x0000000001187983 */ /* 0x001eb00000300800 */
[----:B------:R-:W-:Y:S04]  /*29b40*/  STL.64 [R1+0x10], R8 ;  /* 0x0000100801007387 */ /* 0x000fe80000100a00 */
[----:B------:R0:W-:Y:S04]  /*29b50*/  STL.64 [R1+0x18], R10 ;  /* 0x0000180a01007387 */ /* 0x0001e80000100a00 */
[----:B------:R-:W2:Y:S04]  /*29b60*/  LDL.LU R25, [R1+0x4] ;  /* 0x0000040001197983 */ /* 0x000ea80000300800 */
[----:B------:R-:W2:Y:S04]  /*29b70*/  LDL.LU R26, [R1+0x8] ;  /* 0x00000800011a7983 */ /* 0x000ea80000300800 */
[----:B------:R-:W2:Y:S04]  /*29b80*/  LDL.LU R27, [R1+0xc] ;  /* 0x00000c00011b7983 */ /* 0x000ea80000300800 */
[----:B0-----:R-:W3:Y:S04]  /*29b90*/  LDL.LU R10, [R1+0x778] ;  /* 0x00077800010a7983 */ /* 0x001ee80000300800 */
[----:B------:R-:W3:Y:S04]  /*29ba0*/  LDL.LU R11, [R1+0x77c] ;  /* 0x00077c00010b7983 */ /* 0x000ee80000300800 */
[----:B------:R-:W4:Y:S04]  /*29bb0*/  LDL.LU R12, [R1+0x1194] ;  /* 0x00119400010c7983 */ /* 0x000f280000300800 */
[----:B------:R-:W2:Y:S04]  /*29bc0*/  LDL.LU R13, [R1+0x119c] ;  /* 0x00119c00010d7983 */ /* 0x000ea80000300800 */
[----:B--2---:R0:W-:Y:S04]  /*29bd0*/  STL [R1+0x1650], R13 ;  /* 0x0016500d01007387 */ /* 0x0041e80000100800 */
[----:B0-----:R-:W4:Y:S04]  /*29be0*/  LDL.LU R13, [R1+0x1198] ;  /* 0x00119800010d7983 */ /* 0x001f280000300800 */
[----:B------:R-:W2:Y:S04]  /*29bf0*/  LDL.LU R14, [R1+0x11a4] ;  /* 0x0011a400010e7983 */ /* 0x000ea80000300800 */
[----:B------:R-:W4:Y:S04]  /*29c00*/  LDL.LU R8, [R1+0x788] ;  /* 0x0007880001087983 */ /* 0x000f280000300800 */
[----:B------:R-:W4:Y:S04]  /*29c10*/  LDL.LU R9, [R1+0x78c] ;  /* 0x00078c0001097983 */ /* 0x000f280000300800 */
[----:B---3--:R-:W-:Y:S04]  /*29c20*/  STL.64 [R1+0x1670], R10 ;  /* 0x0016700a01007387 */ /* 0x008fe80000100a00 */
[----:B----4-:R0:W-:Y:S04]  /*29c30*/  STL.64 [R1+0x1668], R8 ;  /* 0x0016680801007387 */ /* 0x0101e80000100a00 */
[----:B0-----:R-:W3:Y:S04]  /*29c40*/  LDL.LU R8, [R1+0x50] ;  /* 0x0000500001087983 */ /* 0x001ee80000300800 */
[----:B------:R-:W3:Y:S04]  /*29c50*/  LDL.LU R9, [R1+0x54] ;  /* 0x0000540001097983 */ /* 0x000ee80000300800 */
[----:B------:R-:W4:Y:S04]  /*29c60*/  LDL.LU R10, [R1+0x58] ;  /* 0x00005800010a7983 */ /* 0x000f280000300800 */
[----:B------:R-:W4:Y:S01]  /*29c70*/  LDL.LU R11, [R1+0x5c] ;  /* 0x00005c00010b7983 */ /* 0x000f220000300800 */
[----:B------:R-:W-:-:S03]  /*29c80*/  IMAD R16, R16, 0x100, R21 ;  /* 0x0000010010107824 */ /* 0x000fc600078e0215 */
        /* <DEDUP_REMOVED lines=8> */
[----:B------:R-:W2:Y:S01]  /*29d10*/  LDL.LU R15, [R1+0x11ac] ;  /* 0x0011ac00010f7983 */ /* 0x000ea20000300800 */
[----:B------:R-:W-:Y:S01]  /*29d20*/  IMAD R19, R19, 0x100, R29 ;  /* 0x0000010013137824 */ /* 0x000fe200078e021d */
[----:B------:R-:W-:Y:S02]  /*29d30*/  HMMA.16816.F32 R4, R4, R22, R24 ;  /* 0x000000160404723c */ /* 0x000fe40000001818 */
[----:B--2---:R-:W-:Y:S04]  /*29d40*/  STL.64 [R1+0x1660], R14 ;  /* 0x0016600e01007387 */ /* 0x004fe80000100a00 */
[----:B------:R0:W-:Y:S04]  /*29d50*/  STL.64 [R1+0x1658], R12 ;  /* 0x0016580c01007387 */ /* 0x0001e80000100a00 */
[----:B0-----:R-:W2:Y:S04]  /*29d60*/  LDL.LU R12, [R1+0x70] ;  /* 0x00007000010c7983 */ /* 0x001ea80000300800 */
[----:B------:R-:W2:Y:S04]  /*29d70*/  LDL.LU R13, [R1+0x74] ;  /* 0x00007400010d7983 */ /* 0x000ea80000300800 */
[----:B------:R-:W2:Y:S04]  /*29d80*/  LDL.LU R14, [R1+0x78] ;  /* 0x00007800010e7983 */ /* 0x000ea80000300800 */
[----:B------:R-:W2:Y:S04]  /*29d90*/  LDL.LU R15, [R1+0x7c] ;  /* 0x00007c00010f7983 */ /* 0x000ea80000300800 */
[----:B------:R-:W2:Y:S04]  /*29da0*/  LDL.LU R29, [R1+0x79c] ;  /* 0x00079c00011d7983 */ /* 0x000ea80000300800 */
[----:B------:R-:W2:Y:S04]  /*29db0*/  LDL.LU R28, [R1+0x7a8] ;  /* 0x0007a800011c7983 */ /* 0x000ea80000300800 */
[----:B------:R-:W2:Y:S04]  /*29dc0*/  LDL.LU R0, [R1+0x7ac] ;  /* 0x0007ac0001007983 */ /* 0x000ea80000300800 */
[----:B------:R-:W2:Y:S04]  /*29dd0*/  LDL.LU.64 R26, [R1+0x1690] ;  /* 0x00169000011a7983 */ /* 0x000ea80000300a00 */
[----:B------:R-:W3:Y:S01]  /*29de0*/  LDL.LU.64 R24, [R1+0x1688] ;  /* 0x0016880001187983 */ /* 0x000ee20000300a00 */
[----:B------:R-:W-:-:S02]  /*29df0*/  F2FP.F16.E4M3.UNPACK_B R16, R16 ;  /* 0x00000010ff10723e */ /* 0x000fc400020006ff */
[----:B------:R-:W-:Y:S02]  /*29e00*/  F2FP.F16.E4M3.UNPACK_B R17, R17 ;  /* 0x00000011ff11723e */ /* 0x000fe400020006ff */
[----:B------:R-:W-:Y:S02]  /*29e10*/  F2FP.F16.E4M3.UNPACK_B R18, R18 ;  /* 0x00000012ff12723e */ /* 0x000fe400020006ff */
[----:B------:R-:W-:Y:S01]  /*29e20*/  F2FP.F16.E4M3.UNPACK_B R19, R19 ;  /* 0x00000013ff13723e */ /* 0x000fe200020006ff */
[----:B------:R-:W4:Y:S04]  /*29e30*/  LDL.LU R22, [R1+0x758] ;  /* 0x0007580001167983 */ /* 0x000f280000300800 */
[----:B------:R-:W2:Y:S04]  /*29e40*/  LDL.LU R23, [R1+0x75c] ;  /* 0x00075c0001177983 */ /* 0x000ea80000300800 */
[----:B------:R0:W-:Y:S04]  /*29e50*/  STL.64 [R1], R4 ;  /* 0x0000000401007387 */ /* 0x0001e80000100a00 */
[----:B------:R1:W-:Y:S04]  /*29e60*/  STL.64 [R1+0x8], R6 ;  /* 0x0000080601007387 */ /* 0x0003e80000100a00 */
[----:B0-----:R-:W2:Y:S04]  /*29e70*/  LDL.LU R4, [R1+0x11a0] ;  /* 0x0011a00001047983 */ /* 0x001ea80000300800 */
[----:B------:R-:W2:Y:S04]  /*29e80*/  LDL.LU R5, [R1+0x11a8] ;  /* 0x0011a80001057983 */ /* 0x000ea80000300800 */
[----:B-1----:R-:W2:Y:S04]  /*29e90*/  LDL.LU R6, [R1+0x11b0] ;  /* 0x0011b00001067983 */ /* 0x002ea80000300800 */
        /* <DEDUP_REMOVED lines=8> */
[----:B------:R-:W3:Y:S01]  /*29f20*/  LDL.LU.64 R8, [R1+0x1678] ;  /* 0x0016780001087983 */ /* 0x000ee20000300a00 */
[----:B----4-:R-:W-:-:S02]  /*29f30*/  F2FP.F16.E4M3.UNPACK_B R22, R22.H1 ;  /* 0x00000016ff16723e */ /* 0x010fc400030006ff */
[----:B--2---:R-:W-:Y:S02]  /*29f40*/  F2FP.F16.E4M3.UNPACK_B R23, R23.H1 ;  /* 0x00000017ff17723e */ /* 0x004fe400030006ff */
[----:B------:R-:W-:Y:S02]  /*29f50*/  F2FP.F16.E4M3.UNPACK_B R20, R20.H1 ;  /* 0x00000014ff14723e */ /* 0x000fe400030006ff */
[----:B------:R-:W-:-:S07]  /*29f60*/  F2FP.F16.E4M3.UNPACK_B R21, R21.H1 ;  /* 0x00000015ff15723e */ /* 0x000fce00030006ff */
[C---:B------:R-:W-:Y:S01]  /*29f70*/  HMMA.16816.F32 R12, R16.reuse, R20, R12 ;  /* 0x00000014100c723c */ /* 0x040fe2000000180c */
        /* <DEDUP_REMOVED lines=14> */
[----:B0-----:R-:W2:Y:S04]  /*2a060*/  LDL.LU.64 R14, [R1+0x1660] ;  /* 0x00166000010e7983 */ /* 0x001ea80000300a00 */
[----:B------:R-:W3:Y:S04]  /*2a070*/  LDL.LU.64 R12, [R1+0x1658] ;  /* 0x00165800010c7983 */ /* 0x000ee80000300a00 */
        /* <DEDUP_REMOVED lines=8> */
[----:B------:R-:W-:Y:S02]  /*2a100*/  F2FP.F16.E4M3.UNPACK_B R10, R10.H1 ;  /* 0x0000000aff0a723e */ /* 0x000fe400030006ff */
[----:B------:R-:W-:-:S07]  /*2a110*/  F2FP.F16.E4M3.UNPACK_B R11, R11.H1 ;  /* 0x0000000bff0b723e */ /* 0x000fce00030006ff */
[----:B----4-:R-:W-:Y:S01]  /*2a120*/  HMMA.16816.F32 R20, R16, R10, R20 ;  /* 0x0000000a1014723c */ /* 0x010fe20000001814 */
[----:B------:R-:W-:Y:S02]  /*2a130*/  F2FP.F16.E4M3.UNPACK_B R8, R8.H1 ;  /* 0x00000008ff08723e */ /* 0x000fe400030006ff */
[----:B------:R-:W-:-:S15]  /*2a140*/  F2FP.F16.E4M3.UNPACK_B R9, R9.H1 ;  /* 0x00000009ff09723e */ /* 0x000fde00030006ff */
[----:B------:R-:W-:-:S05]  /*2a150*/  NOP ;  /* 0x0000000000007918 */ /* 0x000fca0000000000 */
[----:B------:R-:W-:Y:S04]  /*2a160*/  STL.64 [R1+0x90], R20 ;  /* 0x0000901401007387 */ /* 0x000fe80000100a00 */
[----:B------:R2:W-:Y:S02]  /*2a170*/  STL.64 [R1+0x98], R22 ;  /* 0x0000981601007387 */ /* 0x0005e40000100a00 */
[----:B--2---:R-:W-:Y:S01]  /*2a180*/  HMMA.16816.F32 R20, R16, R8, R24 ;  /* 0x000000081014723c */ /* 0x004fe20000001818 */
[----:B------:R-:W-:Y:S01]  /*2a190*/  IMAD R15, R15, 0x100, R6 ;  /* 0x000001000f0f7824 */ /* 0x000fe200078e0206 */
[----:B------:R-:W-:Y:S02]  /*2a1a0*/  F2FP.F16.E4M3.UNPACK_B R6, R7.H1 ;  /* 0x00000007ff06723e */ /* 0x000fe400030006ff */
[----:B------:R-:W-:-:S02]  /*2a1b0*/  F2FP.F16.E4M3.UNPACK_B R7, R29.H1 ;  /* 0x0000001dff07723e */ /* 0x000fc400030006ff */
[----:B------:R-:W-:Y:S04]  /*2a1c0*/  STL [R1+0x15d8], R9 ;  /* 0x0015d80901007387 */ /* 0x000fe80000100800 */
[----:B------:R-:W2:Y:S01]  /*2a1d0*/  LDL.LU R29, [R1+0x11c4] ;  /* 0x0011c400011d7983 */ /* 0x000ea20000300800 */
[----:B------:R-:W-:Y:S01]  /*2a1e0*/  IMAD R14, R14, 0x100, R5 ;  /* 0x000001000e0e7824 */ /* 0x000fe200078e0205 */
[----:B------:R-:W-:-:S11]  /*2a1f0*/  F2FP.F16.E4M3.UNPACK_B R5, R0.H1 ;  /* 0x00000000ff05723e */ /* 0x000fd600030006ff */
[----:B------:R0:W-:Y:S04]  /*2a200*/  STL.64 [R1+0x420], R20 ;  /* 0x0004201401007387 */ /* 0x0001e80000100a00 */
[----:B------:R1:W-:Y:S01]  /*2a210*/  STL.64 [R1+0x428], R22 ;  /* 0x0004281601007387 */ /* 0x0003e20000100a00 */
[----:B---3--:R-:W-:Y:S01]  /*2a220*/  IMAD R13, R13, 0x100, R4 ;  /* 0x000001000d0d7824 */ /* 0x008fe200078e0204 */
[----:B------:R-:W-:Y:S02]  /*2a230*/  F2FP.F16.E4M3.UNPACK_B R4, R28.H1 ;  /* 0x0000001cff04723e */ /* 0x000fe400030006ff */
[----:B------:R-:W3:Y:S04]  /*2a240*/  LDL.LU R28, [R1+0x11d0] ;  /* 0x0011d000011c7983 */ /* 0x000ee80000300800 */
[----:B------:R-:W3:Y:S04]  /*2a250*/  LDL.LU R0, [R1+0x11cc] ;  /* 0x0011cc0001007983 */ /* 0x000ee80000300800 */
        /* <DEDUP_REMOVED lines=16> */
[----:B------:R-:W4:Y:S04]  /*2a360*/  LDL.LU R24, [R1+0x310] ;  /* 0x0003100001187983 */ /* 0x000f280000300800 */
[----:B------:R-:W4:Y:S04]  /*2a370*/  LDL.LU R25, [R1+0x314] ;  /* 0x0003140001197983 */ /* 0x000f280000300800 */
[----:B------:R-:W4:Y:S04]  /*2a380*/  LDL.LU R26, [R1+0x318] ;  /* 0x00031800011a7983 */ /* 0x000f280000300800 */
[----:B------:R-:W4:Y:S04]  /*2a390*/  LDL.LU R27, [R1+0x31c] ;  /* 0x00031c00011b7983 */ /* 0x000f280000300800 */
[----:B------:R-:W3:Y:S04]  /*2a3a0*/  LDL.LU R9, [R1+0x11b8] ;  /* 0x0011b80001097983 */ /* 0x000ee80000300800 */
[----:B------:R-:W-:Y:S04]  /*2a3b0*/  STL.64 [R1+0x15f8], R10 ;  /* 0x0015f80a01007387 */ /* 0x000fe80000100a00 */
        /* <DEDUP_REMOVED lines=28> */
[----:B------:R-:W-:-:S02]  /*2a580*/  F2FP.F16.E4M3.UNPACK_B R2, R2.H1 ;  /* 0x00000002ff02723e */ /* 0x000fc400030006ff */
[----:B------:R-:W-:-:S07]  /*2a590*/  F2FP.F16.E4M3.UNPACK_B R3, R3.H1 ;  /* 0x00000003ff03723e */ /* 0x000fce00030006ff */
[----:B------:R-:W-:Y:S01]  /*2a5a0*/  HMMA.16816.F32 R16, R16, R2, R24 ;  /* 0x000000021010723c */ /* 0x000fe20000001818 */
[----:B--2---:R-:W-:Y:S04]  /*2a5b0*/  STL.64 [R1+0x15e8], R6 ;  /* 0x0015e80601007387 */ /* 0x004fe80000100a00 */
[----:B----4-:R0:W-:Y:S04]  /*2a5c0*/  STL.64 [R1+0x15e0], R4 ;  /* 0x0015e00401007387 */ /* 0x0101e80000100a00 */
[----:B0-----:R-:W2:Y:S04]  /*2a5d0*/  LDL.LU R4, [R1+0x2d0] ;  /* 0x0002d00001047983 */ /* 0x001ea80000300800 */
[----:B------:R-:W2:Y:S04]  /*2a5e0*/  LDL.LU R5, [R1+0x2d4] ;  /* 0x0002d40001057983 */ /* 0x000ea80000300800 */
[----:B------:R-:W2:Y:S04]  /*2a5f0*/  LDL.LU R6, [R1+0x2d8] ;  /* 0x0002d80001067983 */ /* 0x000ea80000300800 */
[----:B------:R-:W2:Y:S04]  /*2a600*/  LDL.LU R7, [R1+0x2dc] ;  /* 0x0002dc0001077983 */ /* 0x000ea80000300800 */
[----:B------:R-:W4:Y:S04]  /*2a610*/  LDL.LU.64 R26, [R1+0x1628] ;  /* 0x00162800011a7983 */ /* 0x000f280000300a00 */
[----:B------:R-:W3:Y:S01]  /*2a620*/  LDL.LU.64 R24, [R1+0x1620] ;  /* 0x0016200001187983 */ /* 0x000ee20000300a00 */
[----:B------:R-:W-:-:S02]  /*2a630*/  F2FP.F16.E4M3.UNPACK_B R12, R12 ;  /* 0x0000000cff0c723e */ /* 0x000fc400020006ff */
[----:B------:R-:W-:Y:S02]  /*2a640*/  F2FP.F16.E4M3.UNPACK_B R13, R13 ;  /* 0x0000000dff0d723e */ /* 0x000fe400020006ff */
[----:B------:R-:W-:Y:S02]  /*2a650*/  F2FP.F16.E4M3.UNPACK_B R14, R14 ;  /* 0x0000000eff0e723e */ /* 0x000fe400020006ff */
[----:B------:R-:W-:Y:S01]  /*2a660*/  F2FP.F16.E4M3.UNPACK_B R15, R15 ;  /* 0x0000000fff0f723e */ /* 0x000fe200020006ff */
[----:B------:R0:W-:Y:S04]  /*2a670*/  STL.64 [R1+0x3e0], R16 ;  /* 0x0003e01001007387 */ /* 0x0001e80000100a00 */
[----:B------:R1:W-:Y:S04]  /*2a680*/  STL.64 [R1+0x3e8], R18 ;  /* 0x0003e81201007387 */ /* 0x0003e80000100a00 */
[----:B0-----:R-:W2:Y:S04]  /*2a690*/  LDL.LU R16, [R1+0x11b4] ;  /* 0x0011b40001107983 */ /* 0x001ea80000300800 */
[----:B------:R-:W2:Y:S04]  /*2a6a0*/  LDL.LU R17, [R1+0x11c0] ;  /* 0x0011c00001117983 */ /* 0x000ea80000300800 */
[----:B-1----:R-:W2:Y:S04]  /*2a6b0*/  LDL.LU R18, [R1+0x11bc] ;  /* 0x0011bc0001127983 */ /* 0x002ea80000300800 */
[----:B------:R-:W2:Y:S01]  /*2a6c0*/  LDL.LU R19, [R1+0x11c8] ;  /* 0x0011c80001137983 */ /* 0x000ea20000300800 */
[----:B---3--:R-:W-:-:S15]  /*2a6d0*/  HMMA.16816.F32 R20, R12, R24, R20 ;  /* 0x000000180c14723c */ /* 0x008fde0000001814 */
[----:B------:R-:W-:-:S08]  /*2a6e0*/  NOP ;  /* 0x0000000000007918 */ /* 0x000fd00000000000 */
[----:B------:R-:W-:Y:S04]  /*2a6f0*/  STL.64 [R1+0x310], R20 ;  /* 0x0003101401007387 */ /* 0x000fe80000100a00 */
[----:B------:R0:W-:Y:S04]  /*2a700*/  STL.64 [R1+0x318], R22 ;  /* 0x0003181601007387 */ /* 0x0001e80000100a00 */
[----:B0-----:R-:W3:Y:S04]  /*2a710*/  LDL.LU.64 R22, [R1+0x1618] ;  /* 0x0016180001167983 */ /* 0x001ee80000300a00 */
[----:B------:R-:W2:Y:S04]  /*2a720*/  LDL.LU.64 R20, [R1+0x1610] ;  /* 0x0016100001147983 */ /* 0x000ea80000300a00 */
[----:B----4-:R-:W-:Y:S04]  /*2a730*/  STL.64 [R1+0x15c0], R26 ;  /* 0x0015c01a01007387 */ /* 0x010fe80000100a00 */
[----:B------:R0:W-:Y:S04]  /*2a740*/  STL.64 [R1+0x15b8], R24 ;  /* 0x0015b81801007387 */ /* 0x0001e80000100a00 */
[----:B0-----:R-:W4:Y:S04]  /*2a750*/  LDL.LU R24, [R1+0x3d0] ;  /* 0x0003d00001187983 */ /* 0x001f280000300800 */
[----:B------:R-:W4:Y:S04]  /*2a760*/  LDL.LU R25, [R1+0x3d4] ;  /* 0x0003d40001197983 */ /* 0x000f280000300800 */
[----:B------:R-:W4:Y:S04]  /*2a770*/  LDL.LU R26, [R1+0x3d8] ;  /* 0x0003d800011a7983 */ /* 0x000f280000300800 */
[----:B------:R-:W4:Y:S01]  /*2a780*/  LDL.LU R27, [R1+0x3dc] ;  /* 0x0003dc00011b7983 */ /* 0x000f220000300800 */
[----:B---3--:R-:W-:-:S15]  /*2a790*/  HMMA.16816.F32 R8, R12, R22, R8 ;  /* 0x000000160c08723c */ /* 0x008fde0000001808 */
[----:B------:R-:W-:-:S08]  /*2a7a0*/  NOP ;  /* 0x0000000000007918 */ /* 0x000fd00000000000 */
        /* <DEDUP_REMOVED lines=16> */
[----:B--2---:R-:W-:Y:S01]  /*2a8b0*/  HMMA.16816.F32 R4, R12, R10, R4 ;  /* 0x0000000a0c04723c */ /* 0x004fe20000001804 */
[----:B---3--:R-:W-:-:S15]  /*2a8c0*/  IMAD R16, R16, 0x100, R9 ;  /* 0x0000010010107824 */ /* 0x008fde00078e0209 */
[----:B------:R-:W-:-:S07]  /*2a8d0*/  NOP ;  /* 0x0000000000007918 */ /* 0x000fce0000000000 */
[----:B------:R-:W-:Y:S04]  /*2a8e0*/  STL.64 [R1+0x2e0], R4 ;  /* 0x0002e00401007387 */ /* 0x000fe80000100a00 */
[----:B------:R0:W-:Y:S04]  /*2a8f0*/  STL.64 [R1+0x2e8], R6 ;  /* 0x0002e80601007387 */ /* 0x0001e80000100a00 */
[----:B0-----:R-:W2:Y:S04]  /*2a900*/  LDL.LU.64 R6, [R1+0x15e8] ;  /* 0x0015e80001067983 */ /* 0x001ea80000300a00 */
[----:B------:R-:W2:Y:S04]  /*2a910*/  LDL.LU.64 R4, [R1+0x15e0] ;  /* 0x0015e00001047983 */ /* 0x000ea80000300a00 */
[----:B------:R-:W2:Y:S02]  /*2a920*/  LDL.LU R9, [R1+0x15d8] ;  /* 0x0015d80001097983 */ /* 0x000ea40000300800 */
[----:B--2---:R-:W-:-:S15]  /*2a930*/  HMMA.16816.F32 R4, R12, R8, R4 ;  /* 0x000000080c04723c */ /* 0x004fde0000001804 */
[----:B------:R-:W-:-:S08]  /*2a940*/  NOP ;  /* 0x0000000000007918 */ /* 0x000fd00000000000 */
[----:B------:R-:W-:Y:S04]  /*2a950*/  STL.64 [R1+0x2d0], R4 ;  /* 0x0002d00401007387 */ /* 0x000fe80000100a00 */
[----:B------:R0:W-:Y:S04]  /*2a960*/  STL.64 [R1+0x2d8], R6 ;  /* 0x0002d80601007387 */ /* 0x0001e80000100a00 */
[----:B0-----:R-:W4:Y:S04]  /*2a970*/  LDL.LU.64 R6, [R1+0x15d0] ;  /* 0x0015d00001067983 */ /* 0x001f280000300a00 */
[----:B------:R-:W2:Y:S04]  /*2a980*/  LDL.LU.64 R4, [R1+0x15c8] ;  /* 0x0015c80001047983 */ /* 0x000ea80000300a00 */
[----:B------:R-:W-:Y:S01]  /*2a990*/  STL [R1+0x1570], R9 ;  /* 0x0015700901007387 */ /* 0x000fe20000100800 */
[----:B------:R-:W-:-:S02]  /*2a9a0*/  IMAD R17, R18, 0x100, R17 ;  /* 0x0000010012117824 */ /* 0x000fc400078e0211 */
[----:B------:R-:W-:Y:S02]  /*2a9b0*/  IMAD R18, R29, 0x100, R19 ;  /* 0x000001001d127824 */ /* 0x000fe400078e0213 */
[----:B------:R-:W-:Y:S01]  /*2a9c0*/  IMAD R19, R0, 0x100, R28 ;  /* 0x0000010000137824 */ /* 0x000fe200078e021c */
[C---:B----4-:R-:W-:Y:S06]  /*2a9d0*/  HMMA.16816.F32 R24, R12.reuse, R6, R24 ;  /* 0x000000060c18723c */ /* 0x050fec0000001818 */
[----:B--2---:R-:W-:-:S15]  /*2a9e0*/  HMMA.16816.F32 R20, R12, R4, R20 ;  /* 0x000000040c14723c */ /* 0x004fde0000001814 */
[----:B------:R-:W-:-:S02]  /*2a9f0*/  NOP ;  /* 0x0000000000007918 */ /* 0x000fc40000000000 */
[----:B------:R0:W-:Y:S04]  /*2aa00*/  STL.64 [R1+0x430], R24 ;  /* 0x0004301801007387 */ /* 0x0001e80000100a00 */
[----:B------:R1:W-:Y:S04]  /*2aa10*/  STL.64 [R1+0x438], R26 ;  /* 0x0004381a01007387 */ /* 0x0003e80000100a00 */
[----:B0-----:R-:W2:Y:S04]  /*2aa20*/  LDL.LU R24, [R1+0x2b0] ;  /* 0x0002b00001187983 */ /* 0x001ea80000300800 */
[----:B------:R-:W2:Y:S04]  /*2aa30*/  LDL.LU R25, [R1+0x2b4] ;  /* 0x0002b40001197983 */ /* 0x000ea80000300800 */
[----:B-1----:R-:W2:Y:S04]  /*2aa40*/  LDL.LU R26, [R1+0x2b8] ;  /* 0x0002b800011a7983 */ /* 0x002ea80000300800 */
[----:B------:R-:W2:Y:S04]  /*2aa50*/  LDL.LU R27, [R1+0x2bc] ;  /* 0x0002bc00011b7983 */ /* 0x000ea80000300800 */
[----:B------:R-:W3:Y:S04]  /*2aa60*/  LDL.LU R29, [R1+0x11e4] ;  /* 0x0011e400011d7983 */ /* 0x000ee80000300800 */
[----:B------:R-:W4:Y:S04]  /*2aa70*/  LDL.LU R28, [R1+0x11f0] ;  /* 0x0011f000011c7983 */ /* 0x000f280000300800 */
[----:B------:R-:W4:Y:S04]  /*2aa80*/  LDL.LU R0, [R1+0x11ec] ;  /* 0x0011ec0001007983 */ /* 0x000f280000300800 */
[----:B------:R0:W-:Y:S04]  /*2aa90*/  STL.64 [R1+0x3d0], R20 ;  /* 0x0003d01401007387 */ /* 0x0001e80000100a00 */
[----:B------:R1:W-:Y:S04]  /*2aaa0*/  STL.64 [R1+0x3d8], R22 ;  /* 0x0003d81601007387 */ /* 0x0003e80000100a00 */
[----:B0-----:R-:W3:Y:S04]  /*2aab0*/  LDL.LU R20, [R1+0x2a0] ;  /* 0x0002a00001147983 */ /* 0x001ee80000300800 */
[----:B------:R-:W3:Y:S04]  /*2aac0*/  LDL.LU R21, [R1+0x2a4] ;  /* 0x0002a40001157983 */ /* 0x000ee80000300800 */
[----:B-1----:R-:W3:Y:S04]  /*2aad0*/  LDL.LU R22, [R1+0x2a8] ;  /* 0x0002a80001167983 */ /* 0x002ee80000300800 */
[----:B------:R-:W3:Y:S04]  /*2aae0*/  LDL.LU R23, [R1+0x2ac] ;  /* 0x0002ac0001177983 */ /* 0x000ee80000300800 */
[----:B------:R-:W2:Y:S04]  /*2aaf0*/  LDL.LU R9, [R1+0x11d8] ;  /* 0x0011d80001097983 */ /* 0x000ea80000300800 */
[----:B------:R-:W-:Y:S04]  /*2ab00*/  STL.64 [R1+0x1590], R10 ;  /* 0x0015900a01007387 */ /* 0x000fe80000100a00 */
[----:B--2---:R-:W-:Y:S04]  /*2ab10*/  STL.64 [R1+0x1588], R8 ;  /* 0x0015880801007387 */ /* 0x004fe80000100a00 */
[----:B------:R-:W-:Y:S04]  /*2ab20*/  STL.64 [R1+0x1568], R6 ;  /* 0x0015680601007387 */ /* 0x000fe80000100a00 */
[----:B------:R0:W-:Y:S04]  /*2ab30*/  STL.64 [R1+0x1560], R4 ;  /* 0x0015600401007387 */ /* 0x0001e80000100a00 */
[----:B0-----:R-:W2:Y:S04]  /*2ab40*/  LDL.LU R4, [R1+0x260] ;  /* 0x0002600001047983 */ /* 0x001ea80000300800 */
[----:B------:R-:W2:Y:S04]  /*2ab50*/  LDL.LU R5, [R1+0x264] ;  /* 0x0002640001057983 */ /* 0x000ea80000300800 */
[----:B------:R-:W4:Y:S04]  /*2ab60*/  LDL.LU R6, [R1+0x268] ;  /* 0x0002680001067983 */ /* 0x000f280000300800 */
[----:B------:R-:W4:Y:S04]  /*2ab70*/  LDL.LU R7, [R1+0x26c] ;  /* 0x00026c0001077983 */ /* 0x000f280000300800 */
[----:B------:R-:W3:Y:S04]  /*2ab80*/  LDL.LU R8, [R1+0x280] ;  /* 0x0002800001087983 */ /* 0x000ee80000300800 */
[----:B------:R-:W3:Y:S04]  /*2ab90*/  LDL.LU R9, [R1+0x284] ;  /* 0x0002840001097983 */ /* 0x000ee80000300800 */
[----:B------:R-:W2:Y:S04]  /*2aba0*/  LDL.LU R10, [R1+0x288] ;  /* 0x00028800010a7983 */ /* 0x000ea80000300800 */
[----:B------:R-:W2:Y:S01]  /*2abb0*/  LDL.LU R11, [R1+0x28c] ;  /* 0x00028c00010b7983 */ /* 0x000ea20000300800 */
[----:B------:R-:W-:Y:S03]  /*2abc0*/  HMMA.16816.F32 R12, R12, R2, R24 ;  /* 0x000000020c0c723c */ /* 0x000fe60000001818 */
        /* <DEDUP_REMOVED lines=10> */
[----:B------:R-:W3:Y:S04]  /*2ac70*/  LDL.LU R6, [R1+0x278] ;  /* 0x0002780001067983 */ /* 0x000ee80000300800 */
[----:B------:R-:W3:Y:S04]  /*2ac80*/  LDL.LU R7, [R1+0x27c] ;  /* 0x00027c0001077983 */ /* 0x000ee80000300800 */
[----:B------:R-:W4:Y:S04]  /*2ac90*/  LDL.LU.64 R26, [R1+0x15c0] ;  /* 0x0015c000011a7983 */ /* 0x000f280000300a00 */
[----:B------:R-:W2:Y:S01]  /*2aca0*/  LDL.LU.64 R24, [R1+0x15b8] ;  /* 0x0015b80001187983 */ /* 0x000ea20000300a00 */
[----:B------:R-:W-:-:S02]  /*2acb0*/  F2FP.F16.E4M3.UNPACK_B R16, R16 ;  /* 0x00000010ff10723e */ /* 0x000fc400020006ff */
[----:B------:R-:W-:Y:S02]  /*2acc0*/  F2FP.F16.E4M3.UNPACK_B R17, R17 ;  /* 0x00000011ff11723e */ /* 0x000fe400020006ff */
[----:B------:R-:W-:Y:S02]  /*2acd0*/  F2FP.F16.E4M3.UNPACK_B R18, R18 ;  /* 0x00000012ff12723e */ /* 0x000fe400020006ff */
[----:B------:R-:W-:Y:S01]  /*2ace0*/  F2FP.F16.E4M3.UNPACK_B R19, R19 ;  /* 0x00000013ff13723e */ /* 0x000fe200020006ff */
[----:B------:R0:W-:Y:S04]  /*2acf0*/  STL.64 [R1+0x2c0], R12 ;  /* 0x0002c00c01007387 */ /* 0x0001e80000100a00 */
[----:B------:R1:W-:Y:S04]  /*2ad00*/  STL.64 [R1+0x2c8], R14 ;  /* 0x0002c80e01007387 */ /* 0x0003e80000100a00 */
[----:B0-----:R-:W3:Y:S04]  /*2ad10*/  LDL.LU R12, [R1+0x11d4] ;  /* 0x0011d400010c7983 */ /* 0x001ee80000300800 */
[----:B------:R-:W3:Y:S04]  /*2ad20*/  LDL.LU R13, [R1+0x11e0] ;  /* 0x0011e000010d7983 */ /* 0x000ee80000300800 */
[----:B-1----:R-:W3:Y:S04]  /*2ad30*/  LDL.LU R14, [R1+0x11dc] ;  /* 0x0011dc00010e7983 */ /* 0x002ee80000300800 */
[----:B------:R-:W3:Y:S01]  /*2ad40*/  LDL.LU R15, [R1+0x11e8] ;  /* 0x0011e800010f7983 */ /* 0x000ee20000300800 */
[----:B--2---:R-:W-:-:S15]  /*2ad50*/  HMMA.16816.F32 R20, R16, R24, R20 ;  /* 0x000000181014723c */ /* 0x004fde0000001814 */
[----:B------:R-:W-:-:S08]  /*2ad60*/  NOP ;  /* 0x0000000000007918 */ /* 0x000fd00000000000 */
[----:B------:R-:W-:Y:S04]  /*2ad70*/  STL.64 [R1+0x2b0], R20 ;  /* 0x0002b01401007387 */ /* 0x000fe80000100a00 */
[----:B------:R0:W-:Y:S04]  /*2ad80*/  STL.64 [R1+0x2b8], R22 ;  /* 0x0002b81601007387 */ /* 0x0001e80000100a00 */
[----:B0-----:R-:W2:Y:S04]  /*2ad90*/  LDL.LU.64 R22, [R1+0x15b0] ;  /* 0x0015b00001167983 */ /* 0x001ea80000300a00 */
[----:B------:R-:W3:Y:S04]  /*2ada0*/  LDL.LU.64 R20, [R1+0x15a8] ;  /* 0x0015a80001147983 */ /* 0x000ee80000300a00 */
[----:B----4-:R-:W-:Y:S04]  /*2adb0*/  STL.64 [R1+0x1538], R26 ;  /* 0x0015381a01007387 */ /* 0x010fe80000100a00 */
[----:B------:R0:W-:Y:S04]  /*2adc0*/  STL.64 [R1+0x1530], R24 ;  /* 0x0015301801007387 */ /* 0x0001e80000100a00 */
[----:B0-----:R-:W4:Y:S04]  /*2add0*/  LDL.LU R24, [R1+0x250] ;  /* 0x0002500001187983 */ /* 0x001f280000300800 */
[----:B------:R-:W4:Y:S04]  /*2ade0*/  LDL.LU R25, [R1+0x254] ;  /* 0x0002540001197983 */ /* 0x000f280000300800 */
[----:B------:R-:W2:Y:S04]  /*2adf0*/  LDL.LU R26, [R1+0x258] ;  /* 0x00025800011a7983 */ /* 0x000ea80000300800 */
[----:B------:R-:W2:Y:S04]  /*2ae00*/  LDL.LU R27, [R1+0x25c] ;  /* 0x00025c00011b7983 */ /* 0x000ea80000300800 */
[----:B--2---:R-:W-:Y:S04]  /*2ae10*/  STL.64 [R1+0x1548], R26 ;  /* 0x0015481a01007387 */ /* 0x004fe80000100a00 */
[----:B----4-:R0:W-:Y:S04]  /*2ae20*/  STL.64 [R1+0x1540], R24 ;  /* 0x0015401801007387 */ /* 0x0101e80000100a00 */
[----:B0-----:R-:W2:Y:S04]  /*2ae30*/  LDL.LU R24, [R1+0x3a0] ;  /* 0x0003a00001187983 */ /* 0x001ea80000300800 */
[----:B------:R-:W2:Y:S04]  /*2ae40*/  LDL.LU R25, [R1+0x3a4] ;  /* 0x0003a40001197983 */ /* 0x000ea80000300800 */
[----:B------:R-:W4:Y:S04]  /*2ae50*/  LDL.LU R26, [R1+0x3a8] ;  /* 0x0003a800011a7983 */ /* 0x000f280000300800 */
[----:B------:R-:W4:Y:S01]  /*2ae60*/  LDL.LU R27, [R1+0x3ac] ;  /* 0x0003ac00011b7983 */ /* 0x000f220000300800 */
[C---:B------:R-:W-:Y:S03]  /*2ae70*/  HMMA.16816.F32 R8, R16.reuse, R22, R8 ;  /* 0x000000161008723c */ /* 0x040fe60000001808 */
        /* <DEDUP_REMOVED lines=15> */
[----:B------:R-:W4:Y:S01]  /*2af70*/  LDL.LU.64 R8, [R1+0x1588] ;  /* 0x0015880001087983 */ /* 0x000f220000300a00 */
[----:B---3--:R-:W-:Y:S01]  /*2af80*/  HMMA.16816.F32 R4, R16, R10, R4 ;  /* 0x0000000a1004723c */ /* 0x008fe20000001804 */
[----:B----4-:R-:W-:-:S15]  /*2af90*/  IMAD R12, R12, 0x100, R9 ;  /* 0x000001000c0c7824 */ /* 0x010fde00078e0209 */
[----:B------:R-:W-:-:S07]  /*2afa0*/  NOP ;  /* 0x0000000000007918 */ /* 0x000fce0000000000 */
[----:B------:R-:W-:Y:S04]  /*2afb0*/  STL.64 [R1+0x280], R4 ;  /* 0x0002800401007387 */ /* 0x000fe80000100a00 */
[----:B------:R0:W-:Y:S04]  /*2afc0*/  STL.64 [R1+0x288], R6 ;  /* 0x0002880601007387 */ /* 0x0001e80000100a00 */
[----:B0-----:R-:W3:Y:S04]  /*2afd0*/  LDL.LU.64 R6, [R1+0x1580] ;  /* 0x0015800001067983 */ /* 0x001ee80000300a00 */
[----:B------:R-:W3:Y:S04]  /*2afe0*/  LDL.LU.64 R4, [R1+0x1578] ;  /* 0x0015780001047983 */ /* 0x000ee80000300a00 */
[----:B------:R-:W3:Y:S02]  /*2aff0*/  LDL.LU R9, [R1+0x1570] ;  /* 0x0015700001097983 */ /* 0x000ee40000300800 */
[----:B---3--:R-:W-:-:S15]  /*2b000*/  HMMA.16816.F32 R4, R16, R8, R4 ;  /* 0x000000081004723c */ /* 0x008fde0000001804 */
[----:B------:R-:W-:-:S08]  /*2b010*/  NOP ;  /* 0x0000000000007918 */ /* 0x000fd00000000000 */
[----:B------:R-:W-:Y:S04]  /*2b020*/  STL.64 [R1+0x270], R4 ;  /* 0x0002700401007387 */ /* 0x000fe80000100a00 */
[----:B------:R0:W-:Y:S04]  /*2b030*/  STL.64 [R1+0x278], R6 ;  /* 0x0002780601007387 */ /* 0x0001e80000100a00 */
[----:B0-----:R-:W2:Y:S04]  /*2b040*/  LDL.LU.64 R6, [R1+0x1568] ;  /* 0x0015680001067983 */ /* 0x001ea80000300a00 */
[----:B------:R-:W3:Y:S04]  /*2b050*/  LDL.LU.64 R4, [R1+0x1560] ;  /* 0x0015600001047983 */ /* 0x000ee80000300a00 */
[----:B------:R-:W-:Y:S01]  /*2b060*/  STL [R1+0x1508], R9 ;  /* 0x0015080901007387 */ /* 0x000fe20000100800 */
        /* <DEDUP_REMOVED lines=11> */
[----:B------:R-:W2:Y:S04]  /*2b120*/  LDL.LU.64 R24, [R1+0x1540] ;  /* 0x0015400001187983 */ /* 0x000ea80000300a00 */
[----:B------:R-:W-:Y:S04]  /*2b130*/  STL.64 [R1+0x1500], R6 ;  /* 0x0015000601007387 */ /* 0x000fe80000100a00 */
[----:B------:R0:W-:Y:S04]  /*2b140*/  STL.64 [R1+0x14f8], R4 ;  /* 0x0014f80401007387 */ /* 0x0001e80000100a00 */
[----:B0-----:R-:W3:Y:S04]  /*2b150*/  LDL.LU R4, [R1+0x230] ;  /* 0x0002300001047983 */ /* 0x001ee80000300800 */
[----:B------:R-:W3:Y:S04]  /*2b160*/  LDL.LU R5, [R1+0x234] ;  /* 0x0002340001057983 */ /* 0x000ee80000300800 */
[----:B------:R-:W3:Y:S04]  /*2b170*/  LDL.LU R6, [R1+0x238] ;  /* 0x0002380001067983 */ /* 0x000ee80000300800 */
[----:B------:R-:W3:Y:S01]  /*2b180*/  LDL.LU R7, [R1+0x23c] ;  /* 0x00023c0001077983 */ /* 0x000ee20000300800 */
        /* <DEDUP_REMOVED lines=8> */
[----:B-1----:R-:W3:Y:S04]  /*2b210*/  LDL.LU R18, [R1+0x248] ;  /* 0x0002480001127983 */ /* 0x002ee80000300800 */
[----:B------:R-:W3:Y:S01]  /*2b220*/  LDL.LU R19, [R1+0x24c] ;  /* 0x00024c0001137983 */ /* 0x000ee20000300800 */
[----:B------:R-:W-:-:S02]  /*2b230*/  IMAD R13, R14, 0x100, R13 ;  /* 0x000001000e0d7824 */ /* 0x000fc400078e020d */
[----:B------:R-:W-:Y:S02]  /*2b240*/  IMAD R14, R29, 0x100, R15 ;  /* 0x000001001d0e7824 */ /* 0x000fe400078e020f */
[----:B------:R-:W-:Y:S01]  /*2b250*/  IMAD R15, R0, 0x100, R28 ;  /* 0x00000100000f7824 */ /* 0x000fe200078e021c */
[----:B------:R-:W-:Y:S02]  /*2b260*/  F2FP.F16.E4M3.UNPACK_B R12, R12 ;  /* 0x0000000cff0c723e */ /* 0x000fe400020006ff */
[----:B------:R-:W-:Y:S02]  /*2b270*/  F2FP.F16.E4M3.UNPACK_B R13, R13 ;  /* 0x0000000dff0d723e */ /* 0x000fe400020006ff */
[----:B------:R-:W-:Y:S02]  /*2b280*/  F2FP.F16.E4M3.UNPACK_B R14, R14 ;  /* 0x0000000eff0e723e */ /* 0x000fe400020006ff */
[----:B------:R-:W-:Y:S01]  /*2b290*/  F2FP.F16.E4M3.UNPACK_B R15, R15 ;  /* 0x0000000fff0f723e */ /* 0x000fe200020006ff */
[----:B----4-:R-:W-:Y:S06]  /*2b2a0*/  STL.64 [R1+0x14f0], R24 ;  /* 0x0014f01801007387 */ /* 0x010fec0000100a00 */
[----:B---3--:R-:W-:-:S15]  /*2b2b0*/  HMMA.16816.F32 R16, R12, R24, R16 ;  /* 0x000000180c10723c */ /* 0x008fde0000001810 */
[----:B------:R-:W-:-:S08]  /*2b2c0*/  NOP ;  /* 0x0000000000007918 */ /* 0x000fd00000000000 */
[----:B------:R-:W-:Y:S04]  /*2b2d0*/  STL.64 [R1+0x250], R16 ;  /* 0x0002501001007387 */ /* 0x000fe80000100a00 */
[----:B------:R-:W-:Y:S04]  /*2b2e0*/  STL.64 [R1+0x258], R18 ;  /* 0x0002581201007387 */ /* 0x000fe80000100a00 */
[----:B------:R-:W3:Y:S01]  /*2b2f0*/  LDL.LU R9, [R1+0x11f8] ;  /* 0x0011f80001097983 */ /* 0x000ee20000300800 */
[----:B------:R-:W-:Y:S03]  /*2b300*/  HMMA.16816.F32 R4, R12, R22, R4 ;  /* 0x000000160c04723c */ /* 0x000fe60000001804 */
[----:B------:R-:W-:-:S15]  /*2b310*/  STL.64 [R1+0x1528], R10 ;  /* 0x0015280a01007387 */ /* 0x000fde0000100a00 */
[----:B------:R-:W-:-:S05]  /*2b320*/  NOP ;  /* 0x0000000000007918 */ /* 0x000fca0000000000 */
[----:B------:R-:W-:Y:S04]  /*2b330*/  STL.64 [R1+0x240], R4 ;  /* 0x0002400401007387 */ /* 0x000fe80000100a00 */
[----:B------:R-:W-:Y:S04]  /*2b340*/  STL.64 [R1+0x248], R6 ;  /* 0x0002480601007387 */ /* 0x000fe80000100a00 */
[----:B---3--:R0:W-:Y:S04]  /*2b350*/  STL.64 [R1+0x1520], R8 ;  /* 0x0015200801007387 */ /* 0x0081e80000100a00 */
[----:B0-----:R-:W3:Y:S04]  /*2b360*/  LDL.LU R8, [R1+0x220] ;  /* 0x0002200001087983 */ /* 0x001ee80000300800 */
[----:B------:R-:W3:Y:S04]  /*2b370*/  LDL.LU R9, [R1+0x224] ;  /* 0x0002240001097983 */ /* 0x000ee80000300800 */
[----:B------:R-:W3:Y:S04]  /*2b380*/  LDL.LU R10, [R1+0x228] ;  /* 0x00022800010a7983 */ /* 0x000ee80000300800 */
[----:B------:R-:W3:Y:S04]  /*2b390*/  LDL.LU R11, [R1+0x22c] ;  /* 0x00022c00010b7983 */ /* 0x000ee80000300800 */
[----:B------:R-:W4:Y:S04]  /*2b3a0*/  LDL.LU R16, [R1+0x11f4] ;  /* 0x0011f40001107983 */ /* 0x000f280000300800 */
[----:B------:R-:W2:Y:S04]  /*2b3b0*/  LDL.LU R17, [R1+0x1200] ;  /* 0x0012000001117983 */ /* 0x000ea80000300800 */
[----:B------:R-:W2:Y:S04]  /*2b3c0*/  LDL.LU R18, [R1+0x11fc] ;  /* 0x0011fc0001127983 */ /* 0x000ea80000300800 */
[----:B------:R-:W4:Y:S04]  /*2b3d0*/  LDL.LU R4, [R1+0x200] ;  /* 0x0002000001047983 */ /* 0x000f280000300800 */
[----:B------:R-:W4:Y:S04]  /*2b3e0*/  LDL.LU R5, [R1+0x204] ;  /* 0x0002040001057983 */ /* 0x000f280000300800 */
[----:B------:R-:W2:Y:S04]  /*2b3f0*/  LDL.LU R6, [R1+0x208] ;  /* 0x0002080001067983 */ /* 0x000ea80000300800 */
[----:B------:R-:W2:Y:S01]  /*2b400*/  LDL.LU R7, [R1+0x20c] ;  /* 0x00020c0001077983 */ /* 0x000ea20000300800 */
[C---:B---3--:R-:W-:Y:S03]  /*2b410*/  HMMA.16816.F32 R8, R12.reuse, R20, R8 ;  /* 0x000000140c08723c */ /* 0x048fe60000001808 */
[----:B--2---:R-:W-:Y:S04]  /*2b420*/  STL.64 [R1+0x1518], R6 ;  /* 0x0015180601007387 */ /* 0x004fe80000100a00 */
[----:B----4-:R0:W-:Y:S04]  /*2b430*/  STL.64 [R1+0x1510], R4 ;  /* 0x0015100401007387 */ /* 0x0101e80000100a00 */
[----:B0-----:R-:W2:Y:S04]  /*2b440*/  LDL.LU R4, [R1+0x210] ;  /* 0x0002100001047983 */ /* 0x001ea80000300800 */
[----:B------:R-:W2:Y:S04]  /*2b450*/  LDL.LU R5, [R1+0x214] ;  /* 0x0002140001057983 */ /* 0x000ea80000300800 */
[----:B------:R-:W2:Y:S04]  /*2b460*/  LDL.LU R6, [R1+0x218] ;  /* 0x0002180001067983 */ /* 0x000ea80000300800 */
[----:B------:R-:W2:Y:S04]  /*2b470*/  LDL.LU R7, [R1+0x21c] ;  /* 0x00021c0001077983 */ /* 0x000ea80000300800 */
[----:B------:R-:W3:Y:S04]  /*2b480*/  LDL.LU R19, [R1+0x1208] ;  /* 0x0012080001137983 */ /* 0x000ee80000300800 */
[----:B------:R-:W3:Y:S04]  /*2b490*/  LDL.LU R29, [R1+0x1204] ;  /* 0x00120400011d7983 */ /* 0x000ee80000300800 */
[----:B------:R-:W4:Y:S04]  /*2b4a0*/  LDL.LU R28, [R1+0x1210] ;  /* 0x00121000011c7983 */ /* 0x000f280000300800 */
[----:B------:R-:W4:Y:S04]  /*2b4b0*/  LDL.LU R0, [R1+0x120c] ;  /* 0x00120c0001007983 */ /* 0x000f280000300800 */
[----:B------:R-:W4:Y:S04]  /*2b4c0*/  LDL.LU R24, [R1+0x390] ;  /* 0x0003900001187983 */ /* 0x000f280000300800 */
[----:B------:R-:W4:Y:S04]  /*2b4d0*/  LDL.LU R25, [R1+0x394] ;  /* 0x0003940001197983 */ /* 0x000f280000300800 */
        /* <DEDUP_REMOVED lines=16> */
[----:B------:R-:W-:Y:S01]  /*2b5e0*/  HMMA.16816.F32 R4, R12, R10, R4 ;  /* 0x0000000a0c04723c */ /* 0x000fe20000001804 */
[----:B---3--:R-:W-:-:S02]  /*2b5f0*/  IMAD R16, R16, 0x100, R9 ;  /* 0x0000010010107824 */ /* 0x008fc400078e0209 */
        /* <DEDUP_REMOVED lines=15> */
[----:B0-----:R-:W3:Y:S04]  /*2b6f0*/  LDL.LU.64 R6, [R1+0x1500] ;  /* 0x0015000001067983 */ /* 0x001ee80000300a00 */
[----:B------:R-:W2:Y:S04]  /*2b700*/  LDL.LU.64 R4, [R1+0x14f8] ;  /* 0x0014f80001047983 */ /* 0x000ea80000300a00 */
[----:B------:R-:W-:Y:S04]  /*2b710*/  STL [R1+0x14ac], R8 ;  /* 0x0014ac0801007387 */ /* 0x000fe80000100800 */
[----:B------:R-:W-:Y:S01]  /*2b720*/  STL [R1+0x14a8], R9 ;  /* 0x0014a80901007387 */ /* 0x000fe20000100800 */
[----:B------:R-:W-:-:S02]  /*2b730*/  IMAD R17, R18, 0x100, R17 ;  /* 0x0000010012117824 */ /* 0x000fc400078e0211 */
[----:B------:R-:W-:Y:S02]  /*2b740*/  IMAD R18, R29, 0x100, R19 ;  /* 0x000001001d127824 */ /* 0x000fe400078e0213 */
[----:B------:R-:W-:Y:S01]  /*2b750*/  IMAD R19, R0, 0x100, R28 ;  /* 0x0000010000137824 */ /* 0x000fe200078e021c */
[C---:B---3--:R-:W-:Y:S06]  /*2b760*/  HMMA.16816.F32 R24, R12.reuse, R6, R24 ;  /* 0x000000060c18723c */ /* 0x048fec0000001818 */
[----:B--2---:R-:W-:-:S15]  /*2b770*/  HMMA.16816.F32 R20, R12, R4, R20 ;  /* 0x000000040c14723c */ /* 0x004fde0000001814 */
[----:B------:R-:W-:-:S02]  /*2b780*/  NOP ;  /* 0x0000000000007918 */ /* 0x000fc40000000000 */
[----:B------:R0:W-:Y:S04]  /*2b790*/  STL.64 [R1+0x3a0], R24 ;  /* 0x0003a01801007387 */ /* 0x0001e80000100a00 */
[----:B------:R1:W-:Y:S04]  /*2b7a0*/  STL.64 [R1+0x3a8], R26 ;  /* 0x0003a81a01007387 */ /* 0x0003e80000100a00 */
[----:B0-----:R-:W2:Y:S04]  /*2b7b0*/  LDL.LU.64 R24, [R1+0x14f0] ;  /* 0x0014f00001187983 */ /* 0x001ea80000300a00 */
[----:B------:R-:W-:Y:S04]  /*2b7c0*/  STL [R1+0x1490], R7 ;  /* 0x0014900701007387 */ /* 0x000fe80000100800 */
[----:B------:R-:W3:Y:S04]  /*2b7d0*/  LDL.LU R28, [R1+0x1238] ;  /* 0x00123800011c7983 */ /* 0x000ee80000300800 */
[----:B------:R-:W3:Y:S04]  /*2b7e0*/  LDL.LU R0, [R1+0x1234] ;  /* 0x0012340001007983 */ /* 0x000ee80000300800 */
[----:B-1----:R-:W4:Y:S04]  /*2b7f0*/  LDL.LU R26, [R1+0x1240] ;  /* 0x00124000011a7983 */ /* 0x002f280000300800 */
[----:B------:R-:W4:Y:S04]  /*2b800*/  LDL.LU R27, [R1+0x123c] ;  /* 0x00123c00011b7983 */ /* 0x000f280000300800 */
[----:B------:R-:W-:Y:S04]  /*2b810*/  STL.64 [R1+0x390], R20 ;  /* 0x0003901401007387 */ /* 0x000fe80000100a00 */
[----:B------:R0:W-:Y:S04]  /*2b820*/  STL.64 [R1+0x398], R22 ;  /* 0x0003981601007387 */ /* 0x0001e80000100a00 */
[----:B0-----:R-:W2:Y:S04]  /*2b830*/  LDL.LU.64 R22, [R1+0x14e8] ;  /* 0x0014e80001167983 */ /* 0x001ea80000300a00 */
[----:B------:R-:W2:Y:S01]  /*2b840*/  LDL.LU.64 R20, [R1+0x14e0] ;  /* 0x0014e00001147983 */ /* 0x000ea20000300a00 */
[----:B------:R-:W-:-:S02]  /*2b850*/  F2FP.F16.E4M3.UNPACK_B R16, R16 ;  /* 0x00000010ff10723e */ /* 0x000fc400020006ff */
[----:B------:R-:W-:Y:S02]  /*2b860*/  F2FP.F16.E4M3.UNPACK_B R17, R17 ;  /* 0x00000011ff11723e */ /* 0x000fe400020006ff */
[----:B------:R-:W-:Y:S02]  /*2b870*/  F2FP.F16.E4M3.UNPACK_B R18, R18 ;  /* 0x00000012ff12723e */ /* 0x000fe400020006ff */
[----:B------:R-:W-:Y:S01]  /*2b880*/  F2FP.F16.E4M3.UNPACK_B R19, R19 ;  /* 0x00000013ff13723e */ /* 0x000fe200020006ff */
[----:B--2---:R-:W-:Y:S01]  /*2b890*/  HMMA.16816.F32 R12, R12, R2, R20 ;  /* 0x000000020c0c723c */ /* 0x004fe20000001814 */
[----:B------:R-:W2:Y:S04]  /*2b8a0*/  LDL.LU.64 R22, [R1+0x14d8] ;  /* 0x0014d80001167983 */ /* 0x000ea80000300a00 */
[----:B------:R-:W2:-:S15]  /*2b8b0*/  LDL.LU.64 R20, [R1+0x14d0] ;  /* 0x0014d00001147983 */ /* 0x000e9e0000300a00 */
[----:B------:R-:W-:-:S03]  /*2b8c0*/  NOP ;  /* 0x0000000000007918 */ /* 0x000fc60000000000 */
        /* <DEDUP_REMOVED lines=14> */
[----:B0-----:R-:W2:Y:S04]  /*2b9b0*/  LDL.LU R24, [R1+0x1d0] ;  /* 0x0001d00001187983 */ /* 0x001ea80000300800 */
[----:B------:R-:W2:Y:S04]  /*2b9c0*/  LDL.LU R25, [R1+0x1d4] ;  /* 0x0001d40001197983 */ /* 0x000ea80000300800 */
[----:B------:R-:W2:Y:S04]  /*2b9d0*/  LDL.LU R26, [R1+0x1d8] ;  /* 0x0001d800011a7983 */ /* 0x000ea80000300800 */
[----:B------:R-:W2:Y:S01]  /*2b9e0*/  LDL.LU R27, [R1+0x1dc] ;  /* 0x0001dc00011b7983 */ /* 0x000ea20000300800 */
[C---:B---3--:R-:W-:Y:S06]  /*2b9f0*/  HMMA.16816.F32 R12, R16.reuse, R20, R12 ;  /* 0x00000014100c723c */ /* 0x048fec000000180c */
[----:B--2---:R-:W-:-:S15]  /*2ba00*/  HMMA.16816.F32 R24, R16, R22, R24 ;  /* 0x000000161018723c */ /* 0x004fde0000001818 */
[----:B------:R-:W-:-:S08]  /*2ba10*/  NOP ;  /* 0x0000000000007918 */ /* 0x000fd00000000000 */
[----:B------:R0:W-:Y:S04]  /*2ba20*/  STL.64 [R1+0x1e0], R24 ;  /* 0x0001e01801007387 */ /* 0x0001e80000100a00 */
[----:B------:R1:W-:Y:S04]  /*2ba30*/  STL.64 [R1+0x1e8], R26 ;  /* 0x0001e81a01007387 */ /* 0x0003e80000100a00 */
[----:B0-----:R-:W2:Y:S04]  /*2ba40*/  LDL.LU R24, [R1+0x190] ;  /* 0x0001900001187983 */ /* 0x001ea80000300800 */
[----:B------:R0:W-:Y:S04]  /*2ba50*/  STL.64 [R1+0x1d0], R12 ;  /* 0x0001d00c01007387 */ /* 0x0001e80000100a00 */
[----:B------:R-:W-:Y:S04]  /*2ba60*/  STL.64 [R1+0x1d8], R14 ;  /* 0x0001d80e01007387 */ /* 0x000fe80000100a00 */
[----:B------:R-:W2:Y:S04]  /*2ba70*/  LDL.LU R25, [R1+0x194] ;  /* 0x0001940001197983 */ /* 0x000ea80000300800 */
[----:B-1----:R-:W3:Y:S04]  /*2ba80*/  LDL.LU R26, [R1+0x198] ;  /* 0x00019800011a7983 */ /* 0x002ee80000300800 */
[----:B------:R-:W3:Y:S04]  /*2ba90*/  LDL.LU R27, [R1+0x19c] ;  /* 0x00019c00011b7983 */ /* 0x000ee80000300800 */
[----:B------:R-:W4:Y:S04]  /*2baa0*/  LDL.LU R8, [R1+0x1218] ;  /* 0x0012180001087983 */ /* 0x000f280000300800 */
[----:B0-----:R-:W4:Y:S04]  /*2bab0*/  LDL.LU R12, [R1+0x1214] ;  /* 0x00121400010c7983 */ /* 0x001f280000300800 */
[----:B------:R-:W4:Y:S04]  /*2bac0*/  LDL.LU R9, [R1+0x1220] ;  /* 0x0012200001097983 */ /* 0x000f280000300800 */
[----:B------:R-:W4:Y:S04]  /*2bad0*/  LDL.LU R13, [R1+0x121c] ;  /* 0x00121c00010d7983 */ /* 0x000f280000300800 */
[----:B------:R-:W2:Y:S04]  /*2bae0*/  LDL.LU R7, [R1+0x1228] ;  /* 0x0012280001077983 */ /* 0x000ea80000300800 */
[----:B--2---:R-:W-:Y:S04]  /*2baf0*/  STL.64 [R1+0x14a0], R6 ;  /* 0x0014a00601007387 */ /* 0x004fe80000100a00 */
[----:B------:R0:W-:Y:S04]  /*2bb00*/  STL.64 [R1+0x1498], R4 ;  /* 0x0014980401007387 */ /* 0x0001e80000100a00 */
        /* <DEDUP_REMOVED lines=19> */
[----:B----4-:R-:W-:-:S02]  /*2bc40*/  IMAD R12, R12, 0x100, R8 ;  /* 0x000001000c0c7824 */ /* 0x010fc400078e0208 */
[----:B------:R-:W-:Y:S01]  /*2bc50*/  IMAD R13, R13, 0x100, R9 ;  /* 0x000001000d0d7824 */ /* 0x000fe200078e0209 */
[C---:B--2---:R-:W-:Y:S01]  /*2bc60*/  HMMA.16816.F32 R4, R16.reuse, R10, R4 ;  /* 0x0000000a1004723c */ /* 0x044fe20000001804 */
[----:B---3--:R-:W-:Y:S04]  /*2bc70*/  STL.64 [R1+0x1488], R26 ;  /* 0x0014881a01007387 */ /* 0x008fe80000100a00 */
[----:B------:R0:W-:Y:S04]  /*2bc80*/  STL.64 [R1+0x1480], R24 ;  /* 0x0014801801007387 */ /* 0x0001e80000100a00 */
        /* <DEDUP_REMOVED lines=21> */
[----:B------:R-:W3:Y:S04]  /*2bde0*/  LDL.LU.64 R4, [R1+0x1498] ;  /* 0x0014980001047983 */ /* 0x000ee80000300a00 */
[----:B------:R-:W-:Y:S04]  /*2bdf0*/  STL.64 [R1+0x1438], R10 ;  /* 0x0014380a01007387 */ /* 0x000fe80000100a00 */
[----:B------:R0:W-:Y:S04]  /*2be00*/  STL.64 [R1+0x1430], R8 ;  /* 0x0014300801007387 */ /* 0x0001e80000100a00 */
[----:B0-----:R-:W2:Y:S04]  /*2be10*/  LDL.LU R8, [R1+0x160] ;  /* 0x0001600001087983 */ /* 0x001ea80000300800 */
[----:B------:R-:W2:Y:S04]  /*2be20*/  LDL.LU R9, [R1+0x164] ;  /* 0x0001640001097983 */ /* 0x000ea80000300800 */
[----:B------:R-:W3:Y:S04]  /*2be30*/  LDL.LU R10, [R1+0x168] ;  /* 0x00016800010a7983 */ /* 0x000ee80000300800 */
[----:B------:R-:W3:Y:S01]  /*2be40*/  LDL.LU R11, [R1+0x16c] ;  /* 0x00016c00010b7983 */ /* 0x000ee20000300800 */
[----:B----4-:R-:W-:-:S03]  /*2be50*/  IMAD R14, R14, 0x100, R7 ;  /* 0x000001000e0e7824 */ /* 0x010fc600078e0207 */
[----:B---3--:R-:W-:Y:S04]  /*2be60*/  STL.64 [R1+0x1448], R10 ;  /* 0x0014480a01007387 */ /* 0x008fe80000100a00 */
[----:B--2---:R0:W-:Y:S04]  /*2be70*/  STL.64 [R1+0x1440], R8 ;  /* 0x0014400801007387 */ /* 0x0041e80000100a00 */
[----:B0-----:R-:W2:Y:S04]  /*2be80*/  LDL.LU R8, [R1+0x170] ;  /* 0x0001700001087983 */ /* 0x001ea80000300800 */
[----:B------:R-:W2:Y:S04]  /*2be90*/  LDL.LU R9, [R1+0x174] ;  /* 0x0001740001097983 */ /* 0x000ea80000300800 */
[----:B------:R-:W2:Y:S04]  /*2bea0*/  LDL.LU R10, [R1+0x178] ;  /* 0x00017800010a7983 */ /* 0x000ea80000300800 */
[----:B------:R-:W2:Y:S04]  /*2beb0*/  LDL.LU R11, [R1+0x17c] ;  /* 0x00017c00010b7983 */ /* 0x000ea80000300800 */
[----:B------:R-:W3:Y:S02]  /*2bec0*/  LDL.LU R7, [R1+0x1490] ;  /* 0x0014900001077983 */ /* 0x000ee40000300800 */
[----:B---3--:R-:W-:-:S15]  /*2bed0*/  HMMA.16816.F32 R24, R16, R6, R24 ;  /* 0x000000061018723c */ /* 0x008fde0000001818 */
[----:B------:R-:W-:-:S08]  /*2bee0*/  NOP ;  /* 0x0000000000007918 */ /* 0x000fd00000000000 */
        /* <DEDUP_REMOVED lines=13> */
[----:B------:R-:W-:Y:S02]  /*2bfc0*/  F2FP.F16.E4M3.UNPACK_B R13, R13 ;  /* 0x0000000dff0d723e */ /* 0x000fe400020006ff */
[----:B------:R-:W-:Y:S01]  /*2bfd0*/  F2FP.F16.E4M3.UNPACK_B R14, R14 ;  /* 0x0000000eff0e723e */ /* 0x000fe200020006ff */
[----:B---3--:R-:W-:Y:S01]  /*2bfe0*/  HMMA.16816.F32 R16, R16, R2, R24 ;  /* 0x000000021010723c */ /* 0x008fe20000001818 */
[----:B------:R-:W3:Y:S04]  /*2bff0*/  LDL.LU.64 R26, [R1+0x1468] ;  /* 0x00146800011a7983 */ /* 0x000ee80000300a00 */
[----:B------:R-:W4:Y:S01]  /*2c000*/  LDL.LU.64 R24, [R1+0x1460] ;  /* 0x0014600001187983 */ /* 0x000f220000300a00 */
[----:B------:R-:W-:-:S15]  /*2c010*/  F2FP.F16.E4M3.UNPACK_B R15, R15 ;  /* 0x0000000fff0f723e */ /* 0x000fde00020006ff */
[----:B------:R-:W-:-:S02]  /*2c020*/  NOP ;  /* 0x0000000000007918 */ /* 0x000fc40000000000 */
        /* <DEDUP_REMOVED lines=10> */
[----:B0-----:R-:W2:Y:S04]  /*2c0d0*/  LDL.LU.64 R22, [R1+0x1458] ;  /* 0x0014580001167983 */ /* 0x001ea80000300a00 */
[----:B------:R-:W4:Y:S01]  /*2c0e0*/  LDL.LU.64 R20, [R1+0x1450] ;  /* 0x0014500001147983 */ /* 0x000f220000300a00 */
        /* <DEDUP_REMOVED lines=20> */
[----:B------:R0:W-:Y:S04]  /*2c230*/  STL.64 [R1+0x160], R16 ;  /* 0x0001601001007387 */ /* 0x0001e80000100a00 */
[----:B------:R1:W-:Y:S01]  /*2c240*/  STL.64 [R1+0x168], R18 ;  /* 0x0001681201007387 */ /* 0x0003e20000100a00 */
[----:B0-----:R-:W-:Y:S02]  /*2c250*/  IMAD R16, R0, 0x100, R28 ;  /* 0x0000010000107824 */ /* 0x001fe400078e021c */
[----:B------:R-:W-:Y:S01]  /*2c260*/  IMAD R17, R27, 0x100, R26 ;  /* 0x000001001b117824 */ /* 0x000fe200078e021a */
[----:B------:R-:W3:Y:S04]  /*2c270*/  LDL.LU R28, [R1+0x1258] ;  /* 0x00125800011c7983 */ /* 0x000ee80000300800 */
[----:B------:R-:W4:Y:S04]  /*2c280*/  LDL.LU R29, [R1+0x1260] ;  /* 0x00126000011d7983 */ /* 0x000f280000300800 */
[----:B------:R-:W3:Y:S04]  /*2c290*/  LDL.LU R26, [R1+0x1270] ;  /* 0x00127000011a7983 */ /* 0x000ee80000300800 */
[----:B------:R-:W3:Y:S01]  /*2c2a0*/  LDL.LU R27, [R1+0x126c] ;  /* 0x00126c00011b7983 */ /* 0x000ee20000300800 */
[----:B--2---:R-:W-:Y:S03]  /*2c2b0*/  HMMA.16816.F32 R20, R12, R8, R20 ;  /* 0x000000080c14723c */ /* 0x004fe60000001814 */
[----:B---3--:R-:W-:Y:S04]  /*2c2c0*/  STL.64 [R1+0x1400], R26 ;  /* 0x0014001a01007387 */ /* 0x008fe80000100a00 */
[----:B------:R-:W-:Y:S04]  /*2c2d0*/  STL.64 [R1+0x13f8], R24 ;  /* 0x0013f81801007387 */ /* 0x000fe80000100a00 */
[----:B------:R-:W2:Y:S04]  /*2c2e0*/  LDL.LU R7, [R1+0x1248] ;  /* 0x0012480001077983 */ /* 0x000ea80000300800 */
[----:B-1----:R-:W2:Y:S08]  /*2c2f0*/  LDL.LU R18, [R1+0x1244] ;  /* 0x0012440001127983 */ /* 0x002eb00000300800 */
[----:B------:R-:W-:Y:S04]  /*2c300*/  STL.64 [R1+0x150], R20 ;  /* 0x0001501401007387 */ /* 0x000fe80000100a00 */
[----:B------:R-:W-:Y:S04]  /*2c310*/  STL.64 [R1+0x158], R22 ;  /* 0x0001581601007387 */ /* 0x000fe80000100a00 */
[----:B------:R-:W3:Y:S04]  /*2c320*/  LDL.LU R0, [R1+0x1250] ;  /* 0x0012500001007983 */ /* 0x000ee80000300800 */
[----:B------:R-:W3:Y:S04]  /*2c330*/  LDL.LU R19, [R1+0x124c] ;  /* 0x00124c0001137983 */ /* 0x000ee80000300800 */
[----:B------:R-:W-:Y:S04]  /*2c340*/  STL.64 [R1+0x13d0], R10 ;  /* 0x0013d00a01007387 */ /* 0x000fe80000100a00 */
[----:B------:R0:W-:Y:S04]  /*2c350*/  STL.64 [R1+0x13c8], R8 ;  /* 0x0013c80801007387 */ /* 0x0001e80000100a00 */
[----:B0-----:R-:W4:Y:S04]  /*2c360*/  LDL.LU R8, [R1+0x100] ;  /* 0x0001000001087983 */ /* 0x001f280000300800 */
[----:B------:R-:W4:Y:S04]  /*2c370*/  LDL.LU R9, [R1+0x104] ;  /* 0x0001040001097983 */ /* 0x000f280000300800 */
[----:B------:R-:W3:Y:S04]  /*2c380*/  LDL.LU R10, [R1+0x108] ;  /* 0x00010800010a7983 */ /* 0x000ee80000300800 */
        /* <DEDUP_REMOVED lines=9> */
[----:B------:R-:W4:Y:S04]  /*2c420*/  LDL.LU R26, [R1+0x348] ;  /* 0x00034800011a7983 */ /* 0x000f280000300800 */
[----:B------:R-:W4:Y:S01]  /*2c430*/  LDL.LU R27, [R1+0x34c] ;  /* 0x00034c00011b7983 */ /* 0x000f220000300800 */
[----:B------:R-:W-:-:S03]  /*2c440*/  IMAD R18, R18, 0x100, R7 ;  /* 0x0000010012127824 */ /* 0x000fc600078e0207 */
        /* <DEDUP_REMOVED lines=10> */
[----:B---3--:R-:W-:Y:S04]  /*2c4f0*/  STL.64 [R1+0x13e0], R10 ;  /* 0x0013e00a01007387 */ /* 0x008fe80000100a00 */
[----:B------:R0:W-:Y:S04]  /*2c500*/  STL.64 [R1+0x13d8], R8 ;  /* 0x0013d80801007387 */ /* 0x0001e80000100a00 */
[----:B0-----:R-:W3:Y:S04]  /*2c510*/  LDL.LU R8, [R1+0x110] ;  /* 0x0001100001087983 */ /* 0x001ee80000300800 */
[----:B------:R-:W3:Y:S04]  /*2c520*/  LDL.LU R9, [R1+0x114] ;  /* 0x0001140001097983 */ /* 0x000ee80000300800 */
[----:B------:R-:W3:Y:S04]  /*2c530*/  LDL.LU R10, [R1+0x118] ;  /* 0x00011800010a7983 */ /* 0x000ee80000300800 */
[----:B------:R-:W3:Y:S04]  /*2c540*/  LDL.LU R11, [R1+0x11c] ;  /* 0x00011c00010b7983 */ /* 0x000ee80000300800 */
[----:B------:R-:W2:Y:S01]  /*2c550*/  LDL.LU R7, [R1+0x142c] ;  /* 0x00142c0001077983 */ /* 0x000ea20000300800 */
[----:B------:R-:W-:-:S03]  /*2c560*/  IMAD R19, R19, 0x100, R0 ;  /* 0x0000010013137824 */ /* 0x000fc600078e0200 */
[----:B------:R-:W3:Y:S01]  /*2c570*/  LDL.LU R0, [R1+0x1428] ;  /* 0x0014280001007983 */ /* 0x000ee20000300800 */
[----:B--2---:R-:W-:-:S15]  /*2c580*/  HMMA.16816.F32 R24, R12, R6, R24 ;  /* 0x000000060c18723c */ /* 0x004fde0000001818 */
        /* <DEDUP_REMOVED lines=24> */
[----:B------:R-:W3:Y:S04]  /*2c710*/  LDL.LU.64 R26, [R1+0x1400] ;  /* 0x00140000011a7983 */ /* 0x000ee80000300a00 */
[----:B------:R-:W4:Y:S01]  /*2c720*/  LDL.LU.64 R24, [R1+0x13f8] ;  /* 0x0013f80001187983 */ /* 0x000f220000300a00 */
        /* <DEDUP_REMOVED lines=14> */
[----:B0-----:R-:W4:Y:S04]  /*2c810*/  LDL.LU.64 R22, [R1+0x13f0] ;  /* 0x0013f00001167983 */ /* 0x001f280000300a00 */
[----:B------:R-:W2:Y:S01]  /*2c820*/  LDL.LU.64 R20, [R1+0x13e8] ;  /* 0x0013e80001147983 */ /* 0x000ea20000300a00 */
[----:B----4-:R-:W-:-:S15]  /*2c830*/  HMMA.16816.F32 R8, R16, R22, R8 ;  /* 0x000000161008723c */ /* 0x010fde0000001808 */
        /* <DEDUP_REMOVED lines=10> */
[----:B------:R-:W4:Y:S04]  /*2c8e0*/  LDL.LU.64 R8, [R1+0x13c8] ;  /* 0x0013c80001087983 */ /* 0x000f280000300a00 */
[----:B------:R-:W-:Y:S04]  /*2c8f0*/  STL.64 [R1+0x1388], R22 ;  /* 0x0013881601007387 */ /* 0x000fe80000100a00 */
[----:B------:R0:W-:Y:S04]  /*2c900*/  STL.64 [R1+0x1380], R20 ;  /* 0x0013801401007387 */ /* 0x0001e80000100a00 */
[----:B0-----:R-:W4:Y:S04]  /*2c910*/  LDL.LU R20, [R1+0x320] ;  /* 0x0003200001147983 */ /* 0x001f280000300800 */
[----:B------:R-:W4:Y:S04]  /*2c920*/  LDL.LU R21, [R1+0x324] ;  /* 0x0003240001157983 */ /* 0x000f280000300800 */
[----:B------:R-:W4:Y:S04]  /*2c930*/  LDL.LU R22, [R1+0x328] ;  /* 0x0003280001167983 */ /* 0x000f280000300800 */
[----:B------:R-:W4:Y:S01]  /*2c940*/  LDL.LU R23, [R1+0x32c] ;  /* 0x00032c0001177983 */ /* 0x000f220000300800 */
[----:B--2---:R-:W-:-:S15]  /*2c950*/  HMMA.16816.F32 R4, R16, R10, R4 ;  /* 0x0000000a1004723c */ /* 0x004fde0000001804 */
[----:B------:R-:W-:-:S08]  /*2c960*/  NOP ;  /* 0x0000000000007918 */ /* 0x000fd00000000000 */
[----:B------:R-:W-:Y:S04]  /*2c970*/  STL.64 [R1+0x100], R4 ;  /* 0x0001000401007387 */ /* 0x000fe80000100a00 */
[----:B------:R0:W-:Y:S04]  /*2c980*/  STL.64 [R1+0x108], R6 ;  /* 0x0001080601007387 */ /* 0x0001e80000100a00 */
[----:B0-----:R-:W4:Y:S04]  /*2c990*/  LDL.LU.64 R6, [R1+0x13c0] ;  /* 0x0013c00001067983 */ /* 0x001f280000300a00 */
[----:B------:R-:W4:Y:S01]  /*2c9a0*/  LDL.LU.64 R4, [R1+0x13b8] ;  /* 0x0013b80001047983 */ /* 0x000f220000300a00 */
[----:B---3--:R-:W-:-:S02]  /*2c9b0*/  IMAD R12, R12, 0x100, R28 ;  /* 0x000001000c0c7824 */ /* 0x008fc400078e021c */
[----:B------:R-:W-:Y:S01]  /*2c9c0*/  IMAD R13, R13, 0x100, R29 ;  /* 0x000001000d0d7824 */ /* 0x000fe200078e021d */
[----:B------:R-:W2:Y:S04]  /*2c9d0*/  LDL.LU R28, [R1+0x13b4] ;  /* 0x0013b400011c7983 */ /* 0x000ea80000300800 */
[----:B------:R-:W3:Y:S01]  /*2c9e0*/  LDL.LU R29, [R1+0x13b0] ;  /* 0x0013b000011d7983 */ /* 0x000ee20000300800 */
[----:B------:R-:W-:Y:S02]  /*2c9f0*/  IMAD R14, R15, 0x100, R14 ;  /* 0x000001000f0e7824 */ /* 0x000fe400078e020e */
[----:B------:R-:W-:Y:S01]  /*2ca00*/  IMAD R15, R27, 0x100, R26 ;  /* 0x000001001b0f7824 */ /* 0x000fe200078e021a */
[----:B----4-:R-:W-:-:S15]  /*2ca10*/  HMMA.16816.F32 R4, R16, R8, R4 ;  /* 0x000000081004723c */ /* 0x010fde0000001804 */
[----:B------:R-:W-:-:S08]  /*2ca20*/  NOP ;  /* 0x0000000000007918 */ /* 0x000fd00000000000 */
[----:B------:R-:W-:Y:S04]  /*2ca30*/  STL.64 [R1+0xf0], R4 ;  /* 0x0000f00401007387 */ /* 0x000fe80000100a00 */
[----:B------:R0:W-:Y:S04]  /*2ca40*/  STL.64 [R1+0xf8], R6 ;  /* 0x0000f80601007387 */ /* 0x0001e80000100a00 */
[----:B0-----:R-:W4:Y:S04]  /*2ca50*/  LDL.LU.64 R6, [R1+0x13a8] ;  /* 0x0013a80001067983 */ /* 0x001f280000300a00 */
[----:B------:R-:W2:Y:S04]  /*2ca60*/  LDL.LU.64 R4, [R1+0x13a0] ;  /* 0x0013a00001047983 */ /* 0x000ea80000300a00 */
[----:B------:R-:W-:Y:S04]  /*2ca70*/  STL.64 [R1+0x1368], R10 ;  /* 0x0013680a01007387 */ /* 0x000fe80000100a00 */
[----:B------:R0:W-:Y:S04]  /*2ca80*/  STL.64 [R1+0x1360], R8 ;  /* 0x0013600801007387 */ /* 0x0001e80000100a00 */
[----:B0-----:R-:W4:Y:S04]  /*2ca90*/  LDL.LU R8, [R1+0x330] ;  /* 0x0003300001087983 */ /* 0x001f280000300800 */
[----:B------:R-:W4:Y:S04]  /*2caa0*/  LDL.LU R9, [R1+0x334] ;  /* 0x0003340001097983 */ /* 0x000f280000300800 */
[----:B------:R-:W4:Y:S04]  /*2cab0*/  LDL.LU R10, [R1+0x338] ;  /* 0x00033800010a7983 */ /* 0x000f280000300800 */
[----:B------:R-:W4:Y:S04]  /*2cac0*/  LDL.LU R11, [R1+0x33c] ;  /* 0x00033c00010b7983 */ /* 0x000f280000300800 */
[----:B------:R-:W3:Y:S04]  /*2cad0*/  LDL.LU R26, [R1+0xca0] ;  /* 0x000ca000011a7983 */ /* 0x000ee80000300800 */
[----:B------:R-:W3:Y:S01]  /*2cae0*/  LDL.LU R27, [R1+0xcc4] ;  /* 0x000cc400011b7983 */ /* 0x000ee20000300800 */
[C---:B--2---:R-:W-:Y:S06]  /*2caf0*/  HMMA.16816.F32 R20, R16.reuse, R4, R20 ;  /* 0x000000041014723c */ /* 0x044fec0000001814 */
[----:B----4-:R-:W-:Y:S01]  /*2cb00*/  HMMA.16816.F32 R8, R16, R6, R8 ;  /* 0x000000061008723c */ /* 0x010fe20000001808 */
[----:B---3--:R0:W-:Y:S04]  /*2cb10*/  STL.64 [R1+0x1398], R26 ;  /* 0x0013981a01007387 */ /* 0x0081e80000100a00 */
[----:B------:R1:W-:Y:S01]  /*2cb20*/  STL.64 [R1+0x1390], R24 ;  /* 0x0013901801007387 */ /* 0x0003e20000100a00 */
[----:B0-----:R-:W-:-:S03]  /*2cb30*/  IMAD.MOV.U32 R26, RZ, RZ, R28 ;  /* 0x000000ffff1a7224 */ /* 0x001fc600078e001c */
[----:B-1----:R-:W2:Y:S01]  /*2cb40*/  LDL.LU R24, [R1+0xd0] ;  /* 0x0000d00001187983 */ /* 0x002ea20000300800 */
[----:B------:R-:W-:-:S03]  /*2cb50*/  IMAD.MOV.U32 R25, RZ, RZ, R29 ;  /* 0x000000ffff197224 */ /* 0x000fc600078e001d */
[----:B------:R-:W3:Y:S01]  /*2cb60*/  LDL.LU R28, [R1+0xc98] ;  /* 0x000c9800011c7983 */ /* 0x000ee20000300800 */
[----:B------:R-:W-:-:S03]  /*2cb70*/  IMAD.MOV.U32 R27, RZ, RZ, R0 ;  /* 0x000000ffff1b7224 */ /* 0x000fc600078e0000 */
[----:B------:R-:W4:Y:S04]  /*2cb80*/  LDL.LU R29, [R1+0xcbc] ;  /* 0x000cbc00011d7983 */ /* 0x000f280000300800 */
[----:B------:R-:W4:Y:S04]  /*2cb90*/  LDL.LU R0, [R1+0xc90] ;  /* 0x000c900001007983 */ /* 0x000f280000300800 */
[----:B------:R0:W-:Y:S04]  /*2cba0*/  STL.64 [R1+0x340], R8 ;  /* 0x0003400801007387 */ /* 0x0001e80000100a00 */
[----:B------:R1:W-:Y:S04]  /*2cbb0*/  STL.64 [R1+0x348], R10 ;  /* 0x0003480a01007387 */ /* 0x0003e80000100a00 */
[----:B0-----:R-:W2:Y:S04]  /*2cbc0*/  LDL.LU R8, [R1+0x80] ;  /* 0x0000800001087983 */ /* 0x001ea80000300800 */
[----:B------:R0:W-:Y:S04]  /*2cbd0*/  STL.64 [R1+0x330], R20 ;  /* 0x0003301401007387 */ /* 0x0001e80000100a00 */
[----:B------:R0:W-:Y:S04]  /*2cbe0*/  STL.64 [R1+0x338], R22 ;  /* 0x0003381601007387 */ /* 0x0001e80000100a00 */
[----:B------:R-:W2:Y:S04]  /*2cbf0*/  LDL.LU R9, [R1+0x84] ;  /* 0x0000840001097983 */ /* 0x000ea80000300800 */
[----:B-1----:R-:W3:Y:S04]  /*2cc00*/  LDL.LU R10, [R1+0x88] ;  /* 0x00008800010a7983 */ /* 0x002ee80000300800 */
[----:B------:R-:W3:Y:S04]  /*2cc10*/  LDL.LU R11, [R1+0x8c] ;  /* 0x00008c00010b7983 */ /* 0x000ee80000300800 */
[----:B0-----:R-:W4:Y:S04]  /*2cc20*/  LDL.LU R20, [R1+0xb0] ;  /* 0x0000b00001147983 */ /* 0x001f280000300800 */
        /* <DEDUP_REMOVED lines=13> */
[----:B------:R-:W4:Y:S04]  /*2cd00*/  LDL.LU R6, [R1+0x48] ;  /* 0x0000480001067983 */ /* 0x000f280000300800 */
[----:B------:R-:W4:Y:S01]  /*2cd10*/  LDL.LU R7, [R1+0x4c] ;  /* 0x00004c0001077983 */ /* 0x000f220000300800 */
[----:B------:R-:W-:Y:S03]  /*2cd20*/  HMMA.16816.F32 R16, R16, R2, R24 ;  /* 0x000000021010723c */ /* 0x000fe60000001818 */
[----:B----4-:R-:W-:Y:S04]  /*2cd30*/  STL.64 [R1+0x1358], R6 ;  /* 0x0013580601007387 */ /* 0x010fe80000100a00 */
[----:B---3--:R0:W-:Y:S04]  /*2cd40*/  STL.64 [R1+0x1350], R4 ;  /* 0x0013500401007387 */ /* 0x0081e80000100a00 */
[----:B0-----:R-:W3:Y:S04]  /*2cd50*/  LDL.LU R4, [R1+0x60] ;  /* 0x0000600001047983 */ /* 0x001ee80000300800 */
[----:B------:R-:W3:Y:S04]  /*2cd60*/  LDL.LU R5, [R1+0x64] ;  /* 0x0000640001057983 */ /* 0x000ee80000300800 */
[----:B------:R-:W3:Y:S04]  /*2cd70*/  LDL.LU R6, [R1+0x68] ;  /* 0x0000680001067983 */ /* 0x000ee80000300800 */
[----:B------:R-:W3:Y:S04]  /*2cd80*/  LDL.LU R7, [R1+0x6c] ;  /* 0x00006c0001077983 */ /* 0x000ee80000300800 */
[----:B------:R-:W4:Y:S04]  /*2cd90*/  LDL.LU.64 R26, [R1+0x1398] ;  /* 0x00139800011a7983 */ /* 0x000f280000300a00 */
[----:B------:R-:W2:Y:S04]  /*2cda0*/  LDL.LU.64 R24, [R1+0x1390] ;  /* 0x0013900001187983 */ /* 0x000ea80000300a00 */
[----:B------:R0:W-:Y:S04]  /*2cdb0*/  STL.64 [R1+0xe0], R16 ;  /* 0x0000e01001007387 */ /* 0x0001e80000100a00 */
[----:B------:R1:W-:Y:S04]  /*2cdc0*/  STL.64 [R1+0xe8], R18 ;  /* 0x0000e81201007387 */ /* 0x0003e80000100a00 */
[----:B0-----:R-:W3:Y:S04]  /*2cdd0*/  LDL.LU R16, [R1+0xcb0] ;  /* 0x000cb00001107983 */ /* 0x001ee80000300800 */
[----:B------:R-:W3:Y:S04]  /*2cde0*/  LDL.LU R17, [R1+0x7d0] ;  /* 0x0007d00001117983 */ /* 0x000ee80000300800 */
[----:B-1----:R-:W4:Y:S04]  /*2cdf0*/  LDL.LU R18, [R1+0xca8] ;  /* 0x000ca80001127983 */ /* 0x002f280000300800 */
[----:B------:R-:W4:Y:S01]  /*2ce00*/  LDL.LU R19, [R1+0xccc] ;  /* 0x000ccc0001137983 */ /* 0x000f220000300800 */
[----:B------:R-:W-:-:S02]  /*2ce10*/  F2FP.F16.E4M3.UNPACK_B R12, R12 ;  /* 0x0000000cff0c723e */ /* 0x000fc400020006ff */
[----:B------:R-:W-:Y:S02]  /*2ce20*/  F2FP.F16.E4M3.UNPACK_B R13, R13 ;  /* 0x0000000dff0d723e */ /* 0x000fe400020006ff */
[----:B------:R-:W-:Y:S02]  /*2ce30*/  F2FP.F16.E4M3.UNPACK_B R14, R14 ;  /* 0x0000000eff0e723e */ /* 0x000fe400020006ff */
[----:B------:R-:W-:Y:S01]  /*2ce40*/  F2FP.F16.E4M3.UNPACK_B R15, R15 ;  /* 0x0000000fff0f723e */ /* 0x000fe200020006ff */
        /* <DEDUP_REMOVED lines=16> */
[----:B------:R-:W4:Y:S04]  /*2cf50*/  LDL.LU.64 R20, [R1+0x1380] ;  /* 0x0013800001147983 */ /* 0x000f280000300a00 */
[----:B------:R-:W2:Y:S04]  /*2cf60*/  LDL.LU R24, [R1+0xcb8] ;  /* 0x000cb80001187983 */ /* 0x000ea80000300800 */
[----:B------:R-:W2:Y:S01]  /*2cf70*/  LDL.LU R25, [R1+0x7c8] ;  /* 0x0007c80001197983 */ /* 0x000ea20000300800 */
[----:B---3--:R-:W-:-:S15]  /*2cf80*/  HMMA.16816.F32 R8, R12, R22, R8 ;  /* 0x000000160c08723c */ /* 0x008fde0000001808 */
[----:B------:R-:W-:-:S08]  /*2cf90*/  NOP ;  /* 0x0000000000007918 */ /* 0x000fd00000000000 */
[----:B------:R-:W-:Y:S04]  /*2cfa0*/  STL.64 [R1+0xb0], R8 ;  /* 0x0000b00801007387 */ /* 0x000fe80000100a00 */
[----:B------:R0:W-:Y:S04]  /*2cfb0*/  STL.64 [R1+0xb8], R10 ;  /* 0x0000b80a01007387 */ /* 0x0001e80000100a00 */
[----:B0-----:R-:W4:Y:S04]  /*2cfc0*/  LDL.LU.64 R10, [R1+0x1378] ;  /* 0x00137800010a7983 */ /* 0x001f280000300a00 */
[----:B------:R-:W4:Y:S04]  /*2cfd0*/  LDL.LU.64 R8, [R1+0x1370] ;  /* 0x0013700001087983 */ /* 0x000f280000300a00 */
[----:B------:R-:W3:Y:S04]  /*2cfe0*/  LDL.LU R22, [R1+0xcc8] ;  /* 0x000cc80001167983 */ /* 0x000ee80000300800 */
[----:B------:R-:W2:Y:S01]  /*2cff0*/  LDL.LU R23, [R1+0xcc0] ;  /* 0x000cc00001177983 */ /* 0x000ea20000300800 */
[----:B----4-:R-:W-:-:S15]  /*2d000*/  HMMA.16816.F32 R8, R12, R20, R8 ;  /* 0x000000140c08723c */ /* 0x010fde0000001808 */
[----:B------:R-:W-:-:S08]  /*2d010*/  NOP ;  /* 0x0000000000007918 */ /* 0x000fd00000000000 */
[----:B------:R-:W-:Y:S04]  /*2d020*/  STL.64 [R1+0x80], R8 ;  /* 0x0000800801007387 */ /* 0x000fe80000100a00 */
[----:B------:R0:W-:Y:S04]  /*2d030*/  STL.64 [R1+0x88], R10 ;  /* 0x0000880a01007387 */ /* 0x0001e80000100a00 */
[----:B0-----:R-:W4:Y:S04]  /*2d040*/  LDL.LU.64 R10, [R1+0x1368] ;  /* 0x00136800010a7983 */ /* 0x001f280000300a00 */
[----:B------:R-:W3:Y:S04]  /*2d050*/  LDL.LU.64 R8, [R1+0x1360] ;  /* 0x0013600001087983 */ /* 0x000ee80000300a00 */
[----:B------:R-:W2:Y:S04]  /*2d060*/  LDL.LU R20, [R1+0x7d4] ;  /* 0x0007d40001147983 */ /* 0x000ea80000300800 */
[----:B------:R-:W2:Y:S01]  /*2d070*/  LDL.LU R21, [R1+0xcd0] ;  /* 0x000cd00001157983 */ /* 0x000ea20000300800 */
[----:B----4-:R-:W-:-:S15]  /*2d080*/  HMMA.16816.F32 R4, R12, R10, R4 ;  /* 0x0000000a0c04723c */ /* 0x010fde0000001804 */
[----:B------:R-:W-:-:S08]  /*2d090*/  NOP ;  /* 0x0000000000007918 */ /* 0x000fd00000000000 */
[----:B------:R-:W-:Y:S04]  /*2d0a0*/  STL.64 [R1+0x60], R4 ;  /* 0x0000600401007387 */ /* 0x000fe80000100a00 */
[----:B------:R0:W-:Y:S04]  /*2d0b0*/  STL.64 [R1+0x68], R6 ;  /* 0x0000680601007387 */ /* 0x0001e80000100a00 */
[----:B0-----:R-:W3:Y:S04]  /*2d0c0*/  LDL.LU.64 R6, [R1+0x1358] ;  /* 0x0013580001067983 */ /* 0x001ee80000300a00 */
[----:B------:R-:W3:Y:S04]  /*2d0d0*/  LDL.LU.64 R4, [R1+0x1350] ;  /* 0x0013500001047983 */ /* 0x000ee80000300a00 */
[----:B------:R-:W4:Y:S04]  /*2d0e0*/  LDL.LU R10, [R1+0x83c] ;  /* 0x00083c00010a7983 */ /* 0x000f280000300800 */
[----:B------:R-:W2:Y:S01]  /*2d0f0*/  LDL.LU R11, [R1+0x7cc] ;  /* 0x0007cc00010b7983 */ /* 0x000ea20000300800 */
[----:B---3--:R-:W-:Y:S01]  /*2d100*/  HMMA.16816.F32 R4, R12, R8, R4 ;  /* 0x000000080c04723c */ /* 0x008fe20000001804 */
[----:B----4-:R-:W-:Y:S01]  /*2d110*/  VIADD R10, R10, 0x1 ;  /* 0x000000010a0a7836 */ /* 0x010fe20000000000 */
[----:B--2---:R-:W-:-:S02]  /*2d120*/  IADD3 R11, P2, R11, UR9, RZ ;  /* 0x000000090b0b7c10 */ /* 0x004fc4000ff5e0ff */
[----:B------:R-:W-:Y:S02]  /*2d130*/  IADD3 R20, P3, R20, UR9, RZ ;  /* 0x0000000914147c10 */ /* 0x000fe4000ff7e0ff */
[----:B------:R-:W-:Y:S02]  /*2d140*/  IADD3 R21, P4, R21, UR9, RZ ;  /* 0x0000000915157c10 */ /* 0x000fe4000ff9e0ff */
[----:B------:R-:W-:Y:S02]  /*2d150*/  IADD3 R22, P5, R22, UR9, RZ ;  /* 0x0000000916167c10 */ /* 0x000fe4000ffbe0ff */
[----:B------:R-:W-:Y:S02]  /*2d160*/  IADD3 R23, P6, R23, UR9, RZ ;  /* 0x0000000917177c10 */ /* 0x000fe4000ffde0ff */
[----:B------:R-:W-:Y:S01]  /*2d170*/  IADD3 R24, P1, R24, UR9, RZ ;  /* 0x0000000918187c10 */ /* 0x000fe2000ff3e0ff */
[----:B------:R-:W0:Y:S10]  /*2d180*/  LDC R8, c[0x0][0x230] ;  /* 0x00008c00ff087b82 */ /* 0x000e340000000800 */
[----:B------:R-:W-:Y:S04]  /*2d190*/  STL.64 [R1+0x40], R4 ;  /* 0x0000400401007387 */ /* 0x000fe80000100a00 */
[----:B------:R1:W-:Y:S04]  /*2d1a0*/  STL.64 [R1+0x48], R6 ;  /* 0x0000480601007387 */ /* 0x0003e80000100a00 */
[----:B-1----:R-:W2:Y:S04]  /*2d1b0*/  LDL.LU.64 R6, [R1+0x1348] ;  /* 0x0013480001067983 */ /* 0x002ea80000300a00 */
[----:B------:R-:W3:Y:S01]  /*2d1c0*/  LDL.LU.64 R4, [R1+0x1340] ;  /* 0x0013400001047983 */ /* 0x000ee20000300a00 */
[----:B--2---:R-:W-:-:S15]  /*2d1d0*/  HMMA.16816.F32 R16, R12, R6, R16 ;  /* 0x000000060c10723c */ /* 0x004fde0000001810 */
[----:B------:R-:W-:-:S08]  /*2d1e0*/  NOP ;  /* 0x0000000000007918 */ /* 0x000fd00000000000 */
[----:B------:R-:W-:Y:S04]  /*2d1f0*/  STL.64 [R1+0x410], R16 ;  /* 0x0004101001007387 */ /* 0x000fe80000100a00 */
[----:B------:R1:W-:Y:S04]  /*2d200*/  STL.64 [R1+0x418], R18 ;  /* 0x0004181201007387 */ /* 0x0003e80000100a00 */
[----:B-1----:R-:W3:Y:S04]  /*2d210*/  LDL.LU.64 R18, [R1+0x1338] ;  /* 0x0013380001127983 */ /* 0x002ee80000300a00 */
[----:B------:R-:W3:Y:S02]  /*2d220*/  LDL.LU.64 R16, [R1+0x1330] ;  /* 0x0013300001107983 */ /* 0x000ee40000300a00 */
[----:B---3--:R-:W-:Y:S02]  /*2d230*/  HMMA.16816.F32 R4, R12, R4, R16 ;  /* 0x000000040c04723c */ /* 0x008fe40000001810 */
[----:B------:R-:W2:Y:S04]  /*2d240*/  LDL.LU.64 R18, [R1+0x1328] ;  /* 0x0013280001127983 */ /* 0x000ea80000300a00 */
[----:B------:R-:W3:-:S15]  /*2d250*/  LDL.LU.64 R16, [R1+0x1320] ;  /* 0x0013200001107983 */ /* 0x000ede0000300a00 */
[----:B------:R-:W-:-:S02]  /*2d260*/  NOP ;  /* 0x0000000000007918 */ /* 0x000fc40000000000 */
[----:B------:R1:W-:Y:S04]  /*2d270*/  STL.64 [R1+0xa0], R4 ;  /* 0x0000a00401007387 */ /* 0x0003e80000100a00 */
[----:B------:R4:W-:Y:S04]  /*2d280*/  STL.64 [R1+0xa8], R6 ;  /* 0x0000a80601007387 */ /* 0x0009e80000100a00 */
[----:B-1----:R-:W2:Y:S04]  /*2d290*/  LDL.LU R4, [R1] ;  /* 0x0000000001047983 */ /* 0x002ea80000300800 */
[----:B------:R-:W2:Y:S04]  /*2d2a0*/  LDL.LU R5, [R1+0x4] ;  /* 0x0000040001057983 */ /* 0x000ea80000300800 */
[----:B----4-:R-:W4:Y:S04]  /*2d2b0*/  LDL.LU R6, [R1+0x8] ;  /* 0x0000080001067983 */ /* 0x010f280000300800 */
[----:B------:R-:W4:Y:S04]  /*2d2c0*/  LDL.LU R7, [R1+0xc] ;  /* 0x00000c0001077983 */ /* 0x000f280000300800 */
[----:B------:R-:W-:Y:S01]  /*2d2d0*/  STL [R1+0x83c], R10 ;  /* 0x00083c0a01007387 */ /* 0x000fe20000100800 */
[----:B------:R-:W-:-:S02]  /*2d2e0*/  IADD3.X R25, R25, UR13, RZ, P2, !PT ;  /* 0x0000000d19197c10 */ /* 0x000fc400097fe4ff */
[----:B------:R-:W-:Y:S02]  /*2d2f0*/  IADD3.X R27, R27, UR13, RZ, P5, !PT ;  /* 0x0000000d1b1b7c10 */ /* 0x000fe4000affe4ff */
[----:B---3--:R-:W-:Y:S02]  /*2d300*/  IADD3 R16, P2, R16, UR9, RZ ;  /* 0x0000000910107c10 */ /* 0x008fe4000ff5e0ff */
[----:B------:R-:W-:Y:S02]  /*2d310*/  IADD3.X R17, R17, UR13, RZ, P3, !PT ;  /* 0x0000000d11117c10 */ /* 0x000fe40009ffe4ff */
[----:B--2---:R-:W-:Y:S02]  /*2d320*/  IADD3 R18, P3, R18, UR9, RZ ;  /* 0x0000000912127c10 */ /* 0x004fe4000ff7e0ff */
[----:B------:R-:W-:Y:S02]  /*2d330*/  IADD3.X R19, R19, UR13, RZ, P4, !PT ;  /* 0x0000000d13137c10 */ /* 0x000fe4000a7fe4ff */
[----:B------:R-:W-:Y:S01]  /*2d340*/  IADD3 R26, P4, R26, UR9, RZ ;  /* 0x000000091a1a7c10 */ /* 0x000fe2000ff9e0ff */
[----:B----4-:R-:W-:-:S15]  /*2d350*/  HMMA.16816.F32 R4, R12, R2, R4 ;  /* 0x000000020c04723c */ /* 0x010fde0000001804 */
[----:B------:R-:W-:-:S08]  /*2d360*/  NOP ;  /* 0x0000000000007918 */ /* 0x000fd00000000000 */
[----:B------:R-:W-:Y:S04]  /*2d370*/  STL.64 [R1+0x30], R4 ;  /* 0x0000300401007387 */ /* 0x000fe80000100a00 */
[----:B------:R-:W-:Y:S04]  /*2d380*/  STL.64 [R1+0x38], R6 ;  /* 0x0000380601007387 */ /* 0x000fe80000100a00 */
        /* <DEDUP_REMOVED lines=13> */
[----:B------:R-:W2:Y:S01]  /*2d460*/  LDL.LU R12, [R1+0xcac] ;  /* 0x000cac00010c7983 */ /* 0x000ea20000300800 */
[----:B------:R-:W-:-:S02]  /*2d470*/  IADD3 R28, P5, R28, UR9, RZ ;  /* 0x000000091c1c7c10 */ /* 0x000fc4000ffbe0ff */
[----:B------:R-:W-:-:S03]  /*2d480*/  IADD3.X R29, R29, UR13, RZ, P6, !PT ;  /* 0x0000000d1d1d7c10 */ /* 0x000fc6000b7fe4ff */
[----:B------:R-:W-:Y:S04]  /*2d490*/  STL [R1+0xc98], R28 ;  /* 0x000c981c01007387 */ /* 0x000fe80000100800 */
[----:B--2---:R1:W-:Y:S04]  /*2d4a0*/  STL [R1+0x1314], R12 ;  /* 0x0013140c01007387 */ /* 0x0043e80000100800 */
[----:B------:R-:W-:Y:S04]  /*2d4b0*/  STL [R1+0xcbc], R29 ;  /* 0x000cbc1d01007387 */ /* 0x000fe80000100800 */
[----:B-1----:R-:W2:Y:S01]  /*2d4c0*/  LDL.LU R12, [R1+0xc88] ;  /* 0x000c8800010c7983 */ /* 0x002ea20000300800 */
[----:B------:R-:W-:-:S05]  /*2d4d0*/  IADD3 R0, P6, R0, UR9, RZ ;  /* 0x0000000900007c10 */ /* 0x000fca000ffde0ff */
[----:B------:R-:W-:Y:S01]  /*2d4e0*/  STL [R1+0xc90], R0 ;  /* 0x000c900001007387 */ /* 0x000fe20000100800 */
[----:B0-----:R-:W-:-:S05]  /*2d4f0*/  VIADD R8, R8, 0x3f ;  /* 0x0000003f08087836 */ /* 0x001fca0000000000 */
[----:B------:R-:W-:-:S04]  /*2d500*/  SHF.R.S32.HI R9, RZ, 0x1f, R8 ;  /* 0x0000001fff097819 */ /* 0x000fc80000011408 */
[----:B------:R-:W-:Y:S01]  /*2d510*/  LEA.HI R9, R9, R8, RZ, 0x6 ;  /* 0x0000000809097211 */ /* 0x000fe200078f30ff */
[----:B--2---:R0:W-:Y:S04]  /*2d520*/  STL [R1+0x1318], R12 ;  /* 0x0013180c01007387 */ /* 0x0041e80000100800 */
[----:B0-----:R-:W2:Y:S04]  /*2d530*/  LDL.LU R12, [R1+0xcb4] ;  /* 0x000cb400010c7983 */ /* 0x001ea80000300800 */
[----:B------:R-:W3:Y:S04]  /*2d540*/  LDL.LU R13, [R1+0xc80] ;  /* 0x000c8000010d7983 */ /* 0x000ee80000300800 */
[----:B------:R-:W4:Y:S04]  /*2d550*/  LDL.LU R14, [R1+0xca4] ;  /* 0x000ca400010e7983 */ /* 0x000f280000300800 */
[----:B------:R-:W3:Y:S04]  /*2d560*/  LDL.LU R15, [R1+0xc78] ;  /* 0x000c7800010f7983 */ /* 0x000ee80000300800 */
[----:B------:R-:W3:Y:S01]  /*2d570*/  LDL.LU R2, [R1+0xc9c] ;  /* 0x000c9c0001027983 */ /* 0x000ee20000300800 */
[----:B------:R-:W-:-:S03]  /*2d580*/  SHF.R.S32.HI R9, RZ, 0x6, R9 ;  /* 0x00000006ff097819 */ /* 0x000fc60000011409 */
[----:B------:R-:W3:Y:S04]  /*2d590*/  LDL.LU R3, [R1+0xc70] ;  /* 0x000c700001037983 */ /* 0x000ee80000300800 */
[----:B------:R-:W3:Y:S04]  /*2d5a0*/  LDL.LU R4, [R1+0xc94] ;  /* 0x000c940001047983 */ /* 0x000ee80000300800 */
[----:B------:R-:W3:Y:S04]  /*2d5b0*/  LDL.LU R5, [R1+0xc68] ;  /* 0x000c680001057983 */ /* 0x000ee80000300800 */
[----:B------:R-:W3:Y:S04]  /*2d5c0*/  LDL.LU R6, [R1+0xc8c] ;  /* 0x000c8c0001067983 */ /* 0x000ee80000300800 */
[----:B------:R-:W3:Y:S01]  /*2d5d0*/  LDL.LU R7, [R1+0xc60] ;  /* 0x000c600001077983 */ /* 0x000ee20000300800 */
[----:B------:R-:W-:-:S03]  /*2d5e0*/  ISETP.NE.U32.AND P0, PT, R10, R9, PT ;  /* 0x000000090a00720c */ /* 0x000fc60003f05070 */
        /* <DEDUP_REMOVED lines=18> */
[----:B------:R-:W3:Y:S01]  /*2d710*/  LDL.LU R0, [R1+0xc3c] ;  /* 0x000c3c0001007983 */ /* 0x000ee20000300800 */
[----:B--2---:R-:W-:-:S05]  /*2d720*/  IADD3.X R12, R12, UR13, RZ, P1, !PT ;  /* 0x0000000d0c0c7c10 */ /* 0x004fca0008ffe4ff */
[----:B------:R0:W-:Y:S04]  /*2d730*/  STL [R1+0xcb4], R12 ;  /* 0x000cb40c01007387 */ /* 0x0001e80000100800 */
[----:B0-----:R-:W2:Y:S02]  /*2d740*/  LDL.LU R12, [R1+0x1318] ;  /* 0x00131800010c7983 */ /* 0x001ea40000300800 */
[----:B--2---:R-:W-:-:S05]  /*2d750*/  IADD3 R12, P1, R12, UR9, RZ ;  /* 0x000000090c0c7c10 */ /* 0x004fca000ff3e0ff */
[----:B------:R0:W-:Y:S04]  /*2d760*/  STL [R1+0xc88], R12 ;  /* 0x000c880c01007387 */ /* 0x0001e80000100800 */
[----:B0-----:R-:W2:Y:S01]  /*2d770*/  LDL.LU R12, [R1+0x1314] ;  /* 0x00131400010c7983 */ /* 0x001ea20000300800 */
[----:B----4-:R-:W-:Y:S02]  /*2d780*/  IADD3.X R14, R14, UR13, RZ, P3, !PT ;  /* 0x0000000d0e0e7c10 */ /* 0x010fe40009ffe4ff */
[----:B---3--:R-:W-:Y:S02]  /*2d790*/  IADD3 R15, P3, R15, UR9, RZ ;  /* 0x000000090f0f7c10 */ /* 0x008fe4000ff7e0ff */
[----:B------:R-:W-:Y:S02]  /*2d7a0*/  IADD3.X R2, R2, UR13, RZ, P4, !PT ;  /* 0x0000000d02027c10 */ /* 0x000fe4000a7fe4ff */
[----:B------:R-:W-:-:S02]  /*2d7b0*/  IADD3 R3, P4, R3, UR9, RZ ;  /* 0x0000000903037c10 */ /* 0x000fc4000ff9e0ff */
[----:B------:R-:W-:Y:S02]  /*2d7c0*/  IADD3.X R4, R4, UR13, RZ, P5, !PT ;  /* 0x0000000d04047c10 */ /* 0x000fe4000affe4ff */
[----:B------:R-:W-:Y:S02]  /*2d7d0*/  IADD3 R5, P5, R5, UR9, RZ ;  /* 0x0000000905057c10 */ /* 0x000fe4000ffbe0ff */
[----:B------:R-:W-:Y:S02]  /*2d7e0*/  IADD3.X R6, R6, UR13, RZ, P6, !PT ;  /* 0x0000000d06067c10 */ /* 0x000fe4000b7fe4ff */
[----:B------:R-:W-:Y:S02]  /*2d7f0*/  IADD3 R7, P6, R7, UR9, RZ ;  /* 0x0000000907077c10 */ /* 0x000fe4000ffde0ff */
        /* <DEDUP_REMOVED lines=12> */
[----:B--2---:R-:W-:Y:S02]  /*2d8c0*/  IADD3.X R12, R12, UR13, RZ, P2, !PT ;  /* 0x0000000d0c0c7c10 */ /* 0x004fe400097fe4ff */
[----:B------:R-:W-:-:S03]  /*2d8d0*/  IADD3 R13, P2, R13, UR9, RZ ;  /* 0x000000090d0d7c10 */ /* 0x000fc6000ff5e0ff */
[----:B------:R0:W-:Y:S04]  /*2d8e0*/  STL [R1+0xcac], R12 ;  /* 0x000cac0c01007387 */ /* 0x0001e80000100800 */
[----:B------:R-:W-:Y:S04]  /*2d8f0*/  STL [R1+0xc80], R13 ;  /* 0x000c800d01007387 */ /* 0x000fe80000100800 */
[----:B------:R-:W-:Y:S04]  /*2d900*/  STL [R1+0xca4], R14 ;  /* 0x000ca40e01007387 */ /* 0x000fe80000100800 */
[----:B------:R-:W-:Y:S04]  /*2d910*/  STL [R1+0xc78], R15 ;  /* 0x000c780f01007387 */ /* 0x000fe80000100800 */
[----:B------:R-:W-:Y:S04]  /*2d920*/  STL [R1+0xc9c], R2 ;  /* 0x000c9c0201007387 */ /* 0x000fe80000100800 */
[----:B------:R-:W-:Y:S04]  /*2d930*/  STL [R1+0xc70], R3 ;  /* 0x000c700301007387 */ /* 0x000fe80000100800 */
[----:B------:R-:W-:Y:S04]  /*2d940*/  STL [R1+0xc94], R4 ;  /* 0x000c940401007387 */ /* 0x000fe80000100800 */
[----:B------:R-:W-:Y:S01]  /*2d950*/  STL [R1+0xc68], R5 ;  /* 0x000c680501007387 */ /* 0x000fe20000100800 */
[----:B------:R-:W-:-:S03]  /*2d960*/  IADD3.X R10, R10, UR13, RZ, P2, !PT ;  /* 0x0000000d0a0a7c10 */ /* 0x000fc600097fe4ff */
[----:B------:R-:W-:Y:S01]  /*2d970*/  STL [R1+0xc8c], R6 ;  /* 0x000c8c0601007387 */ /* 0x000fe20000100800 */
[----:B------:R-:W-:-:S03]  /*2d980*/  IADD3 R11, P2, R11, UR9, RZ ;  /* 0x000000090b0b7c10 */ /* 0x000fc6000ff5e0ff */
        /* <DEDUP_REMOVED lines=19> */
[----:B0-----:R-:W2:Y:S01]  /*2dac0*/  LDL.LU R12, [R1+0xc08] ;  /* 0x000c0800010c7983 */ /* 0x001ea20000300800 */
[----:B------:R-:W-:-:S02]  /*2dad0*/  IADD3.X R28, R28, UR13, RZ, P3, !PT ;  /* 0x0000000d1c1c7c10 */ /* 0x000fc40009ffe4ff */
[----:B------:R-:W-:-:S03]  /*2dae0*/  IADD3 R29, P3, R29, UR9, RZ ;  /* 0x000000091d1d7c10 */ /* 0x000fc6000ff7e0ff */
[----:B------:R-:W-:Y:S04]  /*2daf0*/  STL [R1+0xc44], R28 ;  /* 0x000c441c01007387 */ /* 0x000fe80000100800 */
[----:B--2---:R0:W-:Y:S04]  /*2db00*/  STL [R1+0x130c], R12 ;  /* 0x00130c0c01007387 */ /* 0x0041e80000100800 */
[----:B------:R-:W-:Y:S04]  /*2db10*/  STL [R1+0xc18], R29 ;  /* 0x000c181d01007387 */ /* 0x000fe80000100800 */
[----:B0-----:R-:W2:Y:S01]  /*2db20*/  LDL.LU R12, [R1+0xc34] ;  /* 0x000c3400010c7983 */ /* 0x001ea20000300800 */
[----:B------:R-:W-:-:S05]  /*2db30*/  IADD3.X R0, R0, UR13, RZ, P4, !PT ;  /* 0x0000000d00007c10 */ /* 0x000fca000a7fe4ff */
[----:B------:R-:W-:Y:S04]  /*2db40*/  STL [R1+0xc3c], R0 ;  /* 0x000c3c0001007387 */ /* 0x000fe80000100800 */
[----:B--2---:R0:W-:Y:S04]  /*2db50*/  STL [R1+0x1310], R12 ;  /* 0x0013100c01007387 */ /* 0x0041e80000100800 */
[----:B0-----:R-:W2:Y:S04]  /*2db60*/  LDL.LU R12, [R1+0xc10] ;  /* 0x000c1000010c7983 */ /* 0x001ea80000300800 */
        /* <DEDUP_REMOVED lines=28> */
[----:B--2---:R-:W-:-:S05]  /*2dd30*/  IADD3 R12, P4, R12, UR9, RZ ;  /* 0x000000090c0c7c10 */ /* 0x004fca000ff9e0ff */
[----:B------:R0:W-:Y:S04]  /*2dd40*/  STL [R1+0xc10], R12 ;  /* 0x000c100c01007387 */ /* 0x0001e80000100800 */
[----:B0-----:R-:W2:Y:S02]  /*2dd50*/  LDL.LU R12, [R1+0x1310] ;  /* 0x00131000010c7983 */ /* 0x001ea40000300800 */
[----:B--2---:R-:W-:-:S05]  /*2dd60*/  IADD3.X R12, R12, UR13, RZ, P5, !PT ;  /* 0x0000000d0c0c7c10 */ /* 0x004fca000affe4ff */
[----:B------:R0:W-:Y:S04]  /*2dd70*/  STL [R1+0xc34], R12 ;  /* 0x000c340c01007387 */ /* 0x0001e80000100800 */
[----:B0-----:R-:W2:Y:S01]  /*2dd80*/  LDL.LU R12, [R1+0x130c] ;  /* 0x00130c00010c7983 */ /* 0x001ea20000300800 */
[----:B---3--:R-:W-:Y:S02]  /*2dd90*/  IADD3.X R13, R13, UR13, RZ, P6, !PT ;  /* 0x0000000d0d0d7c10 */ /* 0x008fe4000b7fe4ff */
[----:B----4-:R-:W-:Y:S02]  /*2dda0*/  IADD3 R14, P6, R14, UR9, RZ ;  /* 0x000000090e0e7c10 */ /* 0x010fe4000ffde0ff */
        /* <DEDUP_REMOVED lines=19> */
[----:B--2---:R-:W-:-:S05]  /*2dee0*/  IADD3 R12, P5, R12, UR9, RZ ;  /* 0x000000090c0c7c10 */ /* 0x004fca000ffbe0ff */
[----:B------:R0:W-:Y:S04]  /*2def0*/  STL [R1+0xc08], R12 ;  /* 0x000c080c01007387 */ /* 0x0001e80000100800 */
        /* <DEDUP_REMOVED lines=29> */
[----:B0-----:R-:W2:Y:S01]  /*2e0d0*/  LDL.LU R12, [R1+0xbb4] ;  /* 0x000bb400010c7983 */ /* 0x001ea20000300800 */
[----:B------:R-:W-:-:S02]  /*2e0e0*/  IADD3 R28, P6, R28, UR9, RZ ;  /* 0x000000091c1c7c10 */ /* 0x000fc4000ffde0ff */
[----:B------:R-:W-:-:S03]  /*2e0f0*/  IADD3.X R29, R29, UR13, RZ, P1, !PT ;  /* 0x0000000d1d1d7c10 */ /* 0x000fc60008ffe4ff */
[----:B------:R-:W-:Y:S04]  /*2e100*/  STL [R1+0xba0], R28 ;  /* 0x000ba01c01007387 */ /* 0x000fe80000100800 */
[----:B--2---:R0:W-:Y:S04]  /*2e110*/  STL [R1+0x1304], R12 ;  /* 0x0013040c01007387 */ /* 0x0041e80000100800 */
[----:B------:R-:W-:Y:S04]  /*2e120*/  STL [R1+0xbc4], R29 ;  /* 0x000bc41d01007387 */ /* 0x000fe80000100800 */
[----:B0-----:R-:W2:Y:S01]  /*2e130*/  LDL.LU R12, [R1+0xb90] ;  /* 0x000b9000010c7983 */ /* 0x001ea20000300800 */
[----:B------:R-:W-:-:S05]  /*2e140*/  IADD3 R0, P1, R0, UR9, RZ ;  /* 0x0000000900007c10 */ /* 0x000fca000ff3e0ff */
[----:B------:R-:W-:Y:S04]  /*2e150*/  STL [R1+0xb98], R0 ;  /* 0x000b980001007387 */ /* 0x000fe80000100800 */
[----:B--2---:R0:W-:Y:S04]  /*2e160*/  STL [R1+0x1308], R12 ;  /* 0x0013080c01007387 */ /* 0x0041e80000100800 */
[----:B0-----:R-:W2:Y:S04]  /*2e170*/  LDL.LU R12, [R1+0xbbc] ;  /* 0x000bbc00010c7983 */ /* 0x001ea80000300800 */
[----:B------:R-:W3:Y:S04]  /*2e180*/  LDL.LU R13, [R1+0xb88] ;  /* 0x000b8800010d7983 */ /* 0x000ee80000300800 */
[----:B------:R-:W4:Y:S04]  /*2e190*/  LDL.LU R14, [R1+0xbac] ;  /* 0x000bac00010e7983 */ /* 0x000f280000300800 */
        /* <DEDUP_REMOVED lines=1217> */
[----:B------:R-:W-:-:S02]  /*32db0*/  IADD3.X R28, R28, UR10, RZ, P4, !PT ;  /* 0x0000000a1c1c7c10 */ /* 0x000fc4000a7fe4ff */
[----:B--2---:R-:W-:Y:S02]  /*32dc0*/  IADD3.X R12, R12, UR10, RZ, P3, !PT ;  /* 0x0000000a0c0c7c10 */ /* 0x004fe40009ffe4ff */
        /* <DEDUP_REMOVED lines=31> */
[----:B------:R0:W-:Y:S04]  /*32fc0*/  STL [R1+0xd00], R0 ;  /* 0x000d000001007387 */ /* 0x0001e80000100800 */
[----:B------:R-:W-:Y:S04]  /*32fd0*/  STL [R1+0xd04], R28 ;  /* 0x000d041c01007387 */ /* 0x000fe80000100800 */
[----:B0-----:R-:W2:Y:S01]  /*32fe0*/  LDL.LU R0, [R1+0x1088] ;  /* 0x0010880001007983 */ /* 0x001ea20000300800 */
[----:B------:R-:W-:-:S05]  /*32ff0*/  IADD3 R29, P4, R29, UR5, RZ ;  /* 0x000000051d1d7c10 */ /* 0x000fca000ff9e0ff */
[----:B------:R-:W-:Y:S04]  /*33000*/  STL [R1+0x1078], R29 ;  /* 0x0010781d01007387 */ /* 0x000fe80000100800 */
[----:B--2---:R0:W-:Y:S04]  /*33010*/  STL [R1+0x129c], R0 ;  /* 0x00129c0001007387 */ /* 0x0041e80000100800 */
[----:B0-----:R-:W2:Y:S04]  /*33020*/  LDL.LU R0, [R1+0xcfc] ;  /* 0x000cfc0001007983 */ /* 0x001ea80000300800 */
        /* <DEDUP_REMOVED lines=58> */
[----:B------:R-:W-:Y:S02]  /*333d0*/  IADD3.X R27, R27, UR10, RZ, P3, !PT ;  /* 0x0000000a1b1b7c10 */ /* 0x000fe40009ffe4ff */
[----:B------:R-:W-:Y:S02]  /*333e0*/  IADD3.X R29, R29, UR10, RZ, P5, !PT ;  /* 0x0000000a1d1d7c10 */ /* 0x000fe4000affe4ff */
[----:B------:R-:W-:Y:S02]  /*333f0*/  IADD3.X R28, R28, UR10, RZ, P4, !PT ;  /* 0x0000000a1c1c7c10 */ /* 0x000fe4000a7fe4ff */
[----:B--2---:R-:W-:-:S05]  /*33400*/  IADD3 R0, P6, R0, UR5, RZ ;  /* 0x0000000500007c10 */ /* 0x004fca000ffde0ff */
[----:B------:R0:W-:Y:S01]  /*33410*/  STL [R1+0x1088], R0 ;  /* 0x0010880001007387 */ /* 0x0001e20000100800 */
[----:B------:R-:W-:Y:S02]  /*33420*/  IADD3.X R8, R8, UR10, RZ, P6, !PT ;  /* 0x0000000a08087c10 */ /* 0x000fe4000b7fe4ff */
[----:B------:R-:W-:Y:S01]  /*33430*/  IADD3 R9, P6, R9, UR5, RZ ;  /* 0x0000000509097c10 */ /* 0x000fe2000ffde0ff */
[----:B0-----:R1:W5:Y:S04]  /*33440*/  LDL.LU R0, [R1+0x1298] ;  /* 0x0012980001007983 */ /* 0x0013680000300800 */
[----:B------:R1:W-:Y:S04]  /*33450*/  STL [R1+0xcf8], R12 ;  /* 0x000cf80c01007387 */ /* 0x0003e80000100800 */
        /* <DEDUP_REMOVED lines=16> */
[----:B------:R1:W-:Y:S01]  /*33560*/  STL [R1+0x10bc], R23 ;  /* 0x0010bc1701007387 */ /* 0x0003e20000100800 */
[----:B------:R-:W-:-:S03]  /*33570*/  IADD3.X R18, R18, UR10, RZ, P6, !PT ;  /* 0x0000000a12127c10 */ /* 0x000fc6000b7fe4ff */
        /* <DEDUP_REMOVED lines=10> */
[----:B------:R-:W-:Y:S05]  /*33620*/  @P0 BRA `(.L_x_2) ;  /* 0xfffffdec00640947 */ /* 0x000fea000383ffff */
.L_x_1:
[----:B-1----:R-:W2:Y:S01]  /*33630*/  LDL.LU R19, [R1+0x404] ;  /* 0x0004040001137983 */ /* 0x002ea20000300800 */
[----:B------:R-:W-:Y:S01]  /*33640*/  ULDC.64 UR26, c[0x0][0x228] ;  /* 0x00008a00001a7ab9 */ /* 0x000fe20000000a00 */
[----:B------:R-:W-:Y:S01]  /*33650*/  ULDC UR4, c[0x0][0x22c] ;  /* 0x00008b0000047ab9 */ /* 0x000fe20000000800 */
[----:B------:R-:W-:Y:S01]  /*33660*/  ULDC UR8, c[0x0][0x22c] ;  /* 0x00008b0000087ab9 */ /* 0x000fe20000000800 */
[----:B------:R-:W3:Y:S01]  /*33670*/  LDL.LU R25, [R1+0x40c] ;  /* 0x00040c0001197983 */ /* 0x000ee20000300800 */
[----:B------:R-:W1:Y:S01]  /*33680*/  S2UR UR5, SR_CgaCtaId ;  /* 0x00000000000579c3 */ /* 0x000e620000008800 */
[----:B------:R-:W-:Y:S01]  /*33690*/  ULDC.64 UR10, c[0x0][0x228] ;  /* 0x00008a00000a7ab9 */ /* 0x000fe20000000a00 */
        /* <DEDUP_REMOVED lines=8> */
[----:B------:R-:W-:Y:S06]  /*33720*/  BAR.SYNC.DEFER_BLOCKING 0x0 ;  /* 0x0000000000007b1d */ /* 0x000fec0000010000 */
[----:B---3--:R3:W-:Y:S04]  /*33730*/  STL [R1+0x14cc], R25 ;  /* 0x0014cc1901007387 */ /* 0x0087e80000100800 */
[----:B---3--:R-:W2:Y:S04]  /*33740*/  LDL.LU R25, [R1+0x400] ;  /* 0x0004000001197983 */ /* 0x008ea80000300800 */
[----:B0----5:R-:W3:Y:S04]  /*33750*/  LDL.LU R0, [R1+0x54] ;  /* 0x0000540001007983 */ /* 0x021ee80000300800 */
[----:B---3--:R0:W-:Y:S04]  /*33760*/  STL [R1+0x14c8], R0 ;  /* 0x0014c80001007387 */ /* 0x0081e80000100800 */
[----:B0-----:R-:W3:Y:S04]  /*33770*/  LDL.LU R0, [R1+0x408] ;  /* 0x0004080001007983 */ /* 0x001ee80000300800 */
        /* <DEDUP_REMOVED lines=22> */
[----:B--2---:R-:W-:-:S03]  /*338e0*/  F2FP.SATFINITE.E4M3.F32.PACK_AB_MERGE_C R19, R19, R25, RZ ;  /* 0x000000191313723e */ /* 0x004fc600048070ff */
[----:B------:R-:W2:Y:S04]  /*338f0*/  LDL.LU R5, [R1+0x3e0] ;  /* 0x0003e00001057983 */ /* 0x000ea80000300800 */
[----:B------:R-:W2:Y:S04]  /*33900*/  LDL.LU R4, [R1+0x3e4] ;  /* 0x0003e40001047983 */ /* 0x000ea80000300800 */
[----:B------:R-:W2:Y:S04]  /*33910*/  LDL.LU R3, [R1+0x3e8] ;  /* 0x0003e80001037983 */ /* 0x000ea80000300800 */
[----:B------:R-:W2:Y:S04]  /*33920*/  LDL.LU R2, [R1+0x3ec] ;  /* 0x0003ec0001027983 */ /* 0x000ea80000300800 */
[----:B------:R-:W3:Y:S04]  /*33930*/  LDL.LU R25, [R1+0x14cc] ;  /* 0x0014cc0001197983 */ /* 0x000ee80000300800 */
[----:B------:R0:W-:Y:S04]  /*33940*/  STL [R1+0x12f8], R19 ;  /* 0x0012f81301007387 */ /* 0x0001e80000100800 */
[----:B0-----:R-:W2:Y:S01]  /*33950*/  LDL.LU R19, [R1+0x50] ;  /* 0x0000500001137983 */ /* 0x001ea20000300800 */
[----:B---3--:R-:W-:-:S03]  /*33960*/  F2FP.SATFINITE.E4M3.F32.PACK_AB_MERGE_C R25, R25, R0, RZ ;  /* 0x000000001919723e */ /* 0x008fc600048070ff */
[----:B------:R-:W3:Y:S01]  /*33970*/  LDL.LU R0, [R1+0x14c8] ;  /* 0x0014c80001007983 */ /* 0x000ee20000300800 */
[----:B----4-:R-:W-:Y:S02]  /*33980*/  F2FP.SATFINITE.E4M3.F32.PACK_AB_MERGE_C R18, R18, R20, RZ ;  /* 0x000000141212723e */ /* 0x010fe400048070ff */
[----:B------:R-:W-:Y:S01]  /*33990*/  F2FP.SATFINITE.E4M3.F32.PACK_AB_MERGE_C R16, R16, R17, RZ ;  /* 0x000000111010723e */ /* 0x000fe200048070ff */
[----:B------:R0:W-:Y:S01]  /*339a0*/  STL [R1+0x12fc], R25 ;  /* 0x0012fc1901007387 */ /* 0x0001e20000100800 */
[----:B------:R-:W-:Y:S02]  /*339b0*/  F2FP.SATFINITE.E4M3.F32.PACK_AB_MERGE_C R12, R12, R13, RZ ;  /* 0x0000000d0c0c723e */ /* 0x000fe400048070ff */
[----:B------:R-:W-:Y:S02]  /*339c0*/  F2FP.SATFINITE.E4M3.F32.PACK_AB_MERGE_C R10, R10, R11, RZ ;  /* 0x0000000b0a0a723e */ /* 0x000fe400048070ff */
[----:B------:R-:W-:Y:S02]  /*339d0*/  F2FP.SATFINITE.E4M3.F32.PACK_AB_MERGE_C R6, R6, R7, RZ ;  /* 0x000000070606723e */ /* 0x000fe400048070ff */
[----:B--2---:R-:W-:-:S02]  /*339e0*/  F2FP.SATFINITE.E4M3.F32.PACK_AB_MERGE_C R4, R4, R5, RZ ;  /* 0x000000050404723e */ /* 0x004fc400048070ff */
[----:B0-----:R-:W-:Y:S02]  /*339f0*/  F2FP.SATFINITE.E4M3.F32.PACK_AB_MERGE_C R25, R26, R27, RZ ;  /* 0x0000001b1a19723e */ /* 0x001fe400048070ff */
[----:B---3--:R-:W-:Y:S02]  /*33a00*/  F2FP.SATFINITE.E4M3.F32.PACK_AB_MERGE_C R19, R0, R19, RZ ;  /* 0x000000130013723e */ /* 0x008fe400048070ff */
[----:B------:R-:W-:-:S03]  /*33a10*/  F2FP.SATFINITE.E4M3.F32.PACK_AB_MERGE_C R0, R28, R29, RZ ;  /* 0x0000001d1c00723e */ /* 0x000fc600048070ff */
[----:B------:R0:W-:Y:S04]  /*33a20*/  STL [R1+0x324], R19 ;  /* 0x0003241301007387 */ /* 0x0001e80000100800 */
[----:B------:R2:W-:Y:S04]  /*33a30*/  STL [R1+0x320], R0 ;  /* 0x0003200001007387 */ /* 0x0005e80000100800 */
[----:B------:R-:W-:Y:S01]  /*33a40*/  STL [R1+0x32c], R25 ;  /* 0x00032c1901007387 */ /* 0x000fe20000100800 */
[----:B0-----:R-:W-:Y:S02]  /*33a50*/  F2FP.SATFINITE.E4M3.F32.PACK_AB_MERGE_C R19, R23, R24, RZ ;  /* 0x000000181713723e */ /* 0x001fe400048070ff */
[----:B--2---:R-:W-:-:S03]  /*33a60*/  F2FP.SATFINITE.E4M3.F32.PACK_AB_MERGE_C R0, R21, R22, RZ ;  /* 0x000000161500723e */ /* 0x004fc600048070ff */
[----:B------:R-:W-:Y:S04]  /*33a70*/  STL [R1+0x328], R19 ;  /* 0x0003281301007387 */ /* 0x000fe80000100800 */
[----:B------:R0:W-:Y:S04]  /*33a80*/  STL [R1+0x404], R0 ;  /* 0x0004040001007387 */ /* 0x0001e80000100800 */
[----:B------:R-:W-:Y:S04]  /*33a90*/  STL [R1+0x400], R18 ;  /* 0x0004001201007387 */ /* 0x000fe80000100800 */
[----:B------:R-:W-:Y:S01]  /*33aa0*/  STL [R1+0x40c], R16 ;  /* 0x00040c1001007387 */ /* 0x000fe20000100800 */
[----:B0-----:R-:W-:-:S05]  /*33ab0*/  F2FP.SATFINITE.E4M3.F32.PACK_AB_MERGE_C R0, R14, R15, RZ ;  /* 0x0000000f0e00723e */ /* 0x001fca00048070ff */
[----:B------:R0:W-:Y:S04]  /*33ac0*/  STL [R1+0x408], R0 ;  /* 0x0004080001007387 */ /* 0x0001e80000100800 */
[----:B------:R-:W-:Y:S04]  /*33ad0*/  STL [R1+0x424], R12 ;  /* 0x0004240c01007387 */ /* 0x000fe80000100800 */
[----:B------:R-:W-:Y:S01]  /*33ae0*/  STL [R1+0x420], R10 ;  /* 0x0004200a01007387 */ /* 0x000fe20000100800 */
[----:B0-----:R-:W-:-:S05]  /*33af0*/  F2FP.SATFINITE.E4M3.F32.PACK_AB_MERGE_C R0, R8, R9, RZ ;  /* 0x000000090800723e */ /* 0x001fca00048070ff */
[----:B------:R0:W-:Y:S04]  /*33b00*/  STL [R1+0x3f4], R0 ;  /* 0x0003f40001007387 */ /* 0x0001e80000100800 */
[----:B------:R-:W-:Y:S04]  /*33b10*/  STL [R1+0x3f0], R6 ;  /* 0x0003f00601007387 */ /* 0x000fe80000100800 */
[----:B------:R-:W2:Y:S01]  /*33b20*/  LDL.LU R25, [R1+0x2b4] ;  /* 0x0002b40001197983 */ /* 0x000ea20000300800 */
[----:B0-----:R-:W-:-:S03]  /*33b30*/  F2FP.SATFINITE.E4M3.F32.PACK_AB_MERGE_C R0, R2, R3, RZ ;  /* 0x000000030200723e */ /* 0x001fc600048070ff */
        /* <DEDUP_REMOVED lines=34> */
[----:B------:R-:W3:Y:S04]  /*33d60*/  LDL.LU R19, [R1+0x2b8] ;  /* 0x0002b80001137983 */ /* 0x000ee80000300800 */
[----:B---3--:R0:W-:Y:S04]  /*33d70*/  STL [R1+0x1444], R19 ;  /* 0x0014441301007387 */ /* 0x0081e80000100800 */
[----:B0-----:R-:W3:Y:S04]  /*33d80*/  LDL.LU R19, [R1+0x2b0] ;  /* 0x0002b00001137983 */ /* 0x001ee80000300800 */
        /* <DEDUP_REMOVED lines=31> */
[----:B0-----:R-:W2:Y:S04]  /*33f80*/  LDL.LU R19, [R1+0x310] ;  /* 0x0003100001137983 */ /* 0x001ea80000300800 */
[----:B------:R-:W3:Y:S04]  /*33f90*/  LDL.LU R0, [R1+0x2bc] ;  /* 0x0002bc0001007983 */ /* 0x000ee80000300800 */
[----:B------:R-:W4:Y:S04]  /*33fa0*/  LDL.LU R29, [R1+0x2a0] ;  /* 0x0002a000011d7983 */ /* 0x000f280000300800 */
[----:B------:R-:W4:Y:S04]  /*33fb0*/  LDL.LU R28, [R1+0x2a4] ;  /* 0x0002a400011c7983 */ /* 0x000f280000300800 */
[----:B------:R-:W3:Y:S04]  /*33fc0*/  LDL.LU R27, [R1+0x2a8] ;  /* 0x0002a800011b7983 */ /* 0x000ee80000300800 */
[----:B------:R-:W3:Y:S04]  /*33fd0*/  LDL.LU R26, [R1+0x2ac] ;  /* 0x0002ac00011a7983 */ /* 0x000ee80000300800 */
[----:B------:R-:W4:Y:S04]  /*33fe0*/  LDL.LU R24, [R1+0x290] ;  /* 0x0002900001187983 */ /* 0x000f280000300800 */
[----:B------:R-:W4:Y:S04]  /*33ff0*/  LDL.LU R23, [R1+0x294] ;  /* 0x0002940001177983 */ /* 0x000f280000300800 */
        /* <DEDUP_REMOVED lines=22> */
[----:B------:R0:W-:Y:S04]  /*34160*/  STL [R1+0x94], R25 ;  /* 0x0000941901007387 */ /* 0x0001e80000100800 */
[----:B0-----:R-:W2:Y:S02]  /*34170*/  LDL.LU R25, [R1+0x14c0] ;  /* 0x0014c00001197983 */ /* 0x001ea40000300800 */
[----:B--2---:R-:W-:-:S02]  /*34180*/  F2FP.SATFINITE.E4M3.F32.PACK_AB_MERGE_C R25, R25, R19, RZ ;  /* 0x000000131919723e */ /* 0x004fc400048070ff */
        /* <DEDUP_REMOVED lines=61> */
[----:B------:R0:W-:Y:S01]  /*34560*/  STL [R1+0x5c], R25 ;  /* 0x00005c1901007387 */ /* 0x0001e20000100800 */
[----:B---3--:R-:W-:Y:S02]  /*34570*/  F2FP.SATFINITE.E4M3.F32.PACK_AB_MERGE_C R18, R18, R20, RZ ;  /* 0x000000141212723e */ /* 0x008fe400048070ff */
[----:B----4-:R-:W-:Y:S02]  /*34580*/  F2FP.SATFINITE.E4M3.F32.PACK_AB_MERGE_C R16, R16, R17, RZ ;  /* 0x000000111010723e */ /* 0x010fe400048070ff */
[----:B0-----:R-:W-:Y:S02]  /*34590*/  F2FP.SATFINITE.E4M3.F32.PACK_AB_MERGE_C R25, R26, R27, RZ ;  /* 0x0000001b1a19723e */ /* 0x001fe400048070ff */
[----:B------:R-:W-:-:S02]  /*345a0*/  F2FP.SATFINITE.E4M3.F32.PACK_AB_MERGE_C R12, R12, R13, RZ ;  /* 0x0000000d0c0c723e */ /* 0x000fc400048070ff */
[----:B------:R-:W-:Y:S02]  /*345b0*/  F2FP.SATFINITE.E4M3.F32.PACK_AB_MERGE_C R10, R10, R11, RZ ;  /* 0x0000000b0a0a723e */ /* 0x000fe400048070ff */
[----:B------:R-:W-:Y:S02]  /*345c0*/  F2FP.SATFINITE.E4M3.F32.PACK_AB_MERGE_C R6, R6, R7, RZ ;  /* 0x000000070606723e */ /* 0x000fe400048070ff */
[----:B--2---:R-:W-:Y:S02]  /*345d0*/  F2FP.SATFINITE.E4M3.F32.PACK_AB_MERGE_C R19, R0, R19, RZ ;  /* 0x000000130013723e */ /* 0x004fe400048070ff */
[----:B------:R-:W-:-:S03]  /*345e0*/  F2FP.SATFINITE.E4M3.F32.PACK_AB_MERGE_C R0, R28, R29, RZ ;  /* 0x0000001d1c00723e */ /* 0x000fc600048070ff */
[----:B------:R0:W-:Y:S04]  /*345f0*/  STL [R1+0x58], R19 ;  /* 0x0000581301007387 */ /* 0x0001e80000100800 */
[----:B------:R2:W-:Y:S01]  /*34600*/  STL [R1+0xdc], R0 ;  /* 0x0000dc0001007387 */ /* 0x0005e20000100800 */
[----:B0-----:R-:W-:-:S03]  /*34610*/  F2FP.SATFINITE.E4M3.F32.PACK_AB_MERGE_C R19, R23, R24, RZ ;  /* 0x000000181713723e */ /* 0x001fc600048070ff */
[----:B------:R-:W-:Y:S01]  /*34620*/  STL [R1+0xd8], R25 ;  /* 0x0000d81901007387 */ /* 0x000fe20000100800 */
[----:B--2---:R-:W-:-:S03]  /*34630*/  F2FP.SATFINITE.E4M3.F32.PACK_AB_MERGE_C R0, R21, R22, RZ ;  /* 0x000000161500723e */ /* 0x004fc600048070ff */
[----:B------:R-:W-:Y:S04]  /*34640*/  STL [R1+0x294], R19 ;  /* 0x0002941301007387 */ /* 0x000fe80000100800 */
[----:B------:R0:W-:Y:S04]  /*34650*/  STL [R1+0x290], R0 ;  /* 0x0002900001007387 */ /* 0x0001e80000100800 */
[----:B------:R-:W-:Y:S01]  /*34660*/  STL [R1+0x284], R18 ;  /* 0x0002841201007387 */ /* 0x000fe20000100800 */
[----:B0-----:R-:W-:-:S03]  /*34670*/  F2FP.SATFINITE.E4M3.F32.PACK_AB_MERGE_C R0, R14, R15, RZ ;  /* 0x0000000f0e00723e */ /* 0x001fc600048070ff */
[----:B------:R-:W-:Y:S04]  /*34680*/  STL [R1+0x280], R16 ;  /* 0x0002801001007387 */ /* 0x000fe80000100800 */
[----:B------:R0:W-:Y:S04]  /*34690*/  STL [R1+0x274], R0 ;  /* 0x0002740001007387 */ /* 0x0001e80000100800 */
[----:B------:R-:W-:Y:S01]  /*346a0*/  STL [R1+0x270], R12 ;  /* 0x0002700c01007387 */ /* 0x000fe20000100800 */
[----:B0-----:R-:W-:-:S03]  /*346b0*/  F2FP.SATFINITE.E4M3.F32.PACK_AB_MERGE_C R0, R8, R9, RZ ;  /* 0x000000090800723e */ /* 0x001fc600048070ff */
[----:B------:R-:W-:Y:S04]  /*346c0*/  STL [R1+0x27c], R10 ;  /* 0x00027c0a01007387 */ /* 0x000fe80000100800 */
[----:B------:R0:W-:Y:S04]  /*346d0*/  STL [R1+0x278], R0 ;  /* 0x0002780001007387 */ /* 0x0001e80000100800 */
[----:B------:R-:W-:Y:S04]  /*346e0*/  STL [R1+0x28c], R6 ;  /* 0x00028c0601007387 */ /* 0x000fe80000100800 */
[----:B------:R-:W2:Y:S01]  /*346f0*/  LDL.LU R25, [R1+0x39c] ;  /* 0x00039c0001197983 */ /* 0x000ea20000300800 */
[----:B------:R-:W-:-:S02]  /*34700*/  F2FP.SATFINITE.E4M3.F32.PACK_AB_MERGE_C R4, R4, R5, RZ ;  /* 0x000000050404723e */ /* 0x000fc400048070ff */
        /* <DEDUP_REMOVED lines=146> */
[----:B------:R-:W2:Y:S01]  /*35030*/  LDL.LU R19, [R1+0x13d0] ;  /* 0x0013d00001137983 */ /* 0x000ea20000300800 */
[----:B---3--:R-:W-:-:S03]  /*35040*/  F2FP.SATFINITE.E4M3.F32.PACK_AB_MERGE_C R22, R22, R27, RZ ;  /* 0x0000001b1616723e */ /* 0x008fc600048070ff */
[----:B------:R-:W-:Y:S01]  /*35050*/  STL [R1+0x228], R25 ;  /* 0x0002281901007387 */ /* 0x000fe20000100800 */
[----:B----4-:R-:W-:Y:S02]  /*35060*/  F2FP.SATFINITE.E4M3.F32.PACK_AB_MERGE_C R23, R23, R26, RZ ;  /* 0x0000001a1717723e */ /* 0x010fe400048070ff */
[----:B------:R-:W-:Y:S02]  /*35070*/  F2FP.SATFINITE.E4M3.F32.PACK_AB_MERGE_C R18, R18, R20, RZ ;  /* 0x000000141212723e */ /* 0x000fe400048070ff */
[----:B------:R-:W-:Y:S02]  /*35080*/  F2FP.SATFINITE.E4M3.F32.PACK_AB_MERGE_C R16, R16, R17, RZ ;  /* 0x000000111010723e */ /* 0x000fe400048070ff */
[----:B------:R-:W-:Y:S02]  /*35090*/  F2FP.SATFINITE.E4M3.F32.PACK_AB_MERGE_C R12, R12, R13, RZ ;  /* 0x0000000d0c0c723e */ /* 0x000fe400048070ff */
[----:B------:R-:W-:Y:S02]  /*350a0*/  F2FP.SATFINITE.E4M3.F32.PACK_AB_MERGE_C R10, R10, R11, RZ ;  /* 0x0000000b0a0a723e */ /* 0x000fe400048070ff */
[----:B------:R-:W-:-:S02]  /*350b0*/  F2FP.SATFINITE.E4M3.F32.PACK_AB_MERGE_C R6, R6, R7, RZ ;  /* 0x000000070606723e */ /* 0x000fc400048070ff */
[----:B--2---:R-:W-:Y:S02]  /*350c0*/  F2FP.SATFINITE.E4M3.F32.PACK_AB_MERGE_C R19, R0, R19, RZ ;  /* 0x000000130013723e */ /* 0x004fe400048070ff */
[----:B------:R-:W-:-:S03]  /*350d0*/  F2FP.SATFINITE.E4M3.F32.PACK_AB_MERGE_C R0, R28, R29, RZ ;  /* 0x0000001d1c00723e */ /* 0x000fc600048070ff */
[----:B------:R-:W-:Y:S04]  /*350e0*/  STL [R1+0x204], R19 ;  /* 0x0002041301007387 */ /* 0x000fe80000100800 */
[----:B------:R-:W-:Y:S04]  /*350f0*/  STL [R1+0x1300], R22 ;  /* 0x0013001601007387 */ /* 0x000fe80000100800 */
[----:B------:R0:W-:Y:S04]  /*35100*/  STL [R1+0x200], R0 ;  /* 0x0002000001007387 */ /* 0x0001e80000100800 */
[----:B------:R-:W-:Y:S01]  /*35110*/  STL [R1+0x1304], R23 ;  /* 0x0013041701007387 */ /* 0x000fe20000100800 */
[----:B0-----:R-:W-:-:S05]  /*35120*/  F2FP.SATFINITE.E4M3.F32.PACK_AB_MERGE_C R0, R21, R24, RZ ;  /* 0x000000181500723e */ /* 0x001fca00048070ff */
        /* <DEDUP_REMOVED lines=49> */
[----:B------:R-:W4:Y:S04]  /*35440*/  LDL.LU R22, [R1+0x158] ;  /* 0x0001580001167983 */ /* 0x000f280000300800 */
[----:B----4-:R0:W-:Y:S04]  /*35450*/  STL [R1+0x1384], R22 ;  /* 0x0013841601007387 */ /* 0x0101e80000100800 */
[----:B0-----:R-:W4:Y:S04]  /*35460*/  LDL.LU R22, [R1+0x160] ;  /* 0x0001600001167983 */ /* 0x001f280000300800 */
[----:B----4-:R0:W-:Y:S04]  /*35470*/  STL [R1+0x138c], R22 ;  /* 0x00138c1601007387 */ /* 0x0101e80000100800 */
[----:B0-----:R-:W4:Y:S04]  /*35480*/  LDL.LU R22, [R1+0x178] ;  /* 0x0001780001167983 */ /* 0x001f280000300800 */
[----:B----4-:R0:W-:Y:S04]  /*35490*/  STL [R1+0x1394], R22 ;  /* 0x0013941601007387 */ /* 0x0101e80000100800 */
[----:B0-----:R-:W4:Y:S04]  /*354a0*/  LDL.LU R22, [R1+0x170] ;  /* 0x0001700001167983 */ /* 0x001f280000300800 */
[----:B----4-:R0:W-:Y:S04]  /*354b0*/  STL [R1+0x139c], R22 ;  /* 0x00139c1601007387 */ /* 0x0101e80000100800 */
[----:B0-----:R-:W4:Y:S01]  /*354c0*/  LDL.LU R22, [R1+0x188] ;  /* 0x0001880001167983 */ /* 0x001f220000300800 */
[----:B--2---:R-:W-:-:S03]  /*354d0*/  F2FP.SATFINITE.E4M3.F32.PACK_AB_MERGE_C R29, R29, R26, RZ ;  /* 0x0000001a1d1d723e */ /* 0x004fc600048070ff */
[----:B----4-:R0:W-:Y:S04]  /*354e0*/  STL [R1+0x13a4], R22 ;  /* 0x0013a41601007387 */ /* 0x0101e80000100800 */
[----:B0-----:R-:W2:Y:S04]  /*354f0*/  LDL.LU R22, [R1+0x180] ;  /* 0x0001800001167983 */ /* 0x001ea80000300800 */
        /* <DEDUP_REMOVED lines=25> */
[----:B------:R-:W3:Y:S04]  /*35690*/  LDL.LU R26, [R1+0x13cc] ;  /* 0x0013cc00011a7983 */ /* 0x000ee80000300800 */
[----:B------:R0:W-:Y:S04]  /*356a0*/  STL [R1+0x1c4], R29 ;  /* 0x0001c41d01007387 */ /* 0x0001e80000100800 */
[----:B0-----:R-:W3:Y:S02]  /*356b0*/  LDL.LU R29, [R1+0x13c8] ;  /* 0x0013c800011d7983 */ /* 0x001ee40000300800 */
[----:B---3--:R-:W-:-:S02]  /*356c0*/  F2FP.SATFINITE.E4M3.F32.PACK_AB_MERGE_C R29, R29, R26, RZ ;  /* 0x0000001a1d1d723e */ /* 0x008fc400048070ff */
        /* <DEDUP_REMOVED lines=14> */
[----:B0-----:R-:W4:Y:S01]  /*357b0*/  LDL.LU R29, [R1+0x150] ;  /* 0x00015000011d7983 */ /* 0x001f220000300800 */
[----:B---3--:R-:W-:-:S03]  /*357c0*/  F2FP.SATFINITE.E4M3.F32.PACK_AB_MERGE_C R26, R26, R23, RZ ;  /* 0x000000171a1a723e */ /* 0x008fc600048070ff */
[----:B------:R-:W2:Y:S04]  /*357d0*/  LDL.LU R23, [R1+0x13a8] ;  /* 0x0013a80001177983 */ /* 0x000ea80000300800 */
[----:B------:R0:W-:Y:S04]  /*357e0*/  STL [R1+0x130c], R26 ;  /* 0x00130c1a01007387 */ /* 0x0001e80000100800 */
[----:B0-----:R-:W3:Y:S01]  /*357f0*/  LDL.LU R26, [R1+0x16c] ;  /* 0x00016c00011a7983 */ /* 0x001ee20000300800 */
        /* <DEDUP_REMOVED lines=19> */
[----:B0-----:R-:W3:Y:S02]  /*35930*/  LDL.LU R23, [R1+0x1380] ;  /* 0x0013800001177983 */ /* 0x001ee40000300800 */
[----:B---3--:R-:W-:-:S02]  /*35940*/  F2FP.SATFINITE.E4M3.F32.PACK_AB_MERGE_C R26, R26, R23, RZ ;  /* 0x000000171a1a723e */ /* 0x008fc400048070ff */
[----:B------:R-:W3:Y:S04]  /*35950*/  LDL.LU R23, [R1+0x137c] ;  /* 0x00137c0001177983 */ /* 0x000ee80000300800 */
[----:B------:R3:W-:Y:S01]  /*35960*/  STL [R1+0x20], R26 ;  /* 0x0000201a01007387 */ /* 0x0007e20000100800 */
[----:B----4-:R-:W-:Y:S02]  /*35970*/  F2FP.SATFINITE.E4M3.F32.PACK_AB_MERGE_C R18, R18, R20, RZ ;  /* 0x000000141212723e */ /* 0x010fe400048070ff */
[----:B------:R-:W-:Y:S02]  /*35980*/  F2FP.SATFINITE.E4M3.F32.PACK_AB_MERGE_C R16, R16, R17, RZ ;  /* 0x000000111010723e */ /* 0x000fe400048070ff */
[----:B------:R-:W-:Y:S02]  /*35990*/  F2FP.SATFINITE.E4M3.F32.PACK_AB_MERGE_C R20, R10, R11, RZ ;  /* 0x0000000b0a14723e */ /* 0x000fe400048070ff */
[----:B---3--:R-:W-:-:S02]  /*359a0*/  F2FP.SATFINITE.E4M3.F32.PACK_AB_MERGE_C R26, R23, R29, RZ ;  /* 0x0000001d171a723e */ /* 0x008fc400048070ff */
[----:B--2---:R-:W-:Y:S02]  /*359b0*/  F2FP.SATFINITE.E4M3.F32.PACK_AB_MERGE_C R23, R25, R22, RZ ;  /* 0x000000161917723e */ /* 0x004fe400048070ff */
[----:B------:R-:W-:Y:S02]  /*359c0*/  F2FP.SATFINITE.E4M3.F32.PACK_AB_MERGE_C R22, R0, R19, RZ ;  /* 0x000000130016723e */ /* 0x000fe400048070ff */
[----:B------:R-:W-:Y:S01]  /*359d0*/  F2FP.SATFINITE.E4M3.F32.PACK_AB_MERGE_C R19, R27, R28, RZ ;  /* 0x0000001c1b13723e */ /* 0x000fe200048070ff */
[----:B------:R-:W-:Y:S01]  /*359e0*/  STL [R1+0x7c], R26 ;  /* 0x00007c1a01007387 */ /* 0x000fe20000100800 */
[----:B------:R-:W-:-:S03]  /*359f0*/  F2FP.SATFINITE.E4M3.F32.PACK_AB_MERGE_C R0, R21, R24, RZ ;  /* 0x000000181500723e */ /* 0x000fc600048070ff */
[----:B------:R-:W-:Y:S01]  /*35a00*/  STL [R1+0x70], R23 ;  /* 0x0000701701007387 */ /* 0x000fe20000100800 */
[----:B------:R-:W-:-:S03]  /*35a10*/  F2FP.SATFINITE.E4M3.F32.PACK_AB_MERGE_C R21, R12, R13, RZ ;  /* 0x0000000d0c15723e */ /* 0x000fc600048070ff */
[----:B------:R-:W-:Y:S04]  /*35a20*/  STL [R1+0x154], R22 ;  /* 0x0001541601007387 */ /* 0x000fe80000100800 */
[----:B------:R-:W-:Y:S04]  /*35a30*/  STL [R1+0x150], R19 ;  /* 0x0001501301007387 */ /* 0x000fe80000100800 */
[----:B------:R0:W-:Y:S01]  /*35a40*/  STL [R1+0x15c], R0 ;  /* 0x00015c0001007387 */ /* 0x0001e20000100800 */
[----:B------:R-:W-:-:S03]  /*35a50*/  F2FP.SATFINITE.E4M3.F32.PACK_AB_MERGE_C R28, R6, R7, RZ ;  /* 0x00000007061c723e */ /* 0x000fc600048070ff */
[----:B------:R-:W-:Y:S01]  /*35a60*/  STL [R1+0x158], R18 ;  /* 0x0001581201007387 */ /* 0x000fe20000100800 */
[----:B0-----:R-:W-:-:S03]  /*35a70*/  F2FP.SATFINITE.E4M3.F32.PACK_AB_MERGE_C R0, R14, R15, RZ ;  /* 0x0000000f0e00723e */ /* 0x001fc600048070ff */
[----:B------:R-:W-:Y:S04]  /*35a80*/  STL [R1+0x160], R16 ;  /* 0x0001601001007387 */ /* 0x000fe80000100800 */
[----:B------:R-:W-:Y:S04]  /*35a90*/  STL [R1+0x1310], R21 ;  /* 0x0013101501007387 */ /* 0x000fe80000100800 */
[----:B------:R0:W-:Y:S04]  /*35aa0*/  STL [R1+0x144], R0 ;  /* 0x0001440001007387 */ /* 0x0001e80000100800 */
[----:B------:R-:W-:Y:S01]  /*35ab0*/  STL [R1+0x1314], R20 ;  /* 0x0013141401007387 */ /* 0x000fe20000100800 */
[----:B0-----:R-:W-:-:S03]  /*35ac0*/  F2FP.SATFINITE.E4M3.F32.PACK_AB_MERGE_C R0, R8, R9, RZ ;  /* 0x000000090800723e */ /* 0x001fc600048070ff */
[----:B------:R-:W-:Y:S04]  /*35ad0*/  STL [R1+0x1318], R28 ;  /* 0x0013181c01007387 */ /* 0x000fe80000100800 */
[----:B------:R0:W-:Y:S04]  /*35ae0*/  STL [R1], R0 ;  /* 0x0000000001007387 */ /* 0x0001e80000100800 */
[----:B------:R-:W2:Y:S01]  /*35af0*/  LDL.LU R16, [R1+0x104] ;  /* 0x0001040001107983 */ /* 0x000ea20000300800 */
[----:B0-----:R-:W-:-:S05]  /*35b00*/  F2FP.SATFINITE.E4M3.F32.PACK_AB_MERGE_C R0, R4, R5, RZ ;  /* 0x000000050400723e */ /* 0x001fca00048070ff */
[----:B------:R-:W-:Y:S04]  /*35b10*/  STL [R1+0x4], R0 ;  /* 0x0000040001007387 */ /* 0x000fe80000100800 */
[----:B------:R-:W3:Y:S04]  /*35b20*/  LDL.LU R13, [R1+0x10c] ;  /* 0x00010c00010d7983 */ /* 0x000ee80000300800 */
[----:B---3--:R0:W-:Y:S04]  /*35b30*/  STL [R1+0x1378], R13 ;  /* 0x0013780d01007387 */ /* 0x0081e80000100800 */
[----:B0-----:R-:W2:Y:S04]  /*35b40*/  LDL.LU R13, [R1+0x100] ;  /* 0x00010000010d7983 */ /* 0x001ea80000300800 */
[----:B------:R-:W3:Y:S04]  /*35b50*/  LDL.LU R11, [R1+0xfc] ;  /* 0x0000fc00010b7983 */ /* 0x000ee80000300800 */
        /* <DEDUP_REMOVED lines=11> */
[----:B------:R-:W2:Y:S04]  /*35c10*/  LDL.LU R5, [R1+0xc4] ;  /* 0x0000c40001057983 */ /* 0x000ea80000300800 */
        /* <DEDUP_REMOVED lines=20> */
[----:B0-----:R-:W3:Y:S01]  /*35d60*/  LDL.LU R18, [R1+0x338] ;  /* 0x0003380001127983 */ /* 0x001ee20000300800 */
[----:B------:R-:W-:-:S03]  /*35d70*/  F2FP.SATFINITE.E4M3.F32.PACK_AB_MERGE_C R27, R2, R3, RZ ;  /* 0x00000003021b723e */ /* 0x000fc600048070ff */
[----:B---3--:R0:W-:Y:S04]  /*35d80*/  STL [R1+0x1358], R18 ;  /* 0x0013581201007387 */ /* 0x0081e80000100800 */
[----:B0-----:R-:W3:Y:S04]  /*35d90*/  LDL.LU R18, [R1+0x330] ;  /* 0x0003300001127983 */ /* 0x001ee80000300800 */
[----:B------:R-:W3:Y:S04]  /*35da0*/  LDL.LU R2, [R1+0xcc] ;  /* 0x0000cc0001027983 */ /* 0x000ee80000300800 */
[----:B------:R-:W3:Y:S04]  /*35db0*/  LDL.LU R0, [R1+0xb4] ;  /* 0x0000b40001007983 */ /* 0x000ee80000300800 */
[----:B------:R-:W4:Y:S04]  /*35dc0*/  LDL.LU R4, [R1+0xbc] ;  /* 0x0000bc0001047983 */ /* 0x000f280000300800 */
[----:B----4-:R0:W-:Y:S04]  /*35dd0*/  STL [R1+0x1334], R4 ;  /* 0x0013340401007387 */ /* 0x0101e80000100800 */
[----:B0-----:R-:W4:Y:S04]  /*35de0*/  LDL.LU R4, [R1+0xb0] ;  /* 0x0000b00001047983 */ /* 0x001f280000300800 */
[----:B------:R-:W2:Y:S04]  /*35df0*/  LDL.LU R6, [R1+0x84] ;  /* 0x0000840001067983 */ /* 0x000ea80000300800 */
[----:B--2---:R0:W-:Y:S04]  /*35e00*/  STL [R1+0x1330], R6 ;  /* 0x0013300601007387 */ /* 0x0041e80000100800 */
[----:B0-----:R-:W2:Y:S04]  /*35e10*/  LDL.LU R6, [R1+0xb8] ;  /* 0x0000b80001067983 */ /* 0x001ea80000300800 */
[----:B------:R-:W3:Y:S04]  /*35e20*/  LDL.LU R7, [R1+0x8c] ;  /* 0x00008c0001077983 */ /* 0x000ee80000300800 */
[----:B---3--:R0:W-:Y:S04]  /*35e30*/  STL [R1+0x132c], R7 ;  /* 0x00132c0701007387 */ /* 0x0081e80000100800 */
[----:B0-----:R-:W3:Y:S04]  /*35e40*/  LDL.LU R7, [R1+0x80] ;  /* 0x0000800001077983 */ /* 0x001ee80000300800 */
[----:B------:R-:W4:Y:S04]  /*35e50*/  LDL.LU R8, [R1+0x64] ;  /* 0x0000640001087983 */ /* 0x000f280000300800 */
[----:B----4-:R0:W-:Y:S04]  /*35e60*/  STL [R1+0x1328], R8 ;  /* 0x0013280801007387 */ /* 0x0101e80000100800 */
[----:B0-----:R-:W4:Y:S04]  /*35e70*/  LDL.LU R8, [R1+0x88] ;  /* 0x0000880001087983 */ /* 0x001f280000300800 */
[----:B------:R-:W2:Y:S04]  /*35e80*/  LDL.LU R24, [R1+0x68] ;  /* 0x0000680001187983 */ /* 0x000ea80000300800 */
[----:B--2---:R0:W-:Y:S04]  /*35e90*/  STL [R1+0x1324], R24 ;  /* 0x0013241801007387 */ /* 0x0041e80000100800 */
[----:B0-----:R-:W2:Y:S04]  /*35ea0*/  LDL.LU R24, [R1+0x60] ;  /* 0x0000600001187983 */ /* 0x001ea80000300800 */
[----:B------:R-:W2:Y:S04]  /*35eb0*/  LDL.LU R10, [R1+0x6c] ;  /* 0x00006c00010a7983 */ /* 0x000ea80000300800 */
[----:B------:R-:W2:Y:S04]  /*35ec0*/  LDL.LU R12, [R1+0x44] ;  /* 0x00004400010c7983 */ /* 0x000ea80000300800 */
[----:B------:R0:W-:Y:S04]  /*35ed0*/  STL [R1+0x131c], R27 ;  /* 0x00131c1b01007387 */ /* 0x0001e80000100800 */
[----:B0-----:R-:W3:Y:S01]  /*35ee0*/  LDL.LU R27, [R1+0x48] ;  /* 0x00004800011b7983 */ /* 0x001ee20000300800 */
[----:B------:R-:W-:-:S03]  /*35ef0*/  F2FP.SATFINITE.E4M3.F32.PACK_AB_MERGE_C R16, R16, R13, RZ ;  /* 0x0000000d1010723e */ /* 0x000fc600048070ff */
[----:B---3--:R0:W-:Y:S04]  /*35f00*/  STL [R1+0x1320], R27 ;  /* 0x0013201b01007387 */ /* 0x0081e80000100800 */
[----:B0-----:R-:W3:Y:S04]  /*35f10*/  LDL.LU R27, [R1+0x40] ;  /* 0x00004000011b7983 */ /* 0x001ee80000300800 */
        /* <DEDUP_REMOVED lines=13> */
[----:B------:R-:W4:Y:S02]  /*35ff0*/  LDL.LU R13, [R1+0x1378] ;  /* 0x00137800010d7983 */ /* 0x000f240000300800 */
[----:B----4-:R-:W-:-:S02]  /*36000*/  F2FP.SATFINITE.E4M3.F32.PACK_AB_MERGE_C R13, R13, R11, RZ ;  /* 0x0000000b0d0d723e */ /* 0x010fc400048070ff */
[----:B------:R-:W4:Y:S02]  /*36010*/  LDL.LU R11, [R1+0x1374] ;  /* 0x00137400010b7983 */ /* 0x000f240000300800 */
[----:B----4-:R-:W-:Y:S02]  /*36020*/  F2FP.SATFINITE.E4M3.F32.PACK_AB_MERGE_C R11, R11, R9, RZ ;  /* 0x000000090b0b723e */ /* 0x010fe400048070ff */
[----:B------:R-:W4:Y:S04]  /*36030*/  LDL.LU R9, [R1+0x1370] ;  /* 0x0013700001097983 */ /* 0x000f280000300800 */
[----:B------:R0:W-:Y:S04]  /*36040*/  STL [R1+0xc], R11 ;  /* 0x00000c0b01007387 */ /* 0x0001e80000100800 */
[----:B0-----:R-:W4:Y:S02]  /*36050*/  LDL.LU R11, [R1+0x136c] ;  /* 0x00136c00010b7983 */ /* 0x001f240000300800 */
        /* <DEDUP_REMOVED lines=25> */
[----:B------:R-:W4:Y:S01]  /*361f0*/  LDL.LU R18, [R1+0x1338] ;  /* 0x0013380001127983 */ /* 0x000f220000300800 */
[----:B------:R-:W-:Y:S02]  /*36200*/  F2FP.SATFINITE.E4M3.F32.PACK_AB_MERGE_C R0, R0, R4, RZ ;  /* 0x000000040000723e */ /* 0x000fe400048070ff */
[----:B----4-:R-:W-:Y:S02]  /*36210*/  F2FP.SATFINITE.E4M3.F32.PACK_AB_MERGE_C R2, R2, R18, RZ ;  /* 0x000000120202723e */ /* 0x010fe400048070ff */
[----:B------:R-:W4:Y:S04]  /*36220*/  LDL R18, [R1+0x7c0] ;  /* 0x0007c00001127983 */ /* 0x000f280000100800 */
[----:B------:R-:W2:Y:S02]  /*36230*/  LDL.LU R4, [R1+0x1334] ;  /* 0x0013340001047983 */ /* 0x000ea40000300800 */
[----:B--2---:R-:W-:-:S02]  /*36240*/  F2FP.SATFINITE.E4M3.F32.PACK_AB_MERGE_C R4, R4, R6, RZ ;  /* 0x000000060404723e */ /* 0x004fc400048070ff */
[----:B------:R-:W2:Y:S02]  /*36250*/  LDL.LU R6, [R1+0x1330] ;  /* 0x0013300001067983 */ /* 0x000ea40000300800 */
[----:B--2---:R-:W-:Y:S02]  /*36260*/  F2FP.SATFINITE.E4M3.F32.PACK_AB_MERGE_C R6, R6, R7, RZ ;  /* 0x000000070606723e */ /* 0x004fe400048070ff */
[----:B------:R-:W2:Y:S02]  /*36270*/  LDL.LU R7, [R1+0x132c] ;  /* 0x00132c0001077983 */ /* 0x000ea40000300800 */
[----:B--2---:R-:W-:Y:S02]  /*36280*/  F2FP.SATFINITE.E4M3.F32.PACK_AB_MERGE_C R7, R7, R8, RZ ;  /* 0x000000080707723e */ /* 0x004fe400048070ff */
[----:B------:R-:W2:Y:S02]  /*36290*/  LDL.LU R8, [R1+0x1328] ;  /* 0x0013280001087983 */ /* 0x000ea40000300800 */
[----:B--2---:R-:W-:-:S02]  /*362a0*/  F2FP.SATFINITE.E4M3.F32.PACK_AB_MERGE_C R8, R8, R24, RZ ;  /* 0x000000180808723e */ /* 0x004fc400048070ff */
[----:B------:R-:W2:Y:S01]  /*362b0*/  LDL.LU R24, [R1+0x1324] ;  /* 0x0013240001187983 */ /* 0x000ea20000300800 */
[----:B---3--:R-:W-:Y:S02]  /*362c0*/  F2FP.SATFINITE.E4M3.F32.PACK_AB_MERGE_C R12, R12, R27, RZ ;  /* 0x0000001b0c0c723e */ /* 0x008fe400048070ff */
[----:B--2---:R-:W-:Y:S02]  /*362d0*/  F2FP.SATFINITE.E4M3.F32.PACK_AB_MERGE_C R10, R10, R24, RZ ;  /* 0x000000180a0a723e */ /* 0x004fe400048070ff */
[----:B------:R-:W2:Y:S04]  /*362e0*/  LDL.LU R24, [R1+0x1294] ;  /* 0x0012940001187983 */ /* 0x000ea80000300800 */
[----:B------:R-:W3:Y:S01]  /*362f0*/  LDL.LU R27, [R1+0x1320] ;  /* 0x00132000011b7983 */ /* 0x000ee20000300800 */
[----:B------:R-:W-:-:S02]  /*36300*/  F2FP.SATFINITE.E4M3.F32.PACK_AB_MERGE_C R26, R26, R21, RZ ;  /* 0x000000151a1a723e */ /* 0x000fc400048070ff */
[----:B------:R-:W-:Y:S02]  /*36310*/  F2FP.SATFINITE.E4M3.F32.PACK_AB_MERGE_C R15, R15, R28, RZ ;  /* 0x0000001c0f0f723e */ /* 0x000fe400048070ff */
[----:B------:R-:W-:Y:S02]  /*36320*/  F2FP.SATFINITE.E4M3.F32.PACK_AB_MERGE_C R17, R17, R20, RZ ;  /* 0x000000141111723e */ /* 0x000fe400048070ff */
[----:B------:R-:W-:Y:S02]  /*36330*/  F2FP.SATFINITE.E4M3.F32.PACK_AB_MERGE_C R3, R3, R29, RZ ;  /* 0x0000001d0303723e */ /* 0x000fe400048070ff */
[----:B------:R-:W-:Y:S02]  /*36340*/  F2FP.SATFINITE.E4M3.F32.PACK_AB_MERGE_C R22, R22, R23, RZ ;  /* 0x000000171616723e */ /* 0x000fe400048070ff */
[----:B------:R-:W-:Y:S02]  /*36350*/  F2FP.SATFINITE.E4M3.F32.PACK_AB_MERGE_C R19, R19, R25, RZ ;  /* 0x000000191313723e */ /* 0x000fe400048070ff */
[----:B---3--:R-:W-:-:S02]  /*36360*/  F2FP.SATFINITE.E4M3.F32.PACK_AB_MERGE_C R14, R14, R27, RZ ;  /* 0x0000001b0e0e723e */ /* 0x008fc400048070ff */
[----:B------:R-:W3:Y:S04]  /*36370*/  LDL.LU R27, [R1+0x131c] ;  /* 0x00131c00011b7983 */ /* 0x000ee80000300800 */
[----:B------:R-:W3:Y:S04]  /*36380*/  LDL.LU R28, [R1+0x1318] ;  /* 0x00131800011c7983 */ /* 0x000ee80000300800 */
[----:B------:R-:W3:Y:S04]  /*36390*/  LDL.LU R20, [R1+0x1314] ;  /* 0x0013140001147983 */ /* 0x000ee80000300800 */
[----:B------:R-:W3:Y:S04]  /*363a0*/  LDL.LU R21, [R1+0x1310] ;  /* 0x0013100001157983 */ /* 0x000ee80000300800 */
[----:B------:R0:W-:Y:S04]  /*363b0*/  STL [R1+0x44], R26 ;  /* 0x0000441a01007387 */ /* 0x0001e80000100800 */
[----:B0-----:R-:W3:Y:S04]  /*363c0*/  LDL.LU R26, [R1+0x130c] ;  /* 0x00130c00011a7983 */ /* 0x001ee80000300800 */
[----:B------:R-:W3:Y:S04]  /*363d0*/  LDL.LU R29, [R1+0x1308] ;  /* 0x00130800011d7983 */ /* 0x000ee80000300800 */
[----:B------:R-:W-:Y:S04]  /*363e0*/  STL [R1+0x40], R3 ;  /* 0x0000400301007387 */ /* 0x000fe80000100800 */
[----:B------:R-:W3:Y:S04]  /*363f0*/  LDL.LU R23, [R1+0x1304] ;  /* 0x0013040001177983 */ /* 0x000ee80000300800 */
[----:B------:R0:W-:Y:S04]  /*36400*/  STL [R1+0xbc], R22 ;  /* 0x0000bc1601007387 */ /* 0x0001e80000100800 */
[----:B0-----:R-:W3:Y:S04]  /*36410*/  LDL.LU R22, [R1+0x1300] ;  /* 0x0013000001167983 */ /* 0x001ee80000300800 */
[----:B------:R-:W3:Y:S04]  /*36420*/  LDL.LU R25, [R1+0x12fc] ;  /* 0x0012fc0001197983 */ /* 0x000ee80000300800 */
[----:B------:R0:W-:Y:S04]  /*36430*/  STL [R1+0xb8], R19 ;  /* 0x0000b81301007387 */ /* 0x0001e80000100800 */
[----:B0-----:R-:W3:Y:S01]  /*36440*/  LDL.LU R19, [R1+0x12f8] ;  /* 0x0012f80001137983 */ /* 0x001ee20000300800 */
[----:B----4-:R-:W-:-:S05]  /*36450*/  VIADD R3, R18, 0x7f ;  /* 0x0000007f12037836 */ /* 0x010fca0000000000 */
[----:B------:R-:W-:Y:S01]  /*36460*/  ISETP.GE.AND P0, PT, R3, UR27, PT ;  /* 0x0000001b03007c0c */ /* 0x000fe2000bf06270 */
[C---:B------:R-:W-:Y:S02]  /*36470*/  VIADD R3, R18.reuse, 0x1 ;  /* 0x0000000112037836 */ /* 0x040fe40000000000 */
[----:B------:R-:W-:-:S03]  /*36480*/  VIADD R18, R18, 0x2 ;  /* 0x0000000212127836 */ /* 0x000fc60000000000 */
[----:B------:R-:W-:Y:S02]  /*36490*/  ISETP.GE.AND P2, PT, R3, UR4, PT ;  /* 0x0000000403007c0c */ /* 0x000fe4000bf46270 */
[----:B------:R-:W-:Y:S01]  /*364a0*/  ISETP.GE.AND P3, PT, R18, UR8, PT ;  /* 0x0000000812007c0c */ /* 0x000fe2000bf66270 */
[----:B------:R-:W-:Y:S01]  /*364b0*/  UMOV UR4, 0x400 ;  /* 0x0000040000047882 */ /* 0x000fe20000000000 */
[----:B--2---:R-:W-:Y:S01]  /*364c0*/  LOP3.LUT R24, R24, 0x1f0, RZ, 0xc0, !PT ;  /* 0x000001f018187812 */ /* 0x004fe200078ec0ff */
[----:B-1----:R-:W-:Y:S01]  /*364d0*/  ULEA UR4, UR5, UR4, 0x18 ;  /* 0x0000000405047291 */ /* 0x002fe2000f8ec03f */
[----:B------:R-:W-:Y:S01]  /*364e0*/  LOP3.LUT R2, R2, 0xffff, RZ, 0xc0, !PT ;  /* 0x0000ffff02027812 */ /* 0x000fe200078ec0ff */
[----:B------:R-:W-:Y:S01]  /*364f0*/  ULDC UR8, c[0x0][0x248] ;  /* 0x0000920000087ab9 */ /* 0x000fe20000000800 */
[----:B---3--:R-:W-:Y:S02]  /*36500*/  LOP3.LUT R3, R23, 0xffff, RZ, 0xc0, !PT ;  /* 0x0000ffff17037812 */ /* 0x008fe400078ec0ff */
[----:B------:R-:W-:-:S02]  /*36510*/  LOP3.LUT R22, R22, 0xffff, RZ, 0xc0, !PT ;  /* 0x0000ffff16167812 */ /* 0x000fc400078ec0ff */
[----:B------:R-:W-:Y:S02]  /*36520*/  LOP3.LUT R25, R25, 0xffff, RZ, 0xc0, !PT ;  /* 0x0000ffff19197812 */ /* 0x000fe400078ec0ff */
[----:B------:R-:W-:-:S04]  /*36530*/  LOP3.LUT R19, R19, 0xffff, RZ, 0xc0, !PT ;  /* 0x0000ffff13137812 */ /* 0x000fc800078ec0ff */
[--C-:B------:R-:W-:Y:S02]  /*36540*/  PRMT R23, R19, 0x3340, R22.reuse ;  /* 0x0000334013177816 */ /* 0x100fe40000000016 */
[----:B------:R-:W-:Y:S02]  /*36550*/  SHF.R.U32.HI R18, RZ, 0x8, R19 ;  /* 0x00000008ff127819 */ /* 0x000fe40000011613 */
[----:B------:R-:W-:Y:S01]  /*36560*/  SHF.R.U32.HI R19, RZ, 0x8, R22 ;  /* 0x00000008ff137819 */ /* 0x000fe20000011616 */
[----:B------:R0:W-:Y:S01]  /*36570*/  STL [R1+0x248], R23 ;  /* 0x0002481701007387 */ /* 0x0001e20000100800 */
[----:B------:R-:W-:Y:S02]  /*36580*/  SHF.R.U32.HI R22, RZ, 0x8, R25 ;  /* 0x00000008ff167819 */ /* 0x000fe40000011619 */
[--C-:B------:R-:W-:Y:S02]  /*36590*/  PRMT R25, R25, 0x3340, R3.reuse ;  /* 0x0000334019197816 */ /* 0x100fe40000000003 */
[----:B0-----:R-:W-:-:S02]  /*365a0*/  SHF.R.U32.HI R23, RZ, 0x8, R3 ;  /* 0x00000008ff177819 */ /* 0x001fc40000011603 */
[----:B------:R-:W0:Y:S01]  /*365b0*/  S2R R3, SR_TID.X ;  /* 0x0000000000037919 */ /* 0x000e220000002100 */
[----:B------:R-:W-:Y:S02]  /*365c0*/  LOP3.LUT R19, R19, 0xffff, RZ, 0xc0, !PT ;  /* 0x0000ffff13137812 */ /* 0x000fe400078ec0ff */
[----:B------:R-:W-:Y:S01]  /*365d0*/  LOP3.LUT R18, R18, 0xffff, RZ, 0xc0, !PT ;  /* 0x0000ffff12127812 */ /* 0x000fe200078ec0ff */
[----:B------:R1:W-:Y:S03]  /*365e0*/  STL [R1+0x244], R25 ;  /* 0x0002441901007387 */ /* 0x0003e60000100800 */
[----:B------:R-:W-:Y:S01]  /*365f0*/  PRMT R18, R18, 0x3340, R19 ;  /* 0x0000334012127816 */ /* 0x000fe20000000013 */
[----:B-1----:R-:W2:Y:S01]  /*36600*/  LDL.LU R25, [R1+0x90] ;  /* 0x0000900001197983 */ /* 0x002ea20000300800 */
[----:B0-----:R-:W-:-:S05]  /*36610*/  IMAD.SHL.U32 R3, R3, 0x20, RZ ;  /* 0x0000002003037824 */ /* 0x001fca00078e00ff */
[----:B------:R-:W-:-:S04]  /*36620*/  LOP3.LUT R3, R3, 0x400, RZ, 0xc0, !PT ;  /* 0x0000040003037812 */ /* 0x000fc800078ec0ff */
[----:B------:R-:W-:Y:S02]  /*36630*/  IADD3 R3, R24, UR4, R3 ;  /* 0x0000000418037c10 */ /* 0x000fe4000fffe003 */
[----:B------:R-:W3:Y:S04]  /*36640*/  LDL.LU R24, [R1+0x5c] ;  /* 0x00005c0001187983 */ /* 0x000ee80000300800 */
[----:B------:R0:W-:Y:S04]  /*36650*/  STL [R1+0x12f4], R3 ;  /* 0x0012f40301007387 */ /* 0x0001e80000100800 */
[----:B0-----:R-:W4:Y:S04]  /*36660*/  LDL.LU R3, [R1+0x58] ;  /* 0x0000580001037983 */ /* 0x001f280000300800 */
[----:B------:R-:W4:Y:S01]  /*36670*/  LDL.LU R19, [R1+0x94] ;  /* 0x0000940001137983 */ /* 0x000f220000300800 */
[----:B------:R-:W-:-:S02]  /*36680*/  LOP3.LUT R22, R22, 0xffff, RZ, 0xc0, !PT ;  /* 0x0000ffff16167812 */ /* 0x000fc400078ec0ff */
[----:B------:R-:W-:Y:S01]  /*36690*/  LOP3.LUT R23, R23, 0xffff, RZ, 0xc0, !PT ;  /* 0x0000ffff17177812 */ /* 0x000fe200078ec0ff */
[----:B------:R4:W-:Y:S03]  /*366a0*/  STL [R1+0x1c8], R18 ;  /* 0x0001c81201007387 */ /* 0x0009e60000100800 */
[----:B------:R-:W-:Y:S02]  /*366b0*/  PRMT R22, R22, 0x3340, R23 ;  /* 0x0000334016167816 */ /* 0x000fe40000000017 */
[----:B------:R-:W-:-:S03]  /*366c0*/  LOP3.LUT R23, R29, 0xffff, RZ, 0xc0, !PT ;  /* 0x0000ffff1d177812 */ /* 0x000fc600078ec0ff */
[----:B------:R0:W-:Y:S01]  /*366d0*/  STL [R1+0x1ac], R22 ;  /* 0x0001ac1601007387 */ /* 0x0001e20000100800 */
[----:B------:R-:W-:Y:S02]  /*366e0*/  LOP3.LUT R26, R26, 0xffff, RZ, 0xc0, !PT ;  /* 0x0000ffff1a1a7812 */ /* 0x000fe400078ec0ff */
[----:B------:R-:W-:Y:S02]  /*366f0*/  LOP3.LUT R21, R21, 0xffff, RZ, 0xc0, !PT ;  /* 0x0000ffff15157812 */ /* 0x000fe400078ec0ff */
[----:B------:R-:W-:Y:S02]  /*36700*/  LOP3.LUT R20, R20, 0xffff, RZ, 0xc0, !PT ;  /* 0x0000ffff14147812 */ /* 0x000fe400078ec0ff */
[----:B--2---:R-:W-:Y:S02]  /*36710*/  LOP3.LUT R25, R25, 0xffff, RZ, 0xc0, !PT ;  /* 0x0000ffff19197812 */ /* 0x004fe400078ec0ff */
[----:B---3--:R-:W-:Y:S02]  /*36720*/  LOP3.LUT R24, R24, 0xffff, RZ, 0xc0, !PT ;  /* 0x0000ffff18187812 */ /* 0x008fe400078ec0ff */
[----:B----4-:R-:W-:-:S04]  /*36730*/  LOP3.LUT R18, R19, 0xffff, RZ, 0xc0, !PT ;  /* 0x0000ffff13127812 */ /* 0x010fc800078ec0ff */
[----:B0-----:R-:W-:Y:S02]  /*36740*/  SHF.R.U32.HI R22, RZ, 0x8, R18 ;  /* 0x00000008ff167819 */ /* 0x001fe40000011612 */
[----:B------:R-:W-:Y:S02]  /*36750*/  PRMT R18, R18, 0x3340, R23 ;  /* 0x0000334012127816 */ /* 0x000fe40000000017 */
[----:B------:R-:W-:Y:S02]  /*36760*/  LOP3.LUT R19, R3, 0xffff, RZ, 0xc0, !PT ;  /* 0x0000ffff03137812 */ /* 0x000fe400078ec0ff */
[----:B------:R-:W2:Y:S04]  /*36770*/  LDL.LU R3, [R1+0x18] ;  /* 0x0000180001037983 */ /* 0x000ea80000300800 */
[----:B------:R-:W3:Y:S04]  /*36780*/  LDL.LU R29, [R1+0x1c] ;  /* 0x00001c00011d7983 */ /* 0x000ee80000300800 */
[----:B------:R0:W-:Y:S02]  /*36790*/  STL [R1+0x240], R18 ;  /* 0x0002401201007387 */ /* 0x0001e40000100800 */
[----:B0-----:R-:W-:-:S02]  /*367a0*/  SHF.R.U32.HI R18, RZ, 0x8, R25 ;  /* 0x00000008ff127819 */ /* 0x001fc40000011619 */
[----:B------:R-:W-:-:S05]  /*367b0*/  PRMT R25, R25, 0x3340, R26 ;  /* 0x0000334019197816 */ /* 0x000fca000000001a */
[----:B------:R0:W-:Y:S01]  /*367c0*/  STL [R1+0x23c], R25 ;  /* 0x00023c1901007387 */ /* 0x0001e20000100800 */
[----:B------:R-:W-:Y:S02]  /*367d0*/  SHF.R.U32.HI R23, RZ, 0x8, R23 ;  /* 0x00000008ff177819 */ /* 0x000fe40000011617 */
[----:B------:R-:W-:Y:S02]  /*367e0*/  LOP3.LUT R22, R22, 0xffff, RZ, 0xc0, !PT ;  /* 0x0000ffff16167812 */ /* 0x000fe400078ec0ff */
[----:B0-----:R-:W-:Y:S02]  /*367f0*/  SHF.R.U32.HI R25, RZ, 0x8, R24 ;  /* 0x00000008ff197819 */ /* 0x001fe40000011618 */
[----:B------:R-:W-:Y:S02]  /*36800*/  PRMT R24, R24, 0x3340, R21 ;  /* 0x0000334018187816 */ /* 0x000fe40000000015 */
[----:B------:R-:W-:-:S03]  /*36810*/  LOP3.LUT R23, R23, 0xffff, RZ, 0xc0, !PT ;  /* 0x0000ffff17177812 */ /* 0x000fc600078ec0ff */
[----:B------:R0:W-:Y:S01]  /*36820*/  STL [R1+0x238], R24 ;  /* 0x0002381801007387 */ /* 0x0001e20000100800 */
[----:B------:R-:W-:Y:S02]  /*36830*/  PRMT R23, R22, 0x3340, R23 ;  /* 0x0000334016177816 */ /* 0x000fe40000000017 */
[----:B------:R-:W-:Y:S02]  /*36840*/  SHF.R.U32.HI R26, RZ, 0x8, R26 ;  /* 0x00000008ff1a7819 */ /* 0x000fe4000001161a */
[----:B0-----:R-:W-:Y:S02]  /*36850*/  SHF.R.U32.HI R24, RZ, 0x8, R19 ;  /* 0x00000008ff187819 */ /* 0x001fe40000011613 */
[----:B------:R-:W-:-:S05]  /*36860*/  PRMT R19, R19, 0x3340, R20 ;  /* 0x0000334013137816 */ /* 0x000fca0000000014 */
[----:B------:R0:W-:Y:S01]  /*36870*/  STL [R1+0x20c], R19 ;  /* 0x00020c1301007387 */ /* 0x0001e20000100800 */
[----:B------:R-:W-:Y:S02]  /*36880*/  LOP3.LUT R26, R26, 0xffff, RZ, 0xc0, !PT ;  /* 0x0000ffff1a1a7812 */ /* 0x000fe400078ec0ff */
[----:B------:R-:W-:Y:S01]  /*36890*/  LOP3.LUT R18, R18, 0xffff, RZ, 0xc0, !PT ;  /* 0x0000ffff12127812 */ /* 0x000fe200078ec0ff */
[----:B0-----:R-:W4:Y:S04]  /*368a0*/  LDL.LU R19, [R1+0x50] ;  /* 0x0000500001137983 */ /* 0x001f280000300800 */
[----:B------:R-:W2:Y:S04]  /*368b0*/  LDL.LU R22, [R1+0x320] ;  /* 0x0003200001167983 */ /* 0x000ea80000300800 */
[----:B------:R0:W-:Y:S01]  /*368c0*/  STL [R1+0x198], R23 ;  /* 0x0001981701007387 */ /* 0x0001e20000100800 */
[----:B------:R-:W-:-:S03]  /*368d0*/  PRMT R18, R18, 0x3340, R26 ;  /* 0x0000334012127816 */ /* 0x000fc6000000001a */
[----:B0-----:R-:W3:Y:S04]  /*368e0*/  LDL.LU R23, [R1+0x54] ;  /* 0x0000540001177983 */ /* 0x001ee80000300800 */
[----:B------:R-:W3:Y:S01]  /*368f0*/  LDL.LU R26, [R1+0x324] ;  /* 0x00032400011a7983 */ /* 0x000ee20000300800 */
[----:B------:R-:W-:Y:S02]  /*36900*/  SHF.R.U32.HI R21, RZ, 0x8, R21 ;  /* 0x00000008ff157819 */ /* 0x000fe40000011615 */
[----:B------:R-:W-:Y:S02]  /*36910*/  LOP3.LUT R25, R25, 0xffff, RZ, 0xc0, !PT ;  /* 0x0000ffff19197812 */ /* 0x000fe400078ec0ff */
[----:B------:R-:W-:Y:S02]  /*36920*/  LOP3.LUT R21, R21, 0xffff, RZ, 0xc0, !PT ;  /* 0x0000ffff15157812 */ /* 0x000fe400078ec0ff */
[----:B------:R-:W-:-:S02]  /*36930*/  SHF.R.U32.HI R20, RZ, 0x8, R20 ;  /* 0x00000008ff147819 */ /* 0x000fc40000011614 */
[----:B------:R-:W-:Y:S01]  /*36940*/  PRMT R21, R25, 0x3340, R21 ;  /* 0x0000334019157816 */ /* 0x000fe20000000015 */
[----:B------:R-:W-:Y:S01]  /*36950*/  STL [R1+0x190], R18 ;  /* 0x0001901201007387 */ /* 0x000fe20000100800 */
[----:B------:R-:W-:Y:S02]  /*36960*/  LOP3.LUT R24, R24, 0xffff, RZ, 0xc0, !PT ;  /* 0x0000ffff18187812 */ /* 0x000fe400078ec0ff */
[----:B------:R-:W-:Y:S01]  /*36970*/  LOP3.LUT R20, R20, 0xffff, RZ, 0xc0, !PT ;  /* 0x0000ffff14147812 */ /* 0x000fe200078ec0ff */
[----:B------:R2:W-:Y:S03]  /*36980*/  STL [R1+0x188], R21 ;  /* 0x0001881501007387 */ /* 0x0005e60000100800 */
[----:B------:R-:W-:-:S05]  /*36990*/  PRMT R20, R24, 0x3340, R20 ;  /* 0x0000334018147816 */ /* 0x000fca0000000014 */
[----:B------:R4:W-:Y:S04]  /*369a0*/  STL [R1+0x184], R20 ;  /* 0x0001841401007387 */ /* 0x0009e80000100800 */
[----:B------:R-:W3:Y:S01]  /*369b0*/  LDL.LU R25, [R1+0x10] ;  /* 0x0000100001197983 */ /* 0x000ee20000300800 */
[----:B--2---:R-:W-:Y:S02]  /*369c0*/  LOP3.LUT R21, R22, 0xffff, RZ, 0xc0, !PT ;  /* 0x0000ffff16157812 */ /* 0x004fe400078ec0ff */
[----:B----4-:R-:W-:Y:S02]  /*369d0*/  LOP3.LUT R20, R19, 0xffff, RZ, 0xc0, !PT ;  /* 0x0000ffff13147812 */ /* 0x010fe400078ec0ff */
[----:B---3--:R-:W-:Y:S02]  /*369e0*/  LOP3.LUT R19, R29, 0xffff, RZ, 0xc0, !PT ;  /* 0x0000ffff1d137812 */ /* 0x008fe400078ec0ff */
[----:B------:R-:W-:-:S02]  /*369f0*/  LOP3.LUT R22, R23, 0xffff, RZ, 0xc0, !PT ;  /* 0x0000ffff17167812 */ /* 0x000fc400078ec0ff */
[----:B------:R-:W-:Y:S02]  /*36a00*/  LOP3.LUT R23, R5, 0xffff, RZ, 0xc0, !PT ;  /* 0x0000ffff05177812 */ /* 0x000fe400078ec0ff */
[----:B------:R-:W-:Y:S02]  /*36a10*/  LOP3.LUT R5, R3, 0xffff, RZ, 0xc0, !PT ;  /* 0x0000ffff03057812 */ /* 0x000fe400078ec0ff */
[----:B------:R-:W-:Y:S02]  /*36a20*/  PRMT R3, R22, 0x3340, R23 ;  /* 0x0000334016037816 */ /* 0x000fe40000000017 */
[----:B------:R-:W-:Y:S02]  /*36a30*/  LOP3.LUT R18, R26, 0xffff, RZ, 0xc0, !PT ;  /* 0x0000ffff1a127812 */ /* 0x000fe400078ec0ff */
[----:B------:R-:W2:Y:S01]  /*36a40*/  LDL.LU R26, [R1+0x8] ;  /* 0x00000800011a7983 */ /* 0x000ea20000300800 */
[----:B------:R-:W-:-:S03]  /*36a50*/  SHF.R.U32.HI R24, RZ, 0x8, R22 ;  /* 0x00000008ff187819 */ /* 0x000fc60000011616 */
[----:B------:R-:W3:Y:S01]  /*36a60*/  LDL.LU R29, [R1] ;  /* 0x00000000011d7983 */ /* 0x000ee20000300800 */
[----:B------:R-:W-:-:S03]  /*36a70*/  SHF.R.U32.HI R22, RZ, 0x8, R20 ;  /* 0x00000008ff167819 */ /* 0x000fc60000011614 */
[----:B------:R0:W-:Y:S01]  /*36a80*/  STL [R1+0x208], R3 ;  /* 0x0002080301007387 */ /* 0x0001e20000100800 */
[----:B------:R-:W-:Y:S02]  /*36a90*/  SHF.R.U32.HI R23, RZ, 0x8, R23 ;  /* 0x00000008ff177819 */ /* 0x000fe40000011617 */
[--C-:B0-----:R-:W-:Y:S02]  /*36aa0*/  PRMT R3, R20, 0x3340, R2.reuse ;  /* 0x0000334014037816 */ /* 0x101fe40000000002 */
[----:B------:R-:W-:Y:S02]  /*36ab0*/  SHF.R.U32.HI R20, RZ, 0x8, R2 ;  /* 0x00000008ff147819 */ /* 0x000fe40000011602 */
[----:B------:R-:W-:Y:S02]  /*36ac0*/  SHF.R.U32.HI R2, RZ, 0x8, R18 ;  /* 0x00000008ff027819 */ /* 0x000fe40000011612 */
[----:B------:R-:W-:Y:S02]  /*36ad0*/  PRMT R18, R18, 0x3340, R19 ;  /* 0x0000334012127816 */ /* 0x000fe40000000013 */
[----:B------:R-:W-:-:S02]  /*36ae0*/  LOP3.LUT R24, R24, 0xffff, RZ, 0xc0, !PT ;  /* 0x0000ffff18187812 */ /* 0x000fc400078ec0ff */
[----:B------:R-:W-:Y:S01]  /*36af0*/  LOP3.LUT R23, R23, 0xffff, RZ, 0xc0, !PT ;  /* 0x0000ffff17177812 */ /* 0x000fe200078ec0ff */
[----:B------:R0:W-:Y:S01]  /*36b00*/  STL [R1+0x1fc], R18 ;  /* 0x0001fc1201007387 */ /* 0x0001e20000100800 */
[----:B------:R-:W-:Y:S02]  /*36b10*/  LOP3.LUT R20, R20, 0xffff, RZ, 0xc0, !PT ;  /* 0x0000ffff14147812 */ /* 0x000fe400078ec0ff */
[----:B------:R-:W-:Y:S02]  /*36b20*/  PRMT R23, R24, 0x3340, R23 ;  /* 0x0000334018177816 */ /* 0x000fe40000000017 */
[----:B0-----:R-:W-:Y:S02]  /*36b30*/  SHF.R.U32.HI R18, RZ, 0x8, R21 ;  /* 0x00000008ff127819 */ /* 0x001fe40000011615 */
[----:B------:R-:W-:Y:S02]  /*36b40*/  PRMT R21, R21, 0x3340, R5 ;  /* 0x0000334015157816 */ /* 0x000fe40000000005 */
[----:B------:R-:W-:-:S03]  /*36b50*/  LOP3.LUT R22, R22, 0xffff, RZ, 0xc0, !PT ;  /* 0x0000ffff16167812 */ /* 0x000fc600078ec0ff */
[----:B------:R0:W-:Y:S01]  /*36b60*/  STL [R1+0x1f4], R21 ;  /* 0x0001f41501007387 */ /* 0x0001e20000100800 */
[----:B------:R-:W-:-:S03]  /*36b70*/  PRMT R22, R22, 0x3340, R20 ;  /* 0x0000334016167816 */ /* 0x000fc60000000014 */
[----:B0-----:R-:W4:Y:S04]  /*36b80*/  LDL.LU R21, [R1+0x304] ;  /* 0x0003040001157983 */ /* 0x001f280000300800 */
[----:B------:R-:W4:Y:S04]  /*36b90*/  LDL.LU R24, [R1+0xdc] ;  /* 0x0000dc0001187983 */ /* 0x000f280000300800 */
[----:B------:R0:W-:Y:S04]  /*36ba0*/  STL [R1+0x178], R23 ;  /* 0x0001781701007387 */ /* 0x0001e80000100800 */
[----:B0-----:R-:W4:Y:S04]  /*36bb0*/  LDL.LU R23, [R1+0xd8] ;  /* 0x0000d80001177983 */ /* 0x001f280000300800 */
[----:B------:R-:W4:Y:S01]  /*36bc0*/  LDL.LU R20, [R1+0x300] ;  /* 0x0003000001147983 */ /* 0x000f220000300800 */
[----:B------:R-:W-:-:S02]  /*36bd0*/  SHF.R.U32.HI R19, RZ, 0x8, R19 ;  /* 0x00000008ff137819 */ /* 0x000fc40000011613 */
[----:B------:R-:W-:Y:S02]  /*36be0*/  SHF.R.U32.HI R5, RZ, 0x8, R5 ;  /* 0x00000008ff057819 */ /* 0x000fe40000011605 */
[----:B------:R-:W-:Y:S02]  /*36bf0*/  LOP3.LUT R2, R2, 0xffff, RZ, 0xc0, !PT ;  /* 0x0000ffff02027812 */ /* 0x000fe400078ec0ff */
[----:B------:R-:W-:Y:S02]  /*36c00*/  LOP3.LUT R19, R19, 0xffff, RZ, 0xc0, !PT ;  /* 0x0000ffff13137812 */ /* 0x000fe400078ec0ff */
[----:B------:R-:W-:Y:S02]  /*36c10*/  LOP3.LUT R18, R18, 0xffff, RZ, 0xc0, !PT ;  /* 0x0000ffff12127812 */ /* 0x000fe400078ec0ff */
[----:B------:R-:W-:Y:S02]  /*36c20*/  LOP3.LUT R5, R5, 0xffff, RZ, 0xc0, !PT ;  /* 0x0000ffff05057812 */ /* 0x000fe400078ec0ff */
[----:B------:R-:W-:-:S02]  /*36c30*/  PRMT R19, R2, 0x3340, R19 ;  /* 0x0000334002137816 */ /* 0x000fc40000000013 */
[----:B------:R-:W-:Y:S01]  /*36c40*/  PRMT R2, R18, 0x3340, R5 ;  /* 0x0000334012027816 */ /* 0x000fe20000000005 */
[----:B------:R-:W-:Y:S04]  /*36c50*/  STL [R1+0x170], R22 ;  /* 0x0001701601007387 */ /* 0x000fe80000100800 */
[----:B------:R2:W-:Y:S04]  /*36c60*/  STL [R1+0x174], R19 ;  /* 0x0001741301007387 */ /* 0x0005e80000100800 */
[----:B------:R0:W-:Y:S01]  /*36c70*/  STL [R1+0x16c], R2 ;  /* 0x00016c0201007387 */ /* 0x0001e20000100800 */
[----:B------:R-:W-:-:S02]  /*36c80*/  LOP3.LUT R28, R28, 0xffff, RZ, 0xc0, !PT ;  /* 0x0000ffff1c1c7812 */ /* 0x000fc400078ec0ff */
[----:B--2---:R-:W-:Y:S02]  /*36c90*/  LOP3.LUT R19, R26, 0xffff, RZ, 0xc0, !PT ;  /* 0x0000ffff1a137812 */ /* 0x004fe400078ec0ff */
[----:B---3--:R-:W-:Y:S02]  /*36ca0*/  LOP3.LUT R22, R29, 0xffff, RZ, 0xc0, !PT ;  /* 0x0000ffff1d167812 */ /* 0x008fe400078ec0ff */
[----:B----4-:R-:W-:Y:S02]  /*36cb0*/  LOP3.LUT R21, R21, 0xffff, RZ, 0xc0, !PT ;  /* 0x0000ffff15157812 */ /* 0x010fe400078ec0ff */
[----:B------:R-:W-:Y:S02]  /*36cc0*/  LOP3.LUT R18, R24, 0xffff, RZ, 0xc0, !PT ;  /* 0x0000ffff18127812 */ /* 0x000fe400078ec0ff */
[----:B------:R-:W2:Y:S01]  /*36cd0*/  LDL.LU R24, [R1+0x9c] ;  /* 0x00009c0001187983 */ /* 0x000ea20000300800 */
[----:B0-----:R-:W-:Y:S02]  /*36ce0*/  LOP3.LUT R2, R23, 0xffff, RZ, 0xc0, !PT ;  /* 0x0000ffff17027812 */ /* 0x001fe400078ec0ff */
[----:B------:R-:W-:-:S02]  /*36cf0*/  LOP3.LUT R5, R20, 0xffff, RZ, 0xc0, !PT ;  /* 0x0000ffff14057812 */ /* 0x000fc400078ec0ff */
[----:B------:R-:W-:Y:S02]  /*36d00*/  LOP3.LUT R20, R25, 0xffff, RZ, 0xc0, !PT ;  /* 0x0000ffff19147812 */ /* 0x000fe400078ec0ff */
[----:B------:R-:W-:Y:S01]  /*36d10*/  SHF.R.U32.HI R23, RZ, 0x8, R21 ;  /* 0x00000008ff177819 */ /* 0x000fe20000011615 */
[----:B------:R-:W3:Y:S01]  /*36d20*/  LDL.LU R25, [R1+0x98] ;  /* 0x0000980001197983 */ /* 0x000ee20000300800 */
[----:B------:R-:W-:-:S03]  /*36d30*/  PRMT R21, R21, 0x3340, R20 ;  /* 0x0000334015157816 */ /* 0x000fc60000000014 */
[----:B------:R-:W4:Y:S04]  /*36d40*/  LDL.LU R26, [R1+0x78] ;  /* 0x00007800011a7983 */ /* 0x000f280000300800 */
[----:B------:R-:W4:Y:S04]  /*36d50*/  LDL.LU R29, [R1+0x74] ;  /* 0x00007400011d7983 */ /* 0x000f280000300800 */
[----:B------:R0:W-:Y:S02]  /*36d60*/  STL [R1+0x1f0], R21 ;  /* 0x0001f01501007387 */ /* 0x0001e40000100800 */
[----:B0-----:R-:W-:-:S02]  /*36d70*/  SHF.R.U32.HI R21, RZ, 0x8, R20 ;  /* 0x00000008ff157819 */ /* 0x001fc40000011614 */
[----:B------:R-:W-:Y:S02]  /*36d80*/  SHF.R.U32.HI R20, RZ, 0x8, R5 ;  /* 0x00000008ff147819 */ /* 0x000fe40000011605 */
[----:B------:R-:W-:-:S05]  /*36d90*/  PRMT R5, R5, 0x3340, R19 ;  /* 0x0000334005057816 */ /* 0x000fca0000000013 */
[----:B------:R0:W-:Y:S01]  /*36da0*/  STL [R1+0x1ec], R5 ;  /* 0x0001ec0501007387 */ /* 0x0001e20000100800 */
[----:B------:R-:W-:Y:S02]  /*36db0*/  LOP3.LUT R21, R21, 0xffff, RZ, 0xc0, !PT ;  /* 0x0000ffff15157812 */ /* 0x000fe400078ec0ff */
[----:B0-----:R-:W-:Y:S02]  /*36dc0*/  SHF.R.U32.HI R5, RZ, 0x8, R18 ;  /* 0x00000008ff057819 */ /* 0x001fe40000011612 */
[----:B------:R-:W-:-:S05]  /*36dd0*/  PRMT R18, R18, 0x3340, R22 ;  /* 0x0000334012127816 */ /* 0x000fca0000000016 */
[----:B------:R0:W-:Y:S01]  /*36de0*/  STL [R1+0x1e8], R18 ;  /* 0x0001e81201007387 */ /* 0x0001e20000100800 */
[----:B------:R-:W-:Y:S02]  /*36df0*/  LOP3.LUT R23, R23, 0xffff, RZ, 0xc0, !PT ;  /* 0x0000ffff17177812 */ /* 0x000fe400078ec0ff */
[----:B0-----:R-:W-:Y:S02]  /*36e00*/  SHF.R.U32.HI R18, RZ, 0x8, R2 ;  /* 0x00000008ff127819 */ /* 0x001fe40000011602 */
[----:B------:R-:W-:Y:S02]  /*36e10*/  PRMT R2, R2, 0x3340, R28 ;  /* 0x0000334002027816 */ /* 0x000fe4000000001c */
[----:B------:R-:W-:-:S03]  /*36e20*/  PRMT R23, R23, 0x3340, R21 ;  /* 0x0000334017177816 */ /* 0x000fc60000000015 */
[----:B------:R0:W-:Y:S04]  /*36e30*/  STL [R1+0x1e4], R2 ;  /* 0x0001e40201007387 */ /* 0x0001e80000100800 */
[----:B0-----:R-:W4:Y:S04]  /*36e40*/  LDL.LU R2, [R1+0x328] ;  /* 0x0003280001027983 */ /* 0x001f280000300800 */
[----:B------:R-:W4:Y:S01]  /*36e50*/  LDL.LU R21, [R1+0x32c] ;  /* 0x00032c0001157983 */ /* 0x000f220000300800 */
[----:B------:R-:W-:Y:S02]  /*36e60*/  SHF.R.U32.HI R19, RZ, 0x8, R19 ;  /* 0x00000008ff137819 */ /* 0x000fe40000011613 */
[----:B------:R-:W-:-:S02]  /*36e70*/  SHF.R.U32.HI R22, RZ, 0x8, R22 ;  /* 0x00000008ff167819 */ /* 0x000fc40000011616 */
[----:B------:R-:W-:Y:S02]  /*36e80*/  SHF.R.U32.HI R28, RZ, 0x8, R28 ;  /* 0x00000008ff1c7819 */ /* 0x000fe4000001161c */
[----:B------:R-:W-:Y:S02]  /*36e90*/  LOP3.LUT R20, R20, 0xffff, RZ, 0xc0, !PT ;  /* 0x0000ffff14147812 */ /* 0x000fe400078ec0ff */
[----:B------:R-:W-:Y:S02]  /*36ea0*/  LOP3.LUT R19, R19, 0xffff, RZ, 0xc0, !PT ;  /* 0x0000ffff13137812 */ /* 0x000fe400078ec0ff */
[----:B------:R-:W-:Y:S02]  /*36eb0*/  LOP3.LUT R5, R5, 0xffff, RZ, 0xc0, !PT ;  /* 0x0000ffff05057812 */ /* 0x000fe400078ec0ff */
[----:B------:R-:W-:Y:S02]  /*36ec0*/  LOP3.LUT R22, R22, 0xffff, RZ, 0xc0, !PT ;  /* 0x0000ffff16167812 */ /* 0x000fe400078ec0ff */
[----:B------:R-:W-:-:S02]  /*36ed0*/  LOP3.LUT R18, R18, 0xffff, RZ, 0xc0, !PT ;  /* 0x0000ffff12127812 */ /* 0x000fc400078ec0ff */
[----:B------:R-:W-:Y:S02]  /*36ee0*/  LOP3.LUT R28, R28, 0xffff, RZ, 0xc0, !PT ;  /* 0x0000ffff1c1c7812 */ /* 0x000fe400078ec0ff */
[----:B------:R-:W-:Y:S01]  /*36ef0*/  PRMT R20, R20, 0x3340, R19 ;  /* 0x0000334014147816 */ /* 0x000fe20000000013 */
[----:B------:R0:W-:Y:S01]  /*36f00*/  STL [R1+0x140], R23 ;  /* 0x0001401701007387 */ /* 0x0001e20000100800 */
[----:B------:R-:W-:Y:S02]  /*36f10*/  PRMT R19, R5, 0x3340, R22 ;  /* 0x0000334005137816 */ /* 0x000fe40000000016 */
[----:B------:R-:W-:Y:S01]  /*36f20*/  PRMT R18, R18, 0x3340, R28 ;  /* 0x0000334012127816 */ /* 0x000fe2000000001c */
[----:B------:R2:W-:Y:S04]  /*36f30*/  STL [R1+0x13c], R20 ;  /* 0x00013c1401007387 */ /* 0x0005e80000100800 */
[----:B------:R-:W-:Y:S04]  /*36f40*/  STL [R1+0x138], R19 ;  /* 0x0001381301007387 */ /* 0x000fe80000100800 */
[----:B------:R3:W-:Y:S04]  /*36f50*/  STL [R1+0x134], R18 ;  /* 0x0001341201007387 */ /* 0x0007e80000100800 */
[----:B------:R-:W4:Y:S01]  /*36f60*/  LDL.LU R28, [R1+0x2f0] ;  /* 0x0002f000011c7983 */ /* 0x000f220000300800 */
[----:B------:R-:W-:-:S03]  /*36f70*/  LOP3.LUT R4, R4, 0xffff, RZ, 0xc0, !PT ;  /* 0x0000ffff04047812 */ /* 0x000fc600078ec0ff */
[----:B0-----:R-:W4:Y:S01]  /*36f80*/  LDL.LU R23, [R1+0x294] ;  /* 0x0002940001177983 */ /* 0x001f220000300800 */
[----:B--2---:R-:W-:-:S03]  /*36f90*/  LOP3.LUT R20, R24, 0xffff, RZ, 0xc0, !PT ;  /* 0x0000ffff18147812 */ /* 0x004fc600078ec0ff */
[----:B------:R-:W2:Y:S01]  /*36fa0*/  LDL.LU R24, [R1+0x290] ;  /* 0x0002900001187983 */ /* 0x000ea20000300800 */
[----:B------:R-:W-:Y:S02]  /*36fb0*/  SHF.R.U32.HI R22, RZ, 0x8, R20 ;  /* 0x00000008ff167819 */ /* 0x000fe40000011614 */
[----:B---3--:R-:W-:Y:S02]  /*36fc0*/  LOP3.LUT R18, R25, 0xffff, RZ, 0xc0, !PT ;  /* 0x0000ffff19127812 */ /* 0x008fe400078ec0ff */
[----:B------:R-:W3:Y:S01]  /*36fd0*/  LDL.LU R25, [R1+0x2c] ;  /* 0x00002c0001197983 */ /* 0x000ee20000300800 */
[----:B----4-:R-:W-:-:S03]  /*36fe0*/  LOP3.LUT R19, R26, 0xffff, RZ, 0xc0, !PT ;  /* 0x0000ffff1a137812 */ /* 0x010fc600078ec0ff */
[----:B------:R-:W4:Y:S01]  /*36ff0*/  LDL.LU R26, [R1+0x28] ;  /* 0x00002800011a7983 */ /* 0x000f220000300800 */
[----:B------:R-:W-:Y:S02]  /*37000*/  LOP3.LUT R5, R21, 0xffff, RZ, 0xc0, !PT ;  /* 0x0000ffff15057812 */ /* 0x000fe400078ec0ff */
[----:B------:R-:W-:-:S04]  /*37010*/  LOP3.LUT R21, R0, 0xffff, RZ, 0xc0, !PT ;  /* 0x0000ffff00157812 */ /* 0x000fc800078ec0ff */
[----:B------:R-:W-:Y:S02]  /*37020*/  PRMT R20, R20, 0x3340, R21 ;  /* 0x0000334014147816 */ /* 0x000fe40000000015 */
[----:B------:R-:W-:Y:S02]  /*37030*/  LOP3.LUT R0, R29, 0xffff, RZ, 0xc0, !PT ;  /* 0x0000ffff1d007812 */ /* 0x000fe400078ec0ff */
[----:B------:R-:W4:Y:S04]  /*37040*/  LDL.LU R29, [R1+0x4] ;  /* 0x00000400011d7983 */ /* 0x000f280000300800 */
[----:B------:R0:W-:Y:S02]  /*37050*/  STL [R1+0x1d8], R20 ;  /* 0x0001d81401007387 */ /* 0x0001e40000100800 */
[----:B0-----:R-:W-:-:S02]  /*37060*/  SHF.R.U32.HI R20, RZ, 0x8, R18 ;  /* 0x00000008ff147819 */ /* 0x001fc40000011612 */
[----:B------:R-:W-:-:S05]  /*37070*/  PRMT R18, R18, 0x3340, R4 ;  /* 0x0000334012127816 */ /* 0x000fca0000000004 */
[----:B------:R0:W-:Y:S01]  /*37080*/  STL [R1+0x1d4], R18 ;  /* 0x0001d41201007387 */ /* 0x0001e20000100800 */
[----:B------:R-:W-:Y:S02]  /*37090*/  LOP3.LUT R2, R2, 0xffff, RZ, 0xc0, !PT ;  /* 0x0000ffff02027812 */ /* 0x000fe400078ec0ff */
[----:B0-----:R-:W-:Y:S02]  /*370a0*/  SHF.R.U32.HI R18, RZ, 0x8, R4 ;  /* 0x00000008ff127819 */ /* 0x001fe40000011604 */
[----:B------:R-:W-:Y:S02]  /*370b0*/  SHF.R.U32.HI R4, RZ, 0x8, R5 ;  /* 0x00000008ff047819 */ /* 0x000fe40000011605 */
[----:B------:R-:W-:-:S05]  /*370c0*/  PRMT R5, R5, 0x3340, R19 ;  /* 0x0000334005057816 */ /* 0x000fca0000000013 */
[----:B------:R0:W-:Y:S02]  /*370d0*/  STL [R1+0x1e0], R5 ;  /* 0x0001e00501007387 */ /* 0x0001e40000100800 */
[----:B0-----:R-:W-:Y:S02]  /*370e0*/  SHF.R.U32.HI R5, RZ, 0x8, R2 ;  /* 0x00000008ff057819 */ /* 0x001fe40000011602 */
[----:B------:R-:W-:-:S05]  /*370f0*/  PRMT R2, R2, 0x3340, R0 ;  /* 0x0000334002027816 */ /* 0x000fca0000000000 */
[----:B------:R0:W-:Y:S04]  /*37100*/  STL [R1+0x1dc], R2 ;  /* 0x0001dc0201007387 */ /* 0x0001e80000100800 */
[----:B0-----:R-:W4:Y:S01]  /*37110*/  LDL.LU R2, [R1+0x2f4] ;  /* 0x0002f40001027983 */ /* 0x001f220000300800 */
[----:B------:R-:W-:Y:S02]  /*37120*/  SHF.R.U32.HI R21, RZ, 0x8, R21 ;  /* 0x00000008ff157819 */ /* 0x000fe40000011615 */
[----:B------:R-:W-:Y:S02]  /*37130*/  LOP3.LUT R22, R22, 0xffff, RZ, 0xc0, !PT ;  /* 0x0000ffff16167812 */ /* 0x000fe400078ec0ff */
[----:B------:R-:W-:Y:S02]  /*37140*/  LOP3.LUT R21, R21, 0xffff, RZ, 0xc0, !PT ;  /* 0x0000ffff15157812 */ /* 0x000fe400078ec0ff */
[----:B------:R-:W-:-:S02]  /*37150*/  LOP3.LUT R20, R20, 0xffff, RZ, 0xc0, !PT ;  /* 0x0000ffff14147812 */ /* 0x000fc400078ec0ff */
[----:B------:R-:W-:Y:S02]  /*37160*/  LOP3.LUT R18, R18, 0xffff, RZ, 0xc0, !PT ;  /* 0x0000ffff12127812 */ /* 0x000fe400078ec0ff */
[----:B------:R-:W-:Y:S02]  /*37170*/  SHF.R.U32.HI R19, RZ, 0x8, R19 ;  /* 0x00000008ff137819 */ /* 0x000fe40000011613 */
[----:B------:R-:W-:Y:S02]  /*37180*/  SHF.R.U32.HI R0, RZ, 0x8, R0 ;  /* 0x00000008ff007819 */ /* 0x000fe40000011600 */
[----:B------:R-:W-:Y:S02]  /*37190*/  PRMT R21, R22, 0x3340, R21 ;  /* 0x0000334016157816 */ /* 0x000fe40000000015 */
[----:B------:R-:W-:Y:S02]  /*371a0*/  PRMT R18, R20, 0x3340, R18 ;  /* 0x0000334014127816 */ /* 0x000fe40000000012 */
[----:B------:R-:W-:-:S02]  /*371b0*/  LOP3.LUT R4, R4, 0xffff, RZ, 0xc0, !PT ;  /* 0x0000ffff04047812 */ /* 0x000fc400078ec0ff */
[----:B------:R-:W-:Y:S02]  /*371c0*/  LOP3.LUT R19, R19, 0xffff, RZ, 0xc0, !PT ;  /* 0x0000ffff13137812 */ /* 0x000fe400078ec0ff */
[----:B------:R-:W-:Y:S02]  /*371d0*/  LOP3.LUT R5, R5, 0xffff, RZ, 0xc0, !PT ;  /* 0x0000ffff05057812 */ /* 0x000fe400078ec0ff */
[----:B------:R-:W-:Y:S01]  /*371e0*/  LOP3.LUT R0, R0, 0xffff, RZ, 0xc0, !PT ;  /* 0x0000ffff00007812 */ /* 0x000fe200078ec0ff */
[----:B------:R-:W-:Y:S01]  /*371f0*/  STL [R1+0x4c], R21 ;  /* 0x00004c1501007387 */ /* 0x000fe20000100800 */
[----:B------:R-:W-:Y:S02]  /*37200*/  PRMT R4, R4, 0x3340, R19 ;  /* 0x0000334004047816 */ /* 0x000fe40000000013 */
[----:B------:R-:W-:Y:S01]  /*37210*/  PRMT R0, R5, 0x3340, R0 ;  /* 0x0000334005007816 */ /* 0x000fe20000000000 */
[----:B------:R-:W-:Y:S04]  /*37220*/  STL [R1+0x48], R18 ;  /* 0x0000481201007387 */ /* 0x000fe80000100800 */
[----:B------:R0:W-:Y:S04]  /*37230*/  STL [R1+0x130], R4 ;  /* 0x0001300401007387 */ /* 0x0001e80000100800 */
[----:B------:R2:W-:Y:S01]  /*37240*/  STL [R1+0x12c], R0 ;  /* 0x00012c0001007387 */ /* 0x0005e20000100800 */
[----:B0-----:R-:W-:-:S03]  /*37250*/  LOP3.LUT R4, R28, 0xffff, RZ, 0xc0, !PT ;  /* 0x0000ffff1c047812 */ /* 0x001fc600078ec0ff */
[----:B------:R-:W4:Y:S01]  /*37260*/  LDL.LU R28, [R1+0x230] ;  /* 0x00023000011c7983 */ /* 0x000f220000300800 */
[----:B------:R-:W-:Y:S02]  /*37270*/  LOP3.LUT R27, R27, 0xffff, RZ, 0xc0, !PT ;  /* 0x0000ffff1b1b7812 */ /* 0x000fe400078ec0ff */
[----:B--2---:R-:W-:Y:S02]  /*37280*/  LOP3.LUT R0, R24, 0xffff, RZ, 0xc0, !PT ;  /* 0x0000ffff18007812 */ /* 0x004fe400078ec0ff */
[----:B---3--:R-:W-:Y:S02]  /*37290*/  LOP3.LUT R18, R25, 0xffff, RZ, 0xc0, !PT ;  /* 0x0000ffff19127812 */ /* 0x008fe400078ec0ff */
[----:B----4-:R-:W-:Y:S02]  /*372a0*/  LOP3.LUT R19, R26, 0xffff, RZ, 0xc0, !PT ;  /* 0x0000ffff1a137812 */ /* 0x010fe400078ec0ff */
[----:B------:R-:W2:Y:S01]  /*372b0*/  LDL.LU R26, [R1+0xd4] ;  /* 0x0000d400011a7983 */ /* 0x000ea20000300800 */
[----:B------:R-:W-:-:S03]  /*372c0*/  LOP3.LUT R20, R29, 0xffff, RZ, 0xc0, !PT ;  /* 0x0000ffff1d147812 */ /* 0x000fc600078ec0ff */
[----:B------:R-:W3:Y:S01]  /*372d0*/  LDL.LU R29, [R1+0xd0] ;  /* 0x0000d000011d7983 */ /* 0x000ee20000300800 */
[----:B------:R-:W-:-:S04]  /*372e0*/  LOP3.LUT R5, R2, 0xffff, RZ, 0xc0, !PT ;  /* 0x0000ffff02057812 */ /* 0x000fc800078ec0ff */
[----:B------:R-:W-:Y:S02]  /*372f0*/  PRMT R22, R5, 0x3340, R18 ;  /* 0x0000334005167816 */ /* 0x000fe40000000012 */
[----:B------:R-:W-:-:S03]  /*37300*/  LOP3.LUT R2, R23, 0xffff, RZ, 0xc0, !PT ;  /* 0x0000ffff17027812 */ /* 0x000fc600078ec0ff */
[----:B------:R0:W-:Y:S01]  /*37310*/  STL [R1+0x1d0], R22 ;  /* 0x0001d01601007387 */ /* 0x0001e20000100800 */
[----:B------:R-:W-:Y:S02]  /*37320*/  SHF.R.U32.HI R21, RZ, 0x8, R5 ;  /* 0x00000008ff157819 */ /* 0x000fe40000011605 */
[----:B0-----:R-:W-:-:S05]  /*37330*/  PRMT R22, R4, 0x3340, R19 ;  /* 0x0000334004167816 */ /* 0x001fca0000000013 */
[----:B------:R0:W-:Y:S01]  /*37340*/  STL [R1+0x1cc], R22 ;  /* 0x0001cc1601007387 */ /* 0x0001e20000100800 */
[----:B------:R-:W-:Y:S02]  /*37350*/  SHF.R.U32.HI R18, RZ, 0x8, R18 ;  /* 0x00000008ff127819 */ /* 0x000fe40000011612 */
[----:B------:R-:W-:Y:S02]  /*37360*/  SHF.R.U32.HI R5, RZ, 0x8, R4 ;  /* 0x00000008ff057819 */ /* 0x000fe40000011604 */
[----:B0-----:R-:W-:Y:S02]  /*37370*/  PRMT R22, R2, 0x3340, R20 ;  /* 0x0000334002167816 */ /* 0x001fe40000000014 */
[----:B------:R-:W-:-:S03]  /*37380*/  LOP3.LUT R21, R21, 0xffff, RZ, 0xc0, !PT ;  /* 0x0000ffff15157812 */ /* 0x000fc600078ec0ff */
[----:B------:R0:W-:Y:S01]  /*37390*/  STL [R1+0x1a8], R22 ;  /* 0x0001a81601007387 */ /* 0x0001e20000100800 */
[----:B------:R-:W-:Y:S02]  /*373a0*/  SHF.R.U32.HI R4, RZ, 0x8, R2 ;  /* 0x00000008ff047819 */ /* 0x000fe40000011602 */
[----:B------:R-:W-:Y:S02]  /*373b0*/  LOP3.LUT R18, R18, 0xffff, RZ, 0xc0, !PT ;  /* 0x0000ffff12127812 */ /* 0x000fe400078ec0ff */
[----:B------:R-:W-:Y:S02]  /*373c0*/  SHF.R.U32.HI R2, RZ, 0x8, R0 ;  /* 0x00000008ff027819 */ /* 0x000fe40000011600 */
[----:B0-----:R-:W-:Y:S02]  /*373d0*/  PRMT R22, R0, 0x3340, R27 ;  /* 0x0000334000167816 */ /* 0x001fe4000000001b */
[----:B------:R-:W4:Y:S04]  /*373e0*/  LDL.LU R0, [R1+0x400] ;  /* 0x0004000001007983 */ /* 0x000f280000300800 */
[----:B------:R0:W-:Y:S02]  /*373f0*/  STL [R1+0x19c], R22 ;  /* 0x00019c1601007387 */ /* 0x0001e40000100800 */
[----:B0-----:R-:W-:-:S02]  /*37400*/  PRMT R22, R21, 0x3340, R18 ;  /* 0x0000334015167816 */ /* 0x001fc40000000012 */
[----:B------:R-:W2:Y:S04]  /*37410*/  LDL.LU R21, [R1+0x404] ;  /* 0x0004040001157983 */ /* 0x000ea80000300800 */
[----:B------:R-:W2:Y:S01]  /*37420*/  LDL.LU R18, [R1+0x234] ;  /* 0x0002340001127983 */ /* 0x000ea20000300800 */
[----:B------:R-:W-:Y:S02]  /*37430*/  SHF.R.U32.HI R19, RZ, 0x8, R19 ;  /* 0x00000008ff137819 */ /* 0x000fe40000011613 */
[----:B------:R-:W-:Y:S02]  /*37440*/  LOP3.LUT R5, R5, 0xffff, RZ, 0xc0, !PT ;  /* 0x0000ffff05057812 */ /* 0x000fe400078ec0ff */
[----:B------:R-:W-:Y:S02]  /*37450*/  LOP3.LUT R19, R19, 0xffff, RZ, 0xc0, !PT ;  /* 0x0000ffff13137812 */ /* 0x000fe400078ec0ff */
[----:B------:R-:W-:-:S02]  /*37460*/  SHF.R.U32.HI R27, RZ, 0x8, R27 ;  /* 0x00000008ff1b7819 */ /* 0x000fc4000001161b */
[----:B------:R-:W-:Y:S02]  /*37470*/  SHF.R.U32.HI R20, RZ, 0x8, R20 ;  /* 0x00000008ff147819 */ /* 0x000fe40000011614 */
[----:B------:R-:W-:Y:S02]  /*37480*/  PRMT R23, R5, 0x3340, R19 ;  /* 0x0000334005177816 */ /* 0x000fe40000000013 */
[----:B------:R-:W-:Y:S02]  /*37490*/  LOP3.LUT R2, R2, 0xffff, RZ, 0xc0, !PT ;  /* 0x0000ffff02027812 */ /* 0x000fe400078ec0ff */
[----:B------:R-:W-:Y:S02]  /*374a0*/  LOP3.LUT R27, R27, 0xffff, RZ, 0xc0, !PT ;  /* 0x0000ffff1b1b7812 */ /* 0x000fe400078ec0ff */
[----:B------:R-:W-:Y:S02]  /*374b0*/  LOP3.LUT R6, R6, 0xffff, RZ, 0xc0, !PT ;  /* 0x0000ffff06067812 */ /* 0x000fe400078ec0ff */
[----:B------:R-:W-:-:S02]  /*374c0*/  LOP3.LUT R4, R4, 0xffff, RZ, 0xc0, !PT ;  /* 0x0000ffff04047812 */ /* 0x000fc400078ec0ff */
[----:B------:R-:W-:Y:S02]  /*374d0*/  LOP3.LUT R20, R20, 0xffff, RZ, 0xc0, !PT ;  /* 0x0000ffff14147812 */ /* 0x000fe400078ec0ff */
[----:B------:R-:W-:Y:S02]  /*374e0*/  PRMT R25, R2, 0x3340, R27 ;  /* 0x0000334002197816 */ /* 0x000fe4000000001b */
[----:B------:R-:W-:Y:S02]  /*374f0*/  PRMT R24, R4, 0x3340, R20 ;  /* 0x0000334004187816 */ /* 0x000fe40000000014 */
[----:B------:R-:W-:Y:S02]  /*37500*/  LOP3.LUT R4, R28, 0xffff, RZ, 0xc0, !PT ;  /* 0x0000ffff1c047812 */ /* 0x000fe400078ec0ff */
[----:B------:R-:W-:Y:S02]  /*37510*/  LOP3.LUT R7, R7, 0xffff, RZ, 0xc0, !PT ;  /* 0x0000ffff07077812 */ /* 0x000fe400078ec0ff */
[----:B---3--:R-:W-:-:S02]  /*37520*/  LOP3.LUT R19, R29, 0xffff, RZ, 0xc0, !PT ;  /* 0x0000ffff1d137812 */ /* 0x008fc400078ec0ff */
[----:B----4-:R-:W-:Y:S02]  /*37530*/  LOP3.LUT R0, R0, 0xffff, RZ, 0xc0, !PT ;  /* 0x0000ffff00007812 */ /* 0x010fe400078ec0ff */
[----:B--2---:R-:W-:Y:S02]  /*37540*/  LOP3.LUT R5, R18, 0xffff, RZ, 0xc0, !PT ;  /* 0x0000ffff12057812 */ /* 0x004fe400078ec0ff */
[----:B------:R-:W-:Y:S02]  /*37550*/  LOP3.LUT R18, R26, 0xffff, RZ, 0xc0, !PT ;  /* 0x0000ffff1a127812 */ /* 0x000fe400078ec0ff */
[----:B------:R-:W-:Y:S02]  /*37560*/  PRMT R26, R5, 0x3340, R6 ;  /* 0x00003340051a7816 */ /* 0x000fe40000000006 */
[----:B------:R-:W-:Y:S02]  /*37570*/  LOP3.LUT R2, R21, 0xffff, RZ, 0xc0, !PT ;  /* 0x0000ffff15027812 */ /* 0x000fe400078ec0ff */
[----:B------:R-:W2:Y:S04]  /*37580*/  LDL.LU R21, [R1+0x280] ;  /* 0x0002800001157983 */ /* 0x000ea80000300800 */
[----:B------:R-:W3:Y:S04]  /*37590*/  LDL.LU R28, [R1+0x24] ;  /* 0x00002400011c7983 */ /* 0x000ee80000300800 */
[----:B------:R-:W4:Y:S04]  /*375a0*/  LDL.LU R29, [R1+0x20] ;  /* 0x00002000011d7983 */ /* 0x000f280000300800 */
[----:B------:R0:W-:Y:S01]  /*375b0*/  STL [R1+0x180], R26 ;  /* 0x0001801a01007387 */ /* 0x0001e20000100800 */
[----:B------:R-:W-:-:S02]  /*375c0*/  SHF.R.U32.HI R20, RZ, 0x8, R5 ;  /* 0x00000008ff147819 */ /* 0x000fc40000011605 */
        /* <DEDUP_REMOVED lines=11> */
[----:B------:R-:W2:Y:S04]  /*37680*/  LDL.LU R0, [R1+0x284] ;  /* 0x0002840001007983 */ /* 0x000ea80000300800 */
[----:B------:R0:W-:Y:S02]  /*37690*/  STL [R1+0x18c], R26 ;  /* 0x00018c1a01007387 */ /* 0x0001e40000100800 */
[----:B0-----:R-:W-:-:S02]  /*376a0*/  PRMT R26, R20, 0x3340, R6 ;  /* 0x00003340141a7816 */ /* 0x001fc40000000006 */
[----:B------:R-:W3:Y:S04]  /*376b0*/  LDL.LU R20, [R1+0x2e4] ;  /* 0x0002e40001147983 */ /* 0x000ee80000300800 */
[----:B------:R-:W3:Y:S01]  /*376c0*/  LDL.LU R6, [R1+0x2e0] ;  /* 0x0002e00001067983 */ /* 0x000ee20000300800 */
        /* <DEDUP_REMOVED lines=9> */
[----:B------:R-:W-:Y:S01]  /*37760*/  LOP3.LUT R19, R19, 0xffff, RZ, 0xc0, !PT ;  /* 0x0000ffff13137812 */ /* 0x000fe200078ec0ff */
[----:B------:R-:W-:Y:S01]  /*37770*/  STL [R1+0x34], R4 ;  /* 0x0000340401007387 */ /* 0x000fe20000100800 */
[----:B------:R-:W-:-:S02]  /*37780*/  PRMT R27, R5, 0x3340, R7 ;  /* 0x00003340051b7816 */ /* 0x000fc40000000007 */
[----:B------:R-:W-:-:S05]  /*37790*/  PRMT R2, R2, 0x3340, R19 ;  /* 0x0000334002027816 */ /* 0x000fca0000000013 */
[----:B------:R2:W-:Y:S04]  /*377a0*/  STL [R1+0x30], R2 ;  /* 0x0000300201007387 */ /* 0x0005e80000100800 */
[----:B------:R-:W3:Y:S01]  /*377b0*/  LDL.LU R19, [R1+0x224] ;  /* 0x0002240001137983 */ /* 0x000ee20000300800 */
[----:B------:R-:W-:Y:S02]  /*377c0*/  LOP3.LUT R16, R16, 0xffff, RZ, 0xc0, !PT ;  /* 0x0000ffff10107812 */ /* 0x000fe400078ec0ff */
[----:B------:R-:W-:Y:S02]  /*377d0*/  LOP3.LUT R13, R13, 0xffff, RZ, 0xc0, !PT ;  /* 0x0000ffff0d0d7812 */ /* 0x000fe400078ec0ff */
[----:B----4-:R-:W-:Y:S02]  /*377e0*/  LOP3.LUT R7, R29, 0xffff, RZ, 0xc0, !PT ;  /* 0x0000ffff1d077812 */ /* 0x010fe400078ec0ff */
[----:B--2---:R-:W-:-:S02]  /*377f0*/  LOP3.LUT R2, R0, 0xffff, RZ, 0xc0, !PT ;  /* 0x0000ffff00027812 */ /* 0x004fc400078ec0ff */
[----:B------:R-:W-:Y:S02]  /*37800*/  LOP3.LUT R0, R21, 0xffff, RZ, 0xc0, !PT ;  /* 0x0000ffff15007812 */ /* 0x000fe400078ec0ff */
[----:B---3--:R-:W-:Y:S02]  /*37810*/  LOP3.LUT R5, R20, 0xffff, RZ, 0xc0, !PT ;  /* 0x0000ffff14057812 */ /* 0x008fe400078ec0ff */
[----:B------:R-:W2:Y:S01]  /*37820*/  LDL.LU R20, [R1+0x220] ;  /* 0x0002200001147983 */ /* 0x000ea20000300800 */
[----:B------:R-:W-:Y:S02]  /*37830*/  LOP3.LUT R4, R6, 0xffff, RZ, 0xc0, !PT ;  /* 0x0000ffff06047812 */ /* 0x000fe400078ec0ff */
[----:B------:R-:W-:Y:S01]  /*37840*/  LOP3.LUT R6, R28, 0xffff, RZ, 0xc0, !PT ;  /* 0x0000ffff1c067812 */ /* 0x000fe200078ec0ff */
[----:B------:R-:W3:Y:S03]  /*37850*/  LDL.LU R21, [R1+0x1b4] ;  /* 0x0001b40001157983 */ /* 0x000ee60000300800 */
[--C-:B------:R-:W-:Y:S01]  /*37860*/  PRMT R29, R5, 0x3340, R6.reuse ;  /* 0x00003340051d7816 */ /* 0x100fe20000000006 */
[----:B------:R-:W4:Y:S04]  /*37870*/  LDL.LU R28, [R1+0x1b0] ;  /* 0x0001b000011c7983 */ /* 0x000f280000300800 */
[----:B------:R0:W-:Y:S01]  /*37880*/  STL [R1+0x168], R29 ;  /* 0x0001681d01007387 */ /* 0x0001e20000100800 */
[----:B------:R-:W-:-:S02]  /*37890*/  SHF.R.U32.HI R6, RZ, 0x8, R6 ;  /* 0x00000008ff067819 */ /* 0x000fc40000011606 */
[----:B0-----:R-:W-:-:S05]  /*378a0*/  PRMT R29, R4, 0x3340, R7 ;  /* 0x00003340041d7816 */ /* 0x001fca0000000007 */
[----:B------:R0:W-:Y:S01]  /*378b0*/  STL [R1+0x164], R29 ;  /* 0x0001641d01007387 */ /* 0x0001e20000100800 */
[----:B------:R-:W-:Y:S02]  /*378c0*/  SHF.R.U32.HI R18, RZ, 0x8, R5 ;  /* 0x00000008ff127819 */ /* 0x000fe40000011605 */
[----:B------:R-:W-:Y:S02]  /*378d0*/  SHF.R.U32.HI R5, RZ, 0x8, R4 ;  /* 0x00000008ff057819 */ /* 0x000fe40000011604 */
[----:B------:R-:W-:Y:S02]  /*378e0*/  SHF.R.U32.HI R4, RZ, 0x8, R2 ;  /* 0x00000008ff047819 */ /* 0x000fe40000011602 */
[----:B0-----:R-:W-:Y:S02]  /*378f0*/  PRMT R29, R2, 0x3340, R16 ;  /* 0x00003340021d7816 */ /* 0x001fe40000000010 */
[----:B------:R-:W-:Y:S02]  /*37900*/  SHF.R.U32.HI R2, RZ, 0x8, R0 ;  /* 0x00000008ff027819 */ /* 0x000fe40000011600 */
[----:B------:R-:W-:Y:S01]  /*37910*/  LOP3.LUT R6, R6, 0xffff, RZ, 0xc0, !PT ;  /* 0x0000ffff06067812 */ /* 0x000fe200078ec0ff */
[----:B------:R0:W-:Y:S02]  /*37920*/  STL [R1+0x14c], R29 ;  /* 0x00014c1d01007387 */ /* 0x0001e40000100800 */
[----:B0-----:R-:W-:-:S02]  /*37930*/  PRMT R29, R0, 0x3340, R13 ;  /* 0x00003340001d7816 */ /* 0x001fc4000000000d */
[----:B------:R-:W-:-:S03]  /*37940*/  LOP3.LUT R0, R18, 0xffff, RZ, 0xc0, !PT ;  /* 0x0000ffff12007812 */ /* 0x000fc600078ec0ff */
[----:B------:R-:W-:Y:S01]  /*37950*/  STL [R1+0x148], R29 ;  /* 0x0001481d01007387 */ /* 0x000fe20000100800 */
[----:B------:R-:W-:-:S03]  /*37960*/  PRMT R0, R0, 0x3340, R6 ;  /* 0x0000334000007816 */ /* 0x000fc60000000006 */
[----:B------:R-:W4:Y:S04]  /*37970*/  LDL.LU R6, [R1+0x408] ;  /* 0x0004080001067983 */ /* 0x000f280000300800 */
[----:B------:R0:W-:Y:S04]  /*37980*/  STL [R1+0x12f0], R0 ;  /* 0x0012f00001007387 */ /* 0x0001e80000100800 */
[----:B0-----:R-:W4:Y:S01]  /*37990*/  LDL.LU R0, [R1+0x40c] ;  /* 0x00040c0001007983 */ /* 0x001f220000300800 */
        /* <DEDUP_REMOVED lines=9> */
[----:B------:R-:W-:Y:S02]  /*37a30*/  PRMT R2, R5, 0x3340, R7 ;  /* 0x0000334005027816 */ /* 0x000fe40000000007 */
[----:B------:R-:W-:Y:S02]  /*37a40*/  PRMT R29, R4, 0x3340, R16 ;  /* 0x00003340041d7816 */ /* 0x000fe40000000010 */
[----:B------:R-:W-:Y:S02]  /*37a50*/  PRMT R7, R18, 0x3340, R13 ;  /* 0x0000334012077816 */ /* 0x000fe4000000000d */
[----:B------:R-:W-:-:S03]  /*37a60*/  LOP3.LUT R16, R8, 0xffff, RZ, 0xc0, !PT ;  /* 0x0000ffff08107812 */ /* 0x000fc600078ec0ff */
[----:B------:R2:W-:Y:S01]  /*37a70*/  STL [R1+0x4], R7 ;  /* 0x0000040701007387 */ /* 0x0005e20000100800 */
[----:B------:R-:W-:Y:S02]  /*37a80*/  LOP3.LUT R18, R10, 0xffff, RZ, 0xc0, !PT ;  /* 0x0000ffff0a127812 */ /* 0x000fe400078ec0ff */
[----:B--2---:R-:W-:Y:S02]  /*37a90*/  LOP3.LUT R7, R20, 0xffff, RZ, 0xc0, !PT ;  /* 0x0000ffff14077812 */ /* 0x004fe400078ec0ff */
[----:B---3--:R-:W-:Y:S02]  /*37aa0*/  LOP3.LUT R13, R21, 0xffff, RZ, 0xc0, !PT ;  /* 0x0000ffff150d7812 */ /* 0x008fe400078ec0ff */
[----:B----4-:R-:W-:Y:S02]  /*37ab0*/  LOP3.LUT R8, R28, 0xffff, RZ, 0xc0, !PT ;  /* 0x0000ffff1c087812 */ /* 0x010fe400078ec0ff */
[----:B------:R-:W-:Y:S02]  /*37ac0*/  LOP3.LUT R4, R6, 0xffff, RZ, 0xc0, !PT ;  /* 0x0000ffff06047812 */ /* 0x000fe400078ec0ff */
[----:B------:R-:W-:-:S04]  /*37ad0*/  LOP3.LUT R6, R19, 0xffff, RZ, 0xc0, !PT ;  /* 0x0000ffff13067812 */ /* 0x000fc800078ec0ff */
[----:B------:R-:W-:Y:S02]  /*37ae0*/  PRMT R28, R6, 0x3340, R16 ;  /* 0x00003340061c7816 */ /* 0x000fe40000000010 */
[----:B------:R-:W-:Y:S02]  /*37af0*/  LOP3.LUT R5, R0, 0xffff, RZ, 0xc0, !PT ;  /* 0x0000ffff00057812 */ /* 0x000fe400078ec0ff */
[----:B------:R-:W2:Y:S04]  /*37b00*/  LDL.LU R0, [R1+0x270] ;  /* 0x0002700001007983 */ /* 0x000ea80000300800 */
[----:B------:R-:W3:Y:S04]  /*37b10*/  LDL.LU R19, [R1+0x7c] ;  /* 0x00007c0001137983 */ /* 0x000ee80000300800 */
[----:B------:R-:W4:Y:S04]  /*37b20*/  LDL.LU R20, [R1+0x70] ;  /* 0x0000700001147983 */ /* 0x000f280000300800 */
[----:B------:R-:W2:Y:S04]  /*37b30*/  LDL.LU R21, [R1+0xc] ;  /* 0x00000c0001157983 */ /* 0x000ea80000300800 */
[----:B------:R0:W-:Y:S01]  /*37b40*/  STL [R1+0x3c], R28 ;  /* 0x00003c1c01007387 */ /* 0x0001e20000100800 */
[----:B------:R-:W-:-:S02]  /*37b50*/  SHF.R.U32.HI R10, RZ, 0x8, R6 ;  /* 0x00000008ff0a7819 */ /* 0x000fc40000011606 */
[----:B0-----:R-:W-:-:S05]  /*37b60*/  PRMT R28, R7, 0x3340, R18 ;  /* 0x00003340071c7816 */ /* 0x001fca0000000012 */
[----:B------:R0:W-:Y:S01]  /*37b70*/  STL [R1+0x38], R28 ;  /* 0x0000381c01007387 */ /* 0x0001e20000100800 */
[----:B------:R-:W-:Y:S02]  /*37b80*/  SHF.R.U32.HI R6, RZ, 0x8, R7 ;  /* 0x00000008ff067819 */ /* 0x000fe40000011607 */
[----:B------:R-:W-:Y:S02]  /*37b90*/  SHF.R.U32.HI R7, RZ, 0x8, R5 ;  /* 0x00000008ff077819 */ /* 0x000fe40000011605 */
[----:B0-----:R-:W-:Y:S02]  /*37ba0*/  PRMT R28, R5, 0x3340, R13 ;  /* 0x00003340051c7816 */ /* 0x001fe4000000000d */
[----:B------:R-:W-:-:S03]  /*37bb0*/  SHF.R.U32.HI R5, RZ, 0x8, R4 ;  /* 0x00000008ff057819 */ /* 0x000fc60000011604 */
[----:B------:R0:W-:Y:S01]  /*37bc0*/  STL [R1+0x128], R28 ;  /* 0x0001281c01007387 */ /* 0x0001e20000100800 */
[----:B------:R-:W-:Y:S02]  /*37bd0*/  SHF.R.U32.HI R16, RZ, 0x8, R16 ;  /* 0x00000008ff107819 */ /* 0x000fe40000011610 */
[----:B0-----:R-:W-:Y:S02]  /*37be0*/  PRMT R28, R4, 0x3340, R8 ;  /* 0x00003340041c7816 */ /* 0x001fe40000000008 */
[----:B------:R-:W4:Y:S01]  /*37bf0*/  LDL.LU R4, [R1+0x274] ;  /* 0x0002740001047983 */ /* 0x000f220000300800 */
[----:B------:R-:W-:Y:S02]  /*37c00*/  LOP3.LUT R10, R10, 0xffff, RZ, 0xc0, !PT ;  /* 0x0000ffff0a0a7812 */ /* 0x000fe400078ec0ff */
[----:B------:R-:W-:Y:S01]  /*37c10*/  LOP3.LUT R16, R16, 0xffff, RZ, 0xc0, !PT ;  /* 0x0000ffff10107812 */ /* 0x000fe200078ec0ff */
[----:B------:R0:W-:Y:S03]  /*37c20*/  STL [R1+0x124], R28 ;  /* 0x0001241c01007387 */ /* 0x0001e60000100800 */
[----:B0-----:R-:W-:-:S02]  /*37c30*/  PRMT R28, R10, 0x3340, R16 ;  /* 0x000033400a1c7816 */ /* 0x001fc40000000010 */
[----:B------:R-:W4:Y:S04]  /*37c40*/  LDL.LU R10, [R1+0x2d4] ;  /* 0x0002d400010a7983 */ /* 0x000f280000300800 */
[----:B------:R-:W4:Y:S01]  /*37c50*/  LDL.LU R16, [R1+0x2d0] ;  /* 0x0002d00001107983 */ /* 0x000f220000300800 */
[----:B------:R-:W-:Y:S02]  /*37c60*/  SHF.R.U32.HI R18, RZ, 0x8, R18 ;  /* 0x00000008ff127819 */ /* 0x000fe40000011612 */
[----:B------:R-:W-:Y:S02]  /*37c70*/  SHF.R.U32.HI R13, RZ, 0x8, R13 ;  /* 0x00000008ff0d7819 */ /* 0x000fe4000001160d */
[----:B------:R-:W-:Y:S02]  /*37c80*/  SHF.R.U32.HI R8, RZ, 0x8, R8 ;  /* 0x00000008ff087819 */ /* 0x000fe40000011608 */
[----:B------:R-:W-:-:S02]  /*37c90*/  LOP3.LUT R6, R6, 0xffff, RZ, 0xc0, !PT ;  /* 0x0000ffff06067812 */ /* 0x000fc400078ec0ff */
[----:B------:R-:W-:Y:S02]  /*37ca0*/  LOP3.LUT R18, R18, 0xffff, RZ, 0xc0, !PT ;  /* 0x0000ffff12127812 */ /* 0x000fe400078ec0ff */
[----:B------:R-:W-:Y:S02]  /*37cb0*/  LOP3.LUT R7, R7, 0xffff, RZ, 0xc0, !PT ;  /* 0x0000ffff07077812 */ /* 0x000fe400078ec0ff */
[----:B------:R-:W-:Y:S02]  /*37cc0*/  LOP3.LUT R13, R13, 0xffff, RZ, 0xc0, !PT ;  /* 0x0000ffff0d0d7812 */ /* 0x000fe400078ec0ff */
[----:B------:R-:W-:Y:S02]  /*37cd0*/  LOP3.LUT R5, R5, 0xffff, RZ, 0xc0, !PT ;  /* 0x0000ffff05057812 */ /* 0x000fe400078ec0ff */
[----:B------:R-:W-:Y:S02]  /*37ce0*/  LOP3.LUT R8, R8, 0xffff, RZ, 0xc0, !PT ;  /* 0x0000ffff08087812 */ /* 0x000fe400078ec0ff */
[----:B------:R-:W-:-:S02]  /*37cf0*/  PRMT R18, R6, 0x3340, R18 ;  /* 0x0000334006127816 */ /* 0x000fc40000000012 */
[----:B------:R-:W-:Y:S02]  /*37d00*/  PRMT R6, R7, 0x3340, R13 ;  /* 0x0000334007067816 */ /* 0x000fe4000000000d */
[----:B------:R-:W-:Y:S01]  /*37d10*/  PRMT R5, R5, 0x3340, R8 ;  /* 0x0000334005057816 */ /* 0x000fe20000000008 */
[----:B------:R0:W-:Y:S04]  /*37d20*/  STL [R1], R18 ;  /* 0x0000001201007387 */ /* 0x0001e80000100800 */
[----:B------:R-:W-:Y:S04]  /*37d30*/  STL [R1+0x8], R6 ;  /* 0x0000080601007387 */ /* 0x000fe80000100800 */
[----:B------:R4:W-:Y:S04]  /*37d40*/  STL [R1+0x54], R5 ;  /* 0x0000540501007387 */ /* 0x0009e80000100800 */
[----:B0-----:R-:W4:Y:S01]  /*37d50*/  LDL.LU R18, [R1+0x420] ;  /* 0x0004200001127983 */ /* 0x001f220000300800 */
[----:B---3--:R-:W-:-:S02]  /*37d60*/  LOP3.LUT R8, R19, 0xffff, RZ, 0xc0, !PT ;  /* 0x0000ffff13087812 */ /* 0x008fc400078ec0ff */
[----:B--2---:R-:W-:Y:S02]  /*37d70*/  LOP3.LUT R13, R21, 0xffff, RZ, 0xc0, !PT ;  /* 0x0000ffff150d7812 */ /* 0x004fe400078ec0ff */
[----:B----4-:R-:W-:Y:S02]  /*37d80*/  LOP3.LUT R5, R4, 0xffff, RZ, 0xc0, !PT ;  /* 0x0000ffff04057812 */ /* 0x010fe400078ec0ff */
[----:B------:R-:W-:Y:S02]  /*37d90*/  LOP3.LUT R4, R0, 0xffff, RZ, 0xc0, !PT ;  /* 0x0000ffff00047812 */ /* 0x000fe400078ec0ff */
[----:B------:R-:W2:Y:S04]  /*37da0*/  LDL.LU R0, [R1+0x214] ;  /* 0x0002140001007983 */ /* 0x000ea80000300800 */
[----:B------:R-:W3:Y:S01]  /*37db0*/  LDL.LU R19, [R1+0x210] ;  /* 0x0002100001137983 */ /* 0x000ee20000300800 */
[----:B------:R-:W-:-:S02]  /*37dc0*/  LOP3.LUT R7, R10, 0xffff, RZ, 0xc0, !PT ;  /* 0x0000ffff0a077812 */ /* 0x000fc400078ec0ff */
[----:B------:R-:W-:Y:S02]  /*37dd0*/  LOP3.LUT R10, R20, 0xffff, RZ, 0xc0, !PT ;  /* 0x0000ffff140a7812 */ /* 0x000fe400078ec0ff */
[----:B------:R-:W4:Y:S04]  /*37de0*/  LDL.LU R20, [R1+0x1bc] ;  /* 0x0001bc0001147983 */ /* 0x000f280000300800 */
[----:B------:R-:W4:Y:S01]  /*37df0*/  LDL.LU R21, [R1+0x1b8] ;  /* 0x0001b80001157983 */ /* 0x000f220000300800 */
[----:B------:R-:W-:Y:S02]  /*37e00*/  LOP3.LUT R6, R16, 0xffff, RZ, 0xc0, !PT ;  /* 0x0000ffff10067812 */ /* 0x000fe400078ec0ff */
[----:B------:R-:W-:Y:S02]  /*37e10*/  SHF.R.U32.HI R16, RZ, 0x8, R7 ;  /* 0x00000008ff107819 */ /* 0x000fe40000011607 */
[----:B------:R-:W-:-:S05]  /*37e20*/  PRMT R7, R7, 0x3340, R8 ;  /* 0x0000334007077816 */ /* 0x000fca0000000008 */
[----:B------:R0:W-:Y:S02]  /*37e30*/  STL [R1+0x6c], R7 ;  /* 0x00006c0701007387 */ /* 0x0001e40000100800 */
[----:B0-----:R-:W-:Y:S02]  /*37e40*/  SHF.R.U32.HI R7, RZ, 0x8, R6 ;  /* 0x00000008ff077819 */ /* 0x001fe40000011606 */
[----:B------:R-:W-:-:S05]  /*37e50*/  PRMT R6, R6, 0x3340, R10 ;  /* 0x0000334006067816 */ /* 0x000fca000000000a */
[----:B------:R0:W-:Y:S01]  /*37e60*/  STL [R1+0x68], R6 ;  /* 0x0000680601007387 */ /* 0x0001e20000100800 */
[----:B------:R-:W-:Y:S02]  /*37e70*/  LOP3.LUT R11, R11, 0xffff, RZ, 0xc0, !PT ;  /* 0x0000ffff0b0b7812 */ /* 0x000fe400078ec0ff */
[----:B0-----:R-:W-:Y:S02]  /*37e80*/  SHF.R.U32.HI R6, RZ, 0x8, R5 ;  /* 0x00000008ff067819 */ /* 0x001fe40000011605 */
[----:B------:R-:W-:-:S05]  /*37e90*/  PRMT R5, R5, 0x3340, R13 ;  /* 0x0000334005057816 */ /* 0x000fca000000000d */
[----:B------:R0:W-:Y:S02]  /*37ea0*/  STL [R1+0x64], R5 ;  /* 0x0000640501007387 */ /* 0x0001e40000100800 */
[----:B0-----:R-:W-:Y:S02]  /*37eb0*/  SHF.R.U32.HI R5, RZ, 0x8, R4 ;  /* 0x00000008ff057819 */ /* 0x001fe40000011604 */
[----:B------:R-:W-:-:S05]  /*37ec0*/  PRMT R4, R4, 0x3340, R11 ;  /* 0x0000334004047816 */ /* 0x000fca000000000b */
[----:B------:R0:W-:Y:S04]  /*37ed0*/  STL [R1+0x60], R4 ;  /* 0x0000600401007387 */ /* 0x0001e80000100800 */
[----:B0-----:R-:W4:Y:S01]  /*37ee0*/  LDL.LU R4, [R1+0x424] ;  /* 0x0004240001047983 */ /* 0x001f220000300800 */
[----:B------:R-:W-:Y:S02]  /*37ef0*/  SHF.R.U32.HI R8, RZ, 0x8, R8 ;  /* 0x00000008ff087819 */ /* 0x000fe40000011608 */
[----:B------:R-:W-:Y:S02]  /*37f00*/  SHF.R.U32.HI R10, RZ, 0x8, R10 ;  /* 0x00000008ff0a7819 */ /* 0x000fe4000001160a */
[----:B------:R-:W-:Y:S02]  /*37f10*/  SHF.R.U32.HI R13, RZ, 0x8, R13 ;  /* 0x00000008ff0d7819 */ /* 0x000fe4000001160d */
[----:B------:R-:W-:-:S02]  /*37f20*/  SHF.R.U32.HI R11, RZ, 0x8, R11 ;  /* 0x00000008ff0b7819 */ /* 0x000fc4000001160b */
[----:B------:R-:W-:Y:S02]  /*37f30*/  LOP3.LUT R16, R16, 0xffff, RZ, 0xc0, !PT ;  /* 0x0000ffff10107812 */ /* 0x000fe400078ec0ff */
[----:B------:R-:W-:Y:S02]  /*37f40*/  LOP3.LUT R8, R8, 0xffff, RZ, 0xc0, !PT ;  /* 0x0000ffff08087812 */ /* 0x000fe400078ec0ff */
[----:B------:R-:W-:Y:S02]  /*37f50*/  LOP3.LUT R7, R7, 0xffff, RZ, 0xc0, !PT ;  /* 0x0000ffff07077812 */ /* 0x000fe400078ec0ff */
[----:B------:R-:W-:Y:S02]  /*37f60*/  LOP3.LUT R10, R10, 0xffff, RZ, 0xc0, !PT ;  /* 0x0000ffff0a0a7812 */ /* 0x000fe400078ec0ff */
[----:B------:R-:W-:Y:S02]  /*37f70*/  LOP3.LUT R6, R6, 0xffff, RZ, 0xc0, !PT ;  /* 0x0000ffff06067812 */ /* 0x000fe400078ec0ff */
[----:B------:R-:W-:-:S02]  /*37f80*/  LOP3.LUT R13, R13, 0xffff, RZ, 0xc0, !PT ;  /* 0x0000ffff0d0d7812 */ /* 0x000fc400078ec0ff */
[----:B------:R-:W-:Y:S02]  /*37f90*/  LOP3.LUT R5, R5, 0xffff, RZ, 0xc0, !PT ;  /* 0x0000ffff05057812 */ /* 0x000fe400078ec0ff */
[----:B------:R-:W-:Y:S02]  /*37fa0*/  LOP3.LUT R11, R11, 0xffff, RZ, 0xc0, !PT ;  /* 0x0000ffff0b0b7812 */ /* 0x000fe400078ec0ff */
[----:B------:R-:W-:Y:S02]  /*37fb0*/  PRMT R8, R16, 0x3340, R8 ;  /* 0x0000334010087816 */ /* 0x000fe40000000008 */
[----:B------:R-:W-:Y:S02]  /*37fc0*/  PRMT R7, R7, 0x3340, R10 ;  /* 0x0000334007077816 */ /* 0x000fe4000000000a */
[----:B------:R-:W-:Y:S02]  /*37fd0*/  PRMT R6, R6, 0x3340, R13 ;  /* 0x0000334006067816 */ /* 0x000fe4000000000d */
[----:B------:R-:W-:Y:S01]  /*37fe0*/  PRMT R5, R5, 0x3340, R11 ;  /* 0x0000334005057816 */ /* 0x000fe2000000000b */
[----:B------:R-:W-:Y:S01]  /*37ff0*/  STL [R1+0xc], R8 ;  /* 0x00000c0801007387 */ /* 0x000fe20000100800 */
[----:B------:R-:W-:-:S03]  /*38000*/  LOP3.LUT R10, R18, 0xffff, RZ, 0xc0, !PT ;  /* 0x0000ffff120a7812 */ /* 0x000fc600078ec0ff */
[----:B------:R2:W-:Y:S04]  /*38010*/  STL [R1+0x10], R7 ;  /* 0x0000100701007387 */ /* 0x0005e80000100800 */
[----:B------:R-:W-:Y:S04]  /*38020*/  STL [R1+0x1c], R6 ;  /* 0x00001c0601007387 */ /* 0x000fe80000100800 */
[----:B------:R3:W-:Y:S04]  /*38030*/  STL [R1+0x50], R5 ;  /* 0x0000500501007387 */ /* 0x0007e80000100800 */
[----:B------:R-:W4:Y:S04]  /*38040*/  LDL.LU R16, [R1+0x2d8] ;  /* 0x0002d80001107983 */ /* 0x000f280000300800 */
[----:B------:R-:W4:Y:S01]  /*38050*/  LDL.LU R18, [R1+0x27c] ;  /* 0x00027c0001127983 */ /* 0x000f220000300800 */
[----:B--2---:R-:W-:-:S03]  /*38060*/  LOP3.LUT R7, R0, 0xffff, RZ, 0xc0, !PT ;  /* 0x0000ffff00077812 */ /* 0x004fc600078ec0ff */
[----:B------:R-:W2:Y:S01]  /*38070*/  LDL.LU R0, [R1+0x278] ;  /* 0x0002780001007983 */ /* 0x000ea20000300800 */
[----:B---3--:R-:W-:-:S03]  /*38080*/  LOP3.LUT R5, R19, 0xffff, RZ, 0xc0, !PT ;  /* 0x0000ffff13057812 */ /* 0x008fc600078ec0ff */
[----:B------:R-:W3:Y:S01]  /*38090*/  LDL.LU R19, [R1+0x154] ;  /* 0x0001540001137983 */ /* 0x000ee20000300800 */
[----:B----4-:R-:W-:-:S03]  /*380a0*/  LOP3.LUT R6, R20, 0xffff, RZ, 0xc0, !PT ;  /* 0x0000ffff14067812 */ /* 0x010fc600078ec0ff */
[----:B------:R-:W4:Y:S01]  /*380b0*/  LDL.LU R20, [R1+0x150] ;  /* 0x0001500001147983 */ /* 0x000f220000300800 */
[----:B------:R-:W-:-:S03]  /*380c0*/  LOP3.LUT R11, R21, 0xffff, RZ, 0xc0, !PT ;  /* 0x0000ffff150b7812 */ /* 0x000fc600078ec0ff */
[----:B------:R-:W4:Y:S01]  /*380d0*/  LDL.LU R21, [R1+0x14] ;  /* 0x0000140001157983 */ /* 0x000f220000300800 */
[----:B------:R-:W-:Y:S02]  /*380e0*/  LOP3.LUT R12, R12, 0xffff, RZ, 0xc0, !PT ;  /* 0x0000ffff0c0c7812 */ /* 0x000fe400078ec0ff */
[----:B------:R-:W-:Y:S02]  /*380f0*/  LOP3.LUT R14, R14, 0xffff, RZ, 0xc0, !PT ;  /* 0x0000ffff0e0e7812 */ /* 0x000fe400078ec0ff */
[----:B------:R-:W-:Y:S02]  /*38100*/  PRMT R8, R7, 0x3340, R12 ;  /* 0x0000334007087816 */ /* 0x000fe4000000000c */
[----:B------:R-:W-:Y:S02]  /*38110*/  SHF.R.U32.HI R13, RZ, 0x8, R7 ;  /* 0x00000008ff0d7819 */ /* 0x000fe40000011607 */
[----:B------:R-:W-:Y:S02]  /*38120*/  SHF.R.U32.HI R7, RZ, 0x8, R5 ;  /* 0x00000008ff077819 */ /* 0x000fe40000011605 */
[--C-:B------:R-:W-:Y:S01]  /*38130*/  PRMT R5, R5, 0x3340, R14.reuse ;  /* 0x0000334005057816 */ /* 0x100fe2000000000e */
[----:B------:R0:W-:Y:S02]  /*38140*/  STL [R1+0x5c], R8 ;  /* 0x00005c0801007387 */ /* 0x0001e40000100800 */
[----:B0-----:R-:W-:-:S02]  /*38150*/  SHF.R.U32.HI R8, RZ, 0x8, R14 ;  /* 0x00000008ff087819 */ /* 0x001fc4000001160e */
[----:B------:R-:W4:Y:S04]  /*38160*/  LDL.LU R14, [R1+0x2dc] ;  /* 0x0002dc00010e7983 */ /* 0x000f280000300800 */
[----:B------:R0:W-:Y:S01]  /*38170*/  STL [R1+0x58], R5 ;  /* 0x0000580501007387 */ /* 0x0001e20000100800 */
[----:B------:R-:W-:Y:S02]  /*38180*/  SHF.R.U32.HI R12, RZ, 0x8, R12 ;  /* 0x00000008ff0c7819 */ /* 0x000fe4000001160c */
[----:B------:R-:W-:Y:S02]  /*38190*/  LOP3.LUT R7, R7, 0xffff, RZ, 0xc0, !PT ;  /* 0x0000ffff07077812 */ /* 0x000fe400078ec0ff */
[----:B------:R-:W-:Y:S02]  /*381a0*/  LOP3.LUT R12, R12, 0xffff, RZ, 0xc0, !PT ;  /* 0x0000ffff0c0c7812 */ /* 0x000fe400078ec0ff */
[----:B------:R-:W-:-:S04]  /*381b0*/  LOP3.LUT R8, R8, 0xffff, RZ, 0xc0, !PT ;  /* 0x0000ffff08087812 */ /* 0x000fc800078ec0ff */
[----:B------:R-:W-:Y:S02]  /*381c0*/  PRMT R7, R7, 0x3340, R8 ;  /* 0x0000334007077816 */ /* 0x000fe40000000008 */
[----:B------:R-:W-:-:S04]  /*381d0*/  LOP3.LUT R4, R4, 0xffff, RZ, 0xc0, !PT ;  /* 0x0000ffff04047812 */ /* 0x000fc800078ec0ff */
[----:B0-----:R-:W-:Y:S02]  /*381e0*/  SHF.R.U32.HI R5, RZ, 0x8, R4 ;  /* 0x00000008ff057819 */ /* 0x001fe40000011604 */
[----:B------:R-:W-:-:S05]  /*381f0*/  PRMT R4, R4, 0x3340, R6 ;  /* 0x0000334004047816 */ /* 0x000fca0000000006 */
[----:B------:R0:W-:Y:S01]  /*38200*/  STL [R1+0x120], R4 ;  /* 0x0001200401007387 */ /* 0x0001e20000100800 */
[----:B------:R-:W-:Y:S02]  /*38210*/  SHF.R.U32.HI R6, RZ, 0x8, R6 ;  /* 0x00000008ff067819 */ /* 0x000fe40000011606 */
[----:B0-----:R-:W-:Y:S02]  /*38220*/  SHF.R.U32.HI R4, RZ, 0x8, R10 ;  /* 0x00000008ff047819 */ /* 0x001fe4000001160a */
[----:B------:R-:W-:-:S05]  /*38230*/  PRMT R10, R10, 0x3340, R11 ;  /* 0x000033400a0a7816 */ /* 0x000fca000000000b */
[----:B------:R0:W-:Y:S01]  /*38240*/  STL [R1+0x11c], R10 ;  /* 0x00011c0a01007387 */ /* 0x0001e20000100800 */
[----:B------:R-:W-:Y:S02]  /*38250*/  LOP3.LUT R5, R5, 0xffff, RZ, 0xc0, !PT ;  /* 0x0000ffff05057812 */ /* 0x000fe400078ec0ff */
[----:B------:R-:W-:Y:S02]  /*38260*/  LOP3.LUT R6, R6, 0xffff, RZ, 0xc0, !PT ;  /* 0x0000ffff06067812 */ /* 0x000fe400078ec0ff */
[----:B------:R-:W-:Y:S02]  /*38270*/  LOP3.LUT R4, R4, 0xffff, RZ, 0xc0, !PT ;  /* 0x0000ffff04047812 */ /* 0x000fe400078ec0ff */
[----:B0-----:R-:W-:Y:S02]  /*38280*/  SHF.R.U32.HI R10, RZ, 0x8, R11 ;  /* 0x00000008ff0a7819 */ /* 0x001fe4000001160b */
[----:B------:R-:W-:Y:S02]  /*38290*/  LOP3.LUT R11, R13, 0xffff, RZ, 0xc0, !PT ;  /* 0x0000ffff0d0b7812 */ /* 0x000fe400078ec0ff */
[----:B------:R-:W-:-:S02]  /*382a0*/  LOP3.LUT R10, R10, 0xffff, RZ, 0xc0, !PT ;  /* 0x0000ffff0a0a7812 */ /* 0x000fc400078ec0ff */
[----:B------:R-:W-:Y:S02]  /*382b0*/  PRMT R11, R11, 0x3340, R12 ;  /* 0x000033400b0b7816 */ /* 0x000fe4000000000c */
[----:B------:R-:W-:Y:S02]  /*382c0*/  PRMT R5, R5, 0x3340, R6 ;  /* 0x0000334005057816 */ /* 0x000fe40000000006 */
[----:B------:R-:W-:Y:S01]  /*382d0*/  PRMT R4, R4, 0x3340, R10 ;  /* 0x0000334004047816 */ /* 0x000fe2000000000a */
[----:B------:R-:W-:Y:S01]  /*382e0*/  STL [R1+0x18], R11 ;  /* 0x0000180b01007387 */ /* 0x000fe20000100800 */
[----:B------:R-:W-:-:S03]  /*382f0*/  LOP3.LUT R6, R16, 0xffff, RZ, 0xc0, !PT ;  /* 0x0000ffff10067812 */ /* 0x000fc600078ec0ff */
[----:B------:R-:W-:Y:S04]  /*38300*/  STL [R1+0x20], R7 ;  /* 0x0000200701007387 */ /* 0x000fe80000100800 */
[----:B------:R0:W-:Y:S04]  /*38310*/  STL [R1+0x7c], R5 ;  /* 0x00007c0501007387 */ /* 0x0001e80000100800 */
[----:B------:R2:W-:Y:S04]  /*38320*/  STL [R1+0x80], R4 ;  /* 0x0000800401007387 */ /* 0x0005e80000100800 */
[----:B------:R-:W4:Y:S01]  /*38330*/  LDL.LU R16, [R1+0x3f4] ;  /* 0x0003f40001107983 */ /* 0x000f220000300800 */
[----:B0-----:R-:W-:-:S03]  /*38340*/  LOP3.LUT R5, R18, 0xffff, RZ, 0xc0, !PT ;  /* 0x0000ffff12057812 */ /* 0x001fc600078ec0ff */
        /* <DEDUP_REMOVED lines=10> */
[----:B------:R-:W-:Y:S02]  /*383f0*/  SHF.R.U32.HI R9, RZ, 0x8, R6 ;  /* 0x00000008ff097819 */ /* 0x000fe40000011606 */
[----:B------:R-:W-:-:S04]  /*38400*/  LOP3.LUT R12, R14, 0xffff, RZ, 0xc0, !PT ;  /* 0x0000ffff0e0c7812 */ /* 0x000fc800078ec0ff */
[----:B------:R-:W-:Y:S02]  /*38410*/  SHF.R.U32.HI R11, RZ, 0x8, R12 ;  /* 0x00000008ff0b7819 */ /* 0x000fe4000001160c */
[--C-:B------:R-:W-:Y:S02]  /*38420*/  PRMT R14, R12, 0x3340, R13.reuse ;  /* 0x000033400c0e7816 */ /* 0x100fe4000000000d */
[----:B------:R-:W-:Y:S02]  /*38430*/  SHF.R.U32.HI R12, RZ, 0x8, R13 ;  /* 0x00000008ff0c7819 */ /* 0x000fe4000001160d */
[----:B------:R-:W-:Y:S01]  /*38440*/  PRMT R13, R6, 0x3340, R7 ;  /* 0x00003340060d7816 */ /* 0x000fe20000000007 */
[----:B------:R-:W-:Y:S01]  /*38450*/  STL [R1+0x118], R14 ;  /* 0x0001180e01007387 */ /* 0x000fe20000100800 */
[----:B------:R-:W-:-:S03]  /*38460*/  SHF.R.U32.HI R6, RZ, 0x8, R5 ;  /* 0x00000008ff067819 */ /* 0x000fc60000011605 */
[----:B------:R0:W-:Y:S01]  /*38470*/  STL [R1+0x114], R13 ;  /* 0x0001140d01007387 */ /* 0x0001e20000100800 */
[----:B------:R-:W-:Y:S02]  /*38480*/  SHF.R.U32.HI R7, RZ, 0x8, R7 ;  /* 0x00000008ff077819 */ /* 0x000fe40000011607 */
[----:B------:R-:W-:Y:S02]  /*38490*/  LOP3.LUT R11, R11, 0xffff, RZ, 0xc0, !PT ;  /* 0x0000ffff0b0b7812 */ /* 0x000fe400078ec0ff */
[----:B------:R-:W-:Y:S02]  /*384a0*/  LOP3.LUT R12, R12, 0xffff, RZ, 0xc0, !PT ;  /* 0x0000ffff0c0c7812 */ /* 0x000fe400078ec0ff */
[----:B0-----:R-:W-:Y:S02]  /*384b0*/  PRMT R13, R5, 0x3340, R8 ;  /* 0x00003340050d7816 */ /* 0x001fe40000000008 */
[----:B------:R-:W-:Y:S02]  /*384c0*/  SHF.R.U32.HI R5, RZ, 0x8, R4 ;  /* 0x00000008ff057819 */ /* 0x000fe40000011604 */
[----:B------:R-:W-:-:S02]  /*384d0*/  SHF.R.U32.HI R8, RZ, 0x8, R8 ;  /* 0x00000008ff087819 */ /* 0x000fc40000011608 */
[--C-:B------:R-:W-:Y:S02]  /*384e0*/  PRMT R4, R4, 0x3340, R10.reuse ;  /* 0x0000334004047816 */ /* 0x100fe4000000000a */
[----:B------:R-:W-:Y:S02]  /*384f0*/  SHF.R.U32.HI R10, RZ, 0x8, R10 ;  /* 0x00000008ff0a7819 */ /* 0x000fe4000001160a */
[----:B------:R-:W-:Y:S02]  /*38500*/  LOP3.LUT R9, R9, 0xffff, RZ, 0xc0, !PT ;  /* 0x0000ffff09097812 */ /* 0x000fe400078ec0ff */
[----:B------:R-:W-:Y:S01]  /*38510*/  LOP3.LUT R7, R7, 0xffff, RZ, 0xc0, !PT ;  /* 0x0000ffff07077812 */ /* 0x000fe200078ec0ff */
[----:B------:R-:W-:Y:S01]  /*38520*/  STL [R1+0x110], R13 ;  /* 0x0001100d01007387 */ /* 0x000fe20000100800 */
[----:B------:R-:W-:Y:S02]  /*38530*/  LOP3.LUT R6, R6, 0xffff, RZ, 0xc0, !PT ;  /* 0x0000ffff06067812 */ /* 0x000fe400078ec0ff */
[----:B------:R-:W-:Y:S01]  /*38540*/  LOP3.LUT R8, R8, 0xffff, RZ, 0xc0, !PT ;  /* 0x0000ffff08087812 */ /* 0x000fe200078ec0ff */
[----:B------:R0:W-:Y:S01]  /*38550*/  STL [R1+0x8c], R4 ;  /* 0x00008c0401007387 */ /* 0x0001e20000100800 */
[----:B------:R-:W-:-:S02]  /*38560*/  LOP3.LUT R5, R5, 0xffff, RZ, 0xc0, !PT ;  /* 0x0000ffff05057812 */ /* 0x000fc400078ec0ff */
[----:B------:R-:W-:Y:S02]  /*38570*/  LOP3.LUT R10, R10, 0xffff, RZ, 0xc0, !PT ;  /* 0x0000ffff0a0a7812 */ /* 0x000fe400078ec0ff */
[----:B------:R-:W-:Y:S02]  /*38580*/  PRMT R11, R11, 0x3340, R12 ;  /* 0x000033400b0b7816 */ /* 0x000fe4000000000c */
[----:B------:R-:W-:Y:S02]  /*38590*/  PRMT R6, R6, 0x3340, R8 ;  /* 0x0000334006067816 */ /* 0x000fe40000000008 */
[----:B0-----:R-:W-:Y:S02]  /*385a0*/  PRMT R4, R9, 0x3340, R7 ;  /* 0x0000334009047816 */ /* 0x001fe40000000007 */
[----:B------:R-:W-:Y:S01]  /*385b0*/  PRMT R5, R5, 0x3340, R10 ;  /* 0x0000334005057816 */ /* 0x000fe2000000000a */
[----:B------:R-:W-:Y:S04]  /*385c0*/  STL [R1+0x24], R11 ;  /* 0x0000240b01007387 */ /* 0x000fe80000100800 */
[----:B------:R0:W-:Y:S04]  /*385d0*/  STL [R1+0x28], R4 ;  /* 0x0000280401007387 */ /* 0x0001e80000100800 */
[----:B------:R-:W-:Y:S04]  /*385e0*/  STL [R1+0x74], R6 ;  /* 0x0000740601007387 */ /* 0x000fe80000100800 */
[----:B------:R3:W-:Y:S04]  /*385f0*/  STL [R1+0x78], R5 ;  /* 0x0000780501007387 */ /* 0x0007e80000100800 */
[----:B------:R-:W4:Y:S04]  /*38600*/  LDL.LU R13, [R1+0x2ec] ;  /* 0x0002ec00010d7983 */ /* 0x000f280000300800 */
[----:B------:R-:W4:Y:S01]  /*38610*/  LDL.LU R14, [R1+0x2e8] ;  /* 0x0002e800010e7983 */ /* 0x000f220000300800 */
[----:B0-----:R-:W-:-:S03]  /*38620*/  LOP3.LUT R4, R16, 0xffff, RZ, 0xc0, !PT ;  /* 0x0000ffff10047812 */ /* 0x001fc600078ec0ff */
[----:B------:R-:W4:Y:S01]  /*38630*/  LDL.LU R16, [R1+0x28c] ;  /* 0x00028c0001107983 */ /* 0x000f220000300800 */
[----:B------:R-:W-:-:S03]  /*38640*/  LOP3.LUT R9, R18, 0xffff, RZ, 0xc0, !PT ;  /* 0x0000ffff12097812 */ /* 0x000fc600078ec0ff */
        /* <DEDUP_REMOVED lines=11> */
[--C-:B------:R-:W-:Y:S02]  /*38700*/  PRMT R8, R7, 0x3340, R15.reuse ;  /* 0x0000334007087816 */ /* 0x100fe4000000000f */
[----:B------:R-:W-:Y:S02]  /*38710*/  SHF.R.U32.HI R11, RZ, 0x8, R15 ;  /* 0x00000008ff0b7819 */ /* 0x000fe4000001160f */
[----:B------:R-:W-:Y:S01]  /*38720*/  PRMT R15, R5, 0x3340, R17 ;  /* 0x00003340050f7816 */ /* 0x000fe20000000011 */
[----:B------:R-:W-:Y:S04]  /*38730*/  STL [R1+0x88], R8 ;  /* 0x0000880801007387 */ /* 0x000fe80000100800 */
[----:B------:R0:W-:Y:S01]  /*38740*/  STL [R1+0x84], R15 ;  /* 0x0000840f01007387 */ /* 0x0001e20000100800 */
[----:B------:R-:W-:-:S02]  /*38750*/  SHF.R.U32.HI R12, RZ, 0x8, R7 ;  /* 0x00000008ff0c7819 */ /* 0x000fc40000011607 */
[----:B------:R-:W-:Y:S02]  /*38760*/  SHF.R.U32.HI R7, RZ, 0x8, R5 ;  /* 0x00000008ff077819 */ /* 0x000fe40000011605 */
[----:B------:R-:W-:Y:S02]  /*38770*/  SHF.R.U32.HI R5, RZ, 0x8, R4 ;  /* 0x00000008ff057819 */ /* 0x000fe40000011604 */
[--C-:B0-----:R-:W-:Y:S02]  /*38780*/  PRMT R15, R4, 0x3340, R6.reuse ;  /* 0x00003340040f7816 */ /* 0x101fe40000000006 */
[----:B------:R-:W-:Y:S02]  /*38790*/  SHF.R.U32.HI R8, RZ, 0x8, R17 ;  /* 0x00000008ff087819 */ /* 0x000fe40000011611 */
[----:B------:R-:W-:Y:S01]  /*387a0*/  SHF.R.U32.HI R6, RZ, 0x8, R6 ;  /* 0x00000008ff067819 */ /* 0x000fe20000011606 */
[----:B------:R0:W-:Y:S01]  /*387b0*/  STL [R1+0x10c], R15 ;  /* 0x00010c0f01007387 */ /* 0x0001e20000100800 */
[----:B------:R-:W-:-:S02]  /*387c0*/  SHF.R.U32.HI R4, RZ, 0x8, R9 ;  /* 0x00000008ff047819 */ /* 0x000fc40000011609 */
[----:B------:R-:W-:Y:S02]  /*387d0*/  LOP3.LUT R11, R11, 0xffff, RZ, 0xc0, !PT ;  /* 0x0000ffff0b0b7812 */ /* 0x000fe400078ec0ff */
[----:B------:R-:W-:Y:S02]  /*387e0*/  LOP3.LUT R7, R7, 0xffff, RZ, 0xc0, !PT ;  /* 0x0000ffff07077812 */ /* 0x000fe400078ec0ff */
[----:B------:R-:W-:Y:S02]  /*387f0*/  LOP3.LUT R8, R8, 0xffff, RZ, 0xc0, !PT ;  /* 0x0000ffff08087812 */ /* 0x000fe400078ec0ff */
[--C-:B0-----:R-:W-:Y:S02]  /*38800*/  PRMT R15, R9, 0x3340, R10.reuse ;  /* 0x00003340090f7816 */ /* 0x101fe4000000000a */
[----:B------:R-:W-:Y:S02]  /*38810*/  SHF.R.U32.HI R9, RZ, 0x8, R10 ;  /* 0x00000008ff097819 */ /* 0x000fe4000001160a */
[----:B------:R-:W-:-:S02]  /*38820*/  LOP3.LUT R10, R12, 0xffff, RZ, 0xc0, !PT ;  /* 0x0000ffff0c0a7812 */ /* 0x000fc400078ec0ff */
[----:B------:R-:W-:Y:S02]  /*38830*/  LOP3.LUT R5, R5, 0xffff, RZ, 0xc0, !PT ;  /* 0x0000ffff05057812 */ /* 0x000fe400078ec0ff */
[----:B------:R-:W-:Y:S02]  /*38840*/  LOP3.LUT R6, R6, 0xffff, RZ, 0xc0, !PT ;  /* 0x0000ffff06067812 */ /* 0x000fe400078ec0ff */
[----:B------:R-:W-:Y:S02]  /*38850*/  LOP3.LUT R4, R4, 0xffff, RZ, 0xc0, !PT ;  /* 0x0000ffff04047812 */ /* 0x000fe400078ec0ff */
[----:B------:R-:W-:Y:S02]  /*38860*/  LOP3.LUT R9, R9, 0xffff, RZ, 0xc0, !PT ;  /* 0x0000ffff09097812 */ /* 0x000fe400078ec0ff */
[----:B------:R-:W-:Y:S02]  /*38870*/  PRMT R10, R10, 0x3340, R11 ;  /* 0x000033400a0a7816 */ /* 0x000fe4000000000b */
[----:B------:R-:W-:-:S02]  /*38880*/  PRMT R7, R7, 0x3340, R8 ;  /* 0x0000334007077816 */ /* 0x000fc40000000008 */
[----:B------:R-:W-:Y:S01]  /*38890*/  PRMT R5, R5, 0x3340, R6 ;  /* 0x0000334005057816 */ /* 0x000fe20000000006 */
[----:B------:R-:W-:Y:S01]  /*388a0*/  STL [R1+0x108], R15 ;  /* 0x0001080f01007387 */ /* 0x000fe20000100800 */
[----:B------:R-:W-:-:S03]  /*388b0*/  PRMT R4, R4, 0x3340, R9 ;  /* 0x0000334004047816 */ /* 0x000fc60000000009 */
[----:B------:R-:W-:Y:S04]  /*388c0*/  STL [R1+0x2c], R10 ;  /* 0x00002c0a01007387 */ /* 0x000fe80000100800 */
[----:B------:R-:W-:Y:S04]  /*388d0*/  STL [R1+0x70], R7 ;  /* 0x0000700701007387 */ /* 0x000fe80000100800 */
[----:B------:R-:W-:Y:S04]  /*388e0*/  STL [R1+0xa8], R5 ;  /* 0x0000a80501007387 */ /* 0x000fe80000100800 */
[----:B------:R0:W-:Y:S01]  /*388f0*/  STL [R1+0xac], R4 ;  /* 0x0000ac0401007387 */ /* 0x0001e20000100800 */
[----:B------:R-:W-:-:S03]  /*38900*/  LOP3.LUT R8, R13, 0xffff, RZ, 0xc0, !PT ;  /* 0x0000ffff0d087812 */ /* 0x000fc600078ec0ff */
[----:B------:R-:W4:Y:S01]  /*38910*/  LDL.LU R13, [R1+0x3e4] ;  /* 0x0003e400010d7983 */ /* 0x000f220000300800 */
[----:B------:R-:W-:-:S03]  /*38920*/  LOP3.LUT R6, R14, 0xffff, RZ, 0xc0, !PT ;  /* 0x0000ffff0e067812 */ /* 0x000fc600078ec0ff */
        /* <DEDUP_REMOVED lines=13> */
[----:B------:R-:W-:-:S05]  /*38a00*/  PRMT R15, R8, 0x3340, R11 ;  /* 0x00003340080f7816 */ /* 0x000fca000000000b */
[----:B------:R0:W-:Y:S01]  /*38a10*/  STL [R1+0x104], R15 ;  /* 0x0001040f01007387 */ /* 0x0001e20000100800 */
[----:B------:R-:W-:Y:S02]  /*38a20*/  SHF.R.U32.HI R10, RZ, 0x8, R8 ;  /* 0x00000008ff0a7819 */ /* 0x000fe40000011608 */
[----:B0-----:R-:W-:-:S05]  /*38a30*/  PRMT R15, R6, 0x3340, R9 ;  /* 0x00003340060f7816 */ /* 0x001fca0000000009 */
[----:B------:R0:W-:Y:S01]  /*38a40*/  STL [R1+0x100], R15 ;  /* 0x0001000f01007387 */ /* 0x0001e20000100800 */
[----:B------:R-:W-:Y:S02]  /*38a50*/  SHF.R.U32.HI R11, RZ, 0x8, R11 ;  /* 0x00000008ff0b7819 */ /* 0x000fe4000001160b */
        /* <DEDUP_REMOVED lines=23> */
[----:B------:R0:W-:Y:S04]  /*38bd0*/  STL [R1+0x9c], R8 ;  /* 0x00009c0801007387 */ /* 0x0001e80000100800 */
        /* <DEDUP_REMOVED lines=8> */
[----:B-1----:R-:W-:-:S03]  /*38c60*/  LOP3.LUT R6, R18, 0xffff, RZ, 0xc0, !PT ;  /* 0x0000ffff12067812 */ /* 0x002fc600078ec0ff */
        /* <DEDUP_REMOVED lines=12> */
[----:B------:R-:W-:Y:S02]  /*38d30*/  SHF.R.U32.HI R11, RZ, 0x8, R11 ;  /* 0x00000008ff0b7819 */ /* 0x000fe4000001160b */
[--C-:B0-----:R-:W-:Y:S02]  /*38d40*/  PRMT R15, R6, 0x3340, R9.reuse ;  /* 0x00003340060f7816 */ /* 0x101fe40000000009 */
[----:B------:R-:W-:Y:S02]  /*38d50*/  SHF.R.U32.HI R8, RZ, 0x8, R6 ;  /* 0x00000008ff087819 */ /* 0x000fe40000011606 */
[----:B------:R-:W-:Y:S01]  /*38d60*/  SHF.R.U32.HI R9, RZ, 0x8, R9 ;  /* 0x00000008ff097819 */ /* 0x000fe20000011609 */
[----:B------:R0:W-:Y:S01]  /*38d70*/  STL [R1+0xe8], R15 ;  /* 0x0000e80f01007387 */ /* 0x0001e20000100800 */
[----:B------:R-:W-:-:S02]  /*38d80*/  LOP3.LUT R10, R10, 0xffff, RZ, 0xc0, !PT ;  /* 0x0000ffff0a0a7812 */ /* 0x000fc400078ec0ff */
[----:B------:R-:W-:Y:S02]  /*38d90*/  LOP3.LUT R11, R11, 0xffff, RZ, 0xc0, !PT ;  /* 0x0000ffff0b0b7812 */ /* 0x000fe400078ec0ff */
[----:B------:R-:W-:Y:S02]  /*38da0*/  LOP3.LUT R8, R8, 0xffff, RZ, 0xc0, !PT ;  /* 0x0000ffff08087812 */ /* 0x000fe400078ec0ff */
[----:B0-----:R-:W-:Y:S02]  /*38db0*/  PRMT R15, R4, 0x3340, R7 ;  /* 0x00003340040f7816 */ /* 0x001fe40000000007 */
[----:B------:R-:W-:-:S03]  /*38dc0*/  LOP3.LUT R9, R9, 0xffff, RZ, 0xc0, !PT ;  /* 0x0000ffff09097812 */ /* 0x000fc600078ec0ff */
[----:B------:R0:W-:Y:S01]  /*38dd0*/  STL [R1+0xf4], R15 ;  /* 0x0000f40f01007387 */ /* 0x0001e20000100800 */
[----:B------:R-:W-:Y:S02]  /*38de0*/  SHF.R.U32.HI R6, RZ, 0x8, R4 ;  /* 0x00000008ff067819 */ /* 0x000fe40000011604 */
[----:B------:R-:W-:Y:S02]  /*38df0*/  PRMT R10, R10, 0x3340, R11 ;  /* 0x000033400a0a7816 */ /* 0x000fe4000000000b */
[----:B------:R-:W-:Y:S02]  /*38e00*/  SHF.R.U32.HI R7, RZ, 0x8, R7 ;  /* 0x00000008ff077819 */ /* 0x000fe40000011607 */
[----:B------:R-:W-:Y:S02]  /*38e10*/  SHF.R.U32.HI R4, RZ, 0x8, R5 ;  /* 0x00000008ff047819 */ /* 0x000fe40000011605 */
[----:B0-----:R-:W-:Y:S02]  /*38e20*/  PRMT R15, R5, 0x3340, R12 ;  /* 0x00003340050f7816 */ /* 0x001fe4000000000c */
[----:B------:R-:W-:-:S02]  /*38e30*/  PRMT R8, R8, 0x3340, R9 ;  /* 0x0000334008087816 */ /* 0x000fc40000000009 */
[----:B------:R-:W-:Y:S01]  /*38e40*/  SHF.R.U32.HI R5, RZ, 0x8, R12 ;  /* 0x00000008ff057819 */ /* 0x000fe2000001160c */
[----:B------:R-:W-:Y:S01]  /*38e50*/  STL [R1+0xf0], R15 ;  /* 0x0000f00f01007387 */ /* 0x000fe20000100800 */
[----:B------:R-:W-:Y:S02]  /*38e60*/  LOP3.LUT R6, R6, 0xffff, RZ, 0xc0, !PT ;  /* 0x0000ffff06067812 */ /* 0x000fe400078ec0ff */
[----:B------:R-:W-:Y:S01]  /*38e70*/  LOP3.LUT R7, R7, 0xffff, RZ, 0xc0, !PT ;  /* 0x0000ffff07077812 */ /* 0x000fe200078ec0ff */
[----:B------:R-:W-:Y:S01]  /*38e80*/  STL [R1+0x90], R10 ;  /* 0x0000900a01007387 */ /* 0x000fe20000100800 */
[----:B------:R-:W-:Y:S02]  /*38e90*/  LOP3.LUT R4, R4, 0xffff, RZ, 0xc0, !PT ;  /* 0x0000ffff04047812 */ /* 0x000fe400078ec0ff */
[----:B------:R-:W-:Y:S01]  /*38ea0*/  LOP3.LUT R5, R5, 0xffff, RZ, 0xc0, !PT ;  /* 0x0000ffff05057812 */ /* 0x000fe200078ec0ff */
[----:B------:R0:W-:Y:S01]  /*38eb0*/  STL [R1+0x94], R8 ;  /* 0x0000940801007387 */ /* 0x0001e20000100800 */
[----:B------:R-:W-:-:S02]  /*38ec0*/  PRMT R6, R6, 0x3340, R7 ;  /* 0x0000334006067816 */ /* 0x000fc40000000007 */
[----:B------:R-:W-:-:S03]  /*38ed0*/  PRMT R5, R4, 0x3340, R5 ;  /* 0x0000334004057816 */ /* 0x000fc60000000005 */
[----:B------:R-:W-:Y:S04]  /*38ee0*/  STL [R1+0xc8], R6 ;  /* 0x0000c80601007387 */ /* 0x000fe80000100800 */
[----:B------:R1:W-:Y:S01]  /*38ef0*/  STL [R1+0xcc], R5 ;  /* 0x0000cc0501007387 */ /* 0x0003e20000100800 */
[----:B0-----:R-:W-:Y:S02]  /*38f00*/  LOP3.LUT R8, R13, 0xffff, RZ, 0xc0, !PT ;  /* 0x0000ffff0d087812 */ /* 0x001fe400078ec0ff */
[----:B------:R-:W-:Y:S02]  /*38f10*/  LOP3.LUT R4, R14, 0xffff, RZ, 0xc0, !PT ;  /* 0x0000ffff0e047812 */ /* 0x000fe400078ec0ff */
[----:B------:R-:W-:-:S04]  /*38f20*/  SHF.R.U32.HI R10, RZ, 0x8, R8 ;  /* 0x00000008ff0a7819 */ /* 0x000fc80000011608 */
[----:B------:R-:W-:Y:S02]  /*38f30*/  LOP3.LUT R10, R10, 0xffff, RZ, 0xc0, !PT ;  /* 0x0000ffff0a0a7812 */ /* 0x000fe400078ec0ff */
[----:B-1----:R-:W-:Y:S02]  /*38f40*/  LOP3.LUT R5, R16, 0xffff, RZ, 0xc0, !PT ;  /* 0x0000ffff10057812 */ /* 0x002fe400078ec0ff */
[----:B------:R-:W-:Y:S02]  /*38f50*/  LOP3.LUT R7, R18, 0xffff, RZ, 0xc0, !PT ;  /* 0x0000ffff12077812 */ /* 0x000fe400078ec0ff */
[----:B--2---:R-:W-:-:S04]  /*38f60*/  LOP3.LUT R11, R0, 0xffff, RZ, 0xc0, !PT ;  /* 0x0000ffff000b7812 */ /* 0x004fc800078ec0ff */
[----:B------:R-:W-:Y:S02]  /*38f70*/  PRMT R0, R8, 0x3340, R11 ;  /* 0x0000334008007816 */ /* 0x000fe4000000000b */
[----:B---3--:R-:W-:-:S03]  /*38f80*/  LOP3.LUT R9, R19, 0xffff, RZ, 0xc0, !PT ;  /* 0x0000ffff13097812 */ /* 0x008fc600078ec0ff */
[----:B------:R0:W-:Y:S01]  /*38f90*/  STL [R1+0xdc], R0 ;  /* 0x0000dc0001007387 */ /* 0x0001e20000100800 */
[----:B------:R-:W-:-:S03]  /*38fa0*/  SHF.R.U32.HI R8, RZ, 0x8, R4 ;  /* 0x00000008ff087819 */ /* 0x000fc60000011604 */
[----:B------:R-:W2:Y:S01]  /*38fb0*/  LDL.LU R17, [R1+0x188] ;  /* 0x0001880001117983 */ /* 0x000ea20000300800 */
[----:B----4-:R-:W-:-:S03]  /*38fc0*/  LOP3.LUT R6, R20, 0xffff, RZ, 0xc0, !PT ;  /* 0x0000ffff14067812 */ /* 0x010fc600078ec0ff */
[----:B------:R-:W2:Y:S01]  /*38fd0*/  LDL.LU R13, [R1+0x238] ;  /* 0x00023800010d7983 */ /* 0x000ea20000300800 */
[----:B0-----:R-:W-:Y:S02]  /*38fe0*/  PRMT R0, R4, 0x3340, R9 ;  /* 0x0000334004007816 */ /* 0x001fe40000000009 */
[----:B------:R-:W-:-:S03]  /*38ff0*/  SHF.R.U32.HI R4, RZ, 0x8, R5 ;  /* 0x00000008ff047819 */ /* 0x000fc60000011605 */
[----:B------:R0:W-:Y:S01]  /*39000*/  STL [R1+0xd8], R0 ;  /* 0x0000d80001007387 */ /* 0x0001e20000100800 */
[----:B------:R-:W-:-:S03]  /*39010*/  PRMT R5, R5, 0x3340, R6 ;  /* 0x0000334005057816 */ /* 0x000fc60000000006 */
[----:B------:R-:W3:Y:S04]  /*39020*/  LDL.LU R16, [R1+0x184] ;  /* 0x0001840001107983 */ /* 0x000ee80000300800 */
[----:B------:R-:W3:Y:S01]  /*39030*/  LDL.LU R18, [R1+0x20c] ;  /* 0x00020c0001127983 */ /* 0x000ee20000300800 */
[----:B------:R-:W-:-:S03]  /*39040*/  LOP3.LUT R12, R21, 0xffff, RZ, 0xc0, !PT ;  /* 0x0000ffff150c7812 */ /* 0x000fc600078ec0ff */
[----:B0-----:R-:W4:Y:S01]  /*39050*/  LDL.LU R0, [R1+0x204] ;  /* 0x0002040001007983 */ /* 0x001f220000300800 */
[----:B------:R-:W-:-:S03]  /*39060*/  SHF.R.U32.HI R11, RZ, 0x8, R11 ;  /* 0x00000008ff0b7819 */ /* 0x000fc6000001160b */
[----:B------:R-:W4:Y:S04]  /*39070*/  LDL.LU R19, [R1+0xbc] ;  /* 0x0000bc0001137983 */ /* 0x000f280000300800 */
[----:B------:R-:W2:Y:S01]  /*39080*/  LDL.LU R15, [R1+0x200] ;  /* 0x00020000010f7983 */ /* 0x000ea20000300800 */
[----:B------:R-:W-:-:S03]  /*39090*/  SHF.R.U32.HI R9, RZ, 0x8, R9 ;  /* 0x00000008ff097819 */ /* 0x000fc60000011609 */
[----:B------:R-:W4:Y:S01]  /*390a0*/  LDL.LU R14, [R1+0xb8] ;  /* 0x0000b800010e7983 */ /* 0x000f220000300800 */
[----:B------:R-:W-:-:S03]  /*390b0*/  LOP3.LUT R11, R11, 0xffff, RZ, 0xc0, !PT ;  /* 0x0000ffff0b0b7812 */ /* 0x000fc600078ec0ff */
[----:B------:R0:W-:Y:S01]  /*390c0*/  STL [R1+0xe4], R5 ;  /* 0x0000e40501007387 */ /* 0x0001e20000100800 */
[----:B------:R-:W-:Y:S02]  /*390d0*/  LOP3.LUT R8, R8, 0xffff, RZ, 0xc0, !PT ;  /* 0x0000ffff08087812 */ /* 0x000fe400078ec0ff */
[----:B------:R-:W-:Y:S01]  /*390e0*/  LOP3.LUT R9, R9, 0xffff, RZ, 0xc0, !PT ;  /* 0x0000ffff09097812 */ /* 0x000fe200078ec0ff */
[----:B------:R-:W4:Y:S01]  /*390f0*/  LDL.LU R20, [R1+0x208] ;  /* 0x0002080001147983 */ /* 0x000f220000300800 */
[----:B------:R-:W-:-:S03]  /*39100*/  PRMT R11, R10, 0x3340, R11 ;  /* 0x000033400a0b7816 */ /* 0x000fc6000000000b */
[----:B------:R-:W4:Y:S01]  /*39110*/  LDL.LU R21, [R1+0x170] ;  /* 0x0001700001157983 */ /* 0x000f220000300800 */
[----:B0-----:R-:W-:Y:S02]  /*39120*/  SHF.R.U32.HI R5, RZ, 0x8, R6 ;  /* 0x00000008ff057819 */ /* 0x001fe40000011606 */
[----:B------:R-:W-:Y:S02]  /*39130*/  SHF.R.U32.HI R6, RZ, 0x8, R7 ;  /* 0x00000008ff067819 */ /* 0x000fe40000011607 */
[----:B------:R-:W-:Y:S02]  /*39140*/  PRMT R7, R7, 0x3340, R12 ;  /* 0x0000334007077816 */ /* 0x000fe4000000000c */
[----:B------:R-:W-:Y:S02]  /*39150*/  LOP3.LUT R4, R4, 0xffff, RZ, 0xc0, !PT ;  /* 0x0000ffff04047812 */ /* 0x000fe400078ec0ff */
[----:B------:R-:W-:Y:S01]  /*39160*/  LOP3.LUT R5, R5, 0xffff, RZ, 0xc0, !PT ;  /* 0x0000ffff05057812 */ /* 0x000fe200078ec0ff */
[----:B------:R0:W-:Y:S01]  /*39170*/  STL [R1+0xe0], R7 ;  /* 0x0000e00701007387 */ /* 0x0001e20000100800 */
[----:B------:R-:W-:-:S02]  /*39180*/  PRMT R9, R8, 0x3340, R9 ;  /* 0x0000334008097816 */ /* 0x000fc40000000009 */
[----:B------:R-:W-:Y:S02]  /*39190*/  PRMT R5, R4, 0x3340, R5 ;  /* 0x0000334004057816 */ /* 0x000fe40000000005 */
[----:B0-----:R-:W-:Y:S02]  /*391a0*/  SHF.R.U32.HI R7, RZ, 0x8, R12 ;  /* 0x00000008ff077819 */ /* 0x001fe4000001160c */
[----:B------:R-:W4:Y:S04]  /*391b0*/  LDL.LU R12, [R1+0x23c] ;  /* 0x00023c00010c7983 */ /* 0x000f280000300800 */
[----:B------:R-:W3:Y:S01]  /*391c0*/  LDL.LU R10, [R1+0x240] ;  /* 0x00024000010a7983 */ /* 0x000ee20000300800 */
[----:B------:R-:W-:-:S03]  /*391d0*/  LOP3.LUT R7, R7, 0xffff, RZ, 0xc0, !PT ;  /* 0x0000ffff07077812 */ /* 0x000fc600078ec0ff */
[----:B------:R0:W-:Y:S01]  /*391e0*/  STL [R1+0xb0], R11 ;  /* 0x0000b00b01007387 */ /* 0x0001e20000100800 */
[----:B------:R-:W-:-:S03]  /*391f0*/  LOP3.LUT R6, R6, 0xffff, RZ, 0xc0, !PT ;  /* 0x0000ffff06067812 */ /* 0x000fc600078ec0ff */
[----:B0-----:R-:W4:Y:S04]  /*39200*/  LDL.LU R11, [R1+0x190] ;  /* 0x00019000010b7983 */ /* 0x001f280000300800 */
[----:B------:R-:W4:Y:S04]  /*39210*/  LDL.LU R8, [R1+0x244] ;  /* 0x0002440001087983 */ /* 0x000f280000300800 */
[----:B------:R0:W-:Y:S01]  /*39220*/  STL [R1+0xb4], R9 ;  /* 0x0000b40901007387 */ /* 0x0001e20000100800 */
[----:B------:R-:W-:-:S03]  /*39230*/  PRMT R6, R6, 0x3340, R7 ;  /* 0x0000334006067816 */ /* 0x000fc60000000007 */
[----:B0-----:R-:W3:Y:S04]  /*39240*/  LDL.LU R9, [R1+0x198] ;  /* 0x0001980001097983 */ /* 0x001ee80000300800 */
[----:B------:R-:W4:Y:S04]  /*39250*/  LDL.LU R4, [R1+0x248] ;  /* 0x0002480001047983 */ /* 0x000f280000300800 */
[----:B------:R0:W-:Y:S04]  /*39260*/  STL [R1+0xc4], R5 ;  /* 0x0000c40501007387 */ /* 0x0001e80000100800 */
[----:B0-----:R-:W4:Y:S04]  /*39270*/  LDL.LU R5, [R1+0x1ac] ;  /* 0x0001ac0001057983 */ /* 0x001f280000300800 */
[----:B------:R-:W4:Y:S04]  /*39280*/  LDL.LU R7, [R1+0x1c8] ;  /* 0x0001c80001077983 */ /* 0x000f280000300800 */
[----:B------:R3:W-:Y:S02]  /*39290*/  STL [R1+0xc0], R6 ;  /* 0x0000c00601007387 */ /* 0x0007e40000100800 */
[----:B---3--:R-:W-:-:S02]  /*392a0*/  PRMT R6, R10, 0x5410, R9 ;  /* 0x000054100a067816 */ /* 0x008fc40000000009 */
[----:B------:R-:W-:Y:S02]  /*392b0*/  PRMT R9, R18, 0x5410, R16 ;  /* 0x0000541012097816 */ /* 0x000fe40000000010 */
[----:B--2---:R-:W-:Y:S02]  /*392c0*/  LOP3.LUT R10, R15, 0xffff, RZ, 0xc0, !PT ;  /* 0x0000ffff0f0a7812 */ /* 0x004fe400078ec0ff */
[----:B----4-:R-:W-:Y:S02]  /*392d0*/  LOP3.LUT R15, R14, 0xffff, RZ, 0xc0, !PT ;  /* 0x0000ffff0e0f7812 */ /* 0x010fe400078ec0ff */
[----:B------:R-:W-:Y:S02]  /*392e0*/  PRMT R5, R8, 0x5410, R5 ;  /* 0x0000541008057816 */ /* 0x000fe40000000005 */
[----:B------:R-:W-:Y:S02]  /*392f0*/  PRMT R8, R13, 0x5410, R17 ;  /* 0x000054100d087816 */ /* 0x000fe40000000011 */
[----:B------:R-:W-:-:S02]  /*39300*/  PRMT R4, R4, 0x5410, R7 ;  /* 0x0000541004047816 */ /* 0x000fc40000000007 */
[----:B------:R-:W-:Y:S02]  /*39310*/  PRMT R7, R12, 0x5410, R11 ;  /* 0x000054100c077816 */ /* 0x000fe4000000000b */
[----:B------:R-:W-:Y:S02]  /*39320*/  LOP3.LUT R11, R0, 0xffff, RZ, 0xc0, !PT ;  /* 0x0000ffff000b7812 */ /* 0x000fe400078ec0ff */
[----:B------:R-:W-:Y:S01]  /*39330*/  LOP3.LUT R13, R19, 0xffff, RZ, 0xc0, !PT ;  /* 0x0000ffff130d7812 */ /* 0x000fe200078ec0ff */
[----:B------:R-:W2:Y:S01]  /*39340*/  LDL.LU R0, [R1+0x1e8] ;  /* 0x0001e80001007983 */ /* 0x000ea20000300800 */
[----:B------:R-:W-:-:S03]  /*39350*/  SHF.R.U32.HI R12, RZ, 0x8, R11 ;  /* 0x00000008ff0c7819 */ /* 0x000fc6000001160b */
[----:B------:R-:W3:Y:S01]  /*39360*/  LDL.LU R17, [R1+0x4c] ;  /* 0x00004c0001117983 */ /* 0x000ee20000300800 */
[----:B------:R-:W-:-:S03]  /*39370*/  PRMT R14, R11, 0x3340, R13 ;  /* 0x000033400b0e7816 */ /* 0x000fc6000000000d */
[----:B------:R-:W3:Y:S04]  /*39380*/  LDL.LU R16, [R1+0x1d8] ;  /* 0x0001d80001107983 */ /* 0x000ee80000300800 */
[----:B------:R-:W4:Y:S04]  /*39390*/  LDL.LU R18, [R1+0x48] ;  /* 0x0000480001127983 */ /* 0x000f280000300800 */
[----:B------:R-:W4:Y:S04]  /*393a0*/  LDL.LU R19, [R1+0x1d4] ;  /* 0x0001d40001137983 */ /* 0x000f280000300800 */
[----:B------:R-:W2:Y:S04]  /*393b0*/  LDL.LU R11, [R1+0x178] ;  /* 0x00017800010b7983 */ /* 0x000ea80000300800 */
[----:B------:R0:W-:Y:S02]  /*393c0*/  STL [R1+0xd4], R14 ;  /* 0x0000d40e01007387 */ /* 0x0001e40000100800 */
[----:B0-----:R-:W-:-:S02]  /*393d0*/  SHF.R.U32.HI R14, RZ, 0x8, R10 ;  /* 0x00000008ff0e7819 */ /* 0x001fc4000001160a */
[----:B------:R-:W-:-:S05]  /*393e0*/  PRMT R10, R10, 0x3340, R15 ;  /* 0x000033400a0a7816 */ /* 0x000fca000000000f */
[----:B------:R2:W-:Y:S02]  /*393f0*/  STL [R1+0xd0], R10 ;  /* 0x0000d00a01007387 */ /* 0x0005e40000100800 */
[----:B--2---:R-:W-:Y:S02]  /*39400*/  PRMT R10, R20, 0x5410, R11 ;  /* 0x00005410140a7816 */ /* 0x004fe4000000000b */
[----:B------:R-:W-:Y:S02]  /*39410*/  PRMT R11, R3, 0x5410, R21 ;  /* 0x00005410030b7816 */ /* 0x000fe40000000015 */
[----:B------:R-:W2:Y:S01]  /*39420*/  LDL.LU R3, [R1+0x12f4] ;  /* 0x0012f40001037983 */ /* 0x000ea20000300800 */
[----:B------:R-:W-:Y:S02]  /*39430*/  SHF.R.U32.HI R13, RZ, 0x8, R13 ;  /* 0x00000008ff0d7819 */ /* 0x000fe4000001160d */
[----:B------:R-:W-:Y:S02]  /*39440*/  LOP3.LUT R12, R12, 0xffff, RZ, 0xc0, !PT ;  /* 0x0000ffff0c0c7812 */ /* 0x000fe400078ec0ff */
[----:B------:R-:W-:-:S02]  /*39450*/  LOP3.LUT R13, R13, 0xffff, RZ, 0xc0, !PT ;  /* 0x0000ffff0d0d7812 */ /* 0x000fc400078ec0ff */
[----:B------:R-:W-:Y:S02]  /*39460*/  SHF.R.U32.HI R15, RZ, 0x8, R15 ;  /* 0x00000008ff0f7819 */ /* 0x000fe4000001160f */
[----:B------:R-:W-:Y:S02]  /*39470*/  PRMT R20, R12, 0x3340, R13 ;  /* 0x000033400c147816 */ /* 0x000fe4000000000d */
[----:B------:R-:W-:Y:S01]  /*39480*/  LOP3.LUT R14, R14, 0xffff, RZ, 0xc0, !PT ;  /* 0x0000ffff0e0e7812 */ /* 0x000fe200078ec0ff */
[----:B------:R-:W4:Y:S01]  /*39490*/  LDL.LU R12, [R1+0x134] ;  /* 0x00013400010c7983 */ /* 0x000f220000300800 */
[----:B------:R-:W-:-:S03]  /*394a0*/  LOP3.LUT R15, R15, 0xffff, RZ, 0xc0, !PT ;  /* 0x0000ffff0f0f7812 */ /* 0x000fc600078ec0ff */
[----:B------:R-:W4:Y:S04]  /*394b0*/  LDL.LU R13, [R1+0x1e4] ;  /* 0x0001e400010d7983 */ /* 0x000f280000300800 */
[----:B------:R0:W-:Y:S02]  /*394c0*/  STL [R1+0xbc], R20 ;  /* 0x0000bc1401007387 */ /* 0x0001e40000100800 */
[----:B0-----:R-:W-:Y:S02]  /*394d0*/  PRMT R20, R14, 0x3340, R15 ;  /* 0x000033400e147816 */ /* 0x001fe4000000000f */
[----:B------:R-:W4:Y:S04]  /*394e0*/  LDL.LU R14, [R1+0x1ec] ;  /* 0x0001ec00010e7983 */ /* 0x000f280000300800 */
[----:B------:R-:W3:Y:S04]  /*394f0*/  LDL.LU R15, [R1+0x138] ;  /* 0x00013800010f7983 */ /* 0x000ee80000300800 */
[----:B------:R0:W-:Y:S04]  /*39500*/  STL [R1+0xb8], R20 ;  /* 0x0000b81401007387 */ /* 0x0001e80000100800 */
[----:B0-----:R-:W4:Y:S04]  /*39510*/  LDL.LU R20, [R1+0x1e0] ;  /* 0x0001e00001147983 */ /* 0x001f280000300800 */
[----:B------:R-:W4:Y:S04]  /*39520*/  LDL.LU R21, [R1+0x1dc] ;  /* 0x0001dc0001157983 */ /* 0x000f280000300800 */
[----:B--2---:R0:W-:Y:S04]  /*39530*/  STSM.16.M88.4 [R3], R4 ;  /* 0x0000000403007844 */ /* 0x0041e80000000200 */
[----:B------:R1:W-:Y:S04]  /*39540*/  STSM.16.M88.4 [R3+0x200], R8 ;  /* 0x0002000803007844 */ /* 0x0003e80000000200 */
[----:B0-----:R-:W2:Y:S04]  /*39550*/  LDL.LU R4, [R1+0x1fc] ;  /* 0x0001fc0001047983 */ /* 0x001ea80000300800 */
[----:B------:R-:W3:Y:S04]  /*39560*/  LDL.LU R5, [R1+0x1f4] ;  /* 0x0001f40001057983 */ /* 0x000ee80000300800 */
[----:B------:R-:W4:Y:S04]  /*39570*/  LDL.LU R6, [R1+0x1f0] ;  /* 0x0001f00001067983 */ /* 0x000f280000300800 */
[----:B------:R-:W4:Y:S04]  /*39580*/  LDL.LU R7, [R1+0x13c] ;  /* 0x00013c0001077983 */ /* 0x000f280000300800 */
[----:B-1----:R-:W2:Y:S04]  /*39590*/  LDL.LU R8, [R1+0x174] ;  /* 0x0001740001087983 */ /* 0x002ea80000300800 */
[----:B------:R-:W3:Y:S04]  /*395a0*/  LDL.LU R9, [R1+0x16c] ;  /* 0x00016c0001097983 */ /* 0x000ee80000300800 */
[----:B------:R-:W4:Y:S01]  /*395b0*/  LDL.LU R11, [R1+0x140] ;  /* 0x00014000010b7983 */ /* 0x000f220000300800 */
[----:B------:R-:W0:Y:S01]  /*395c0*/  S2R R10, SR_TID.X ;  /* 0x00000000000a7919 */ /* 0x000e220000002100 */
[----:B------:R-:W-:Y:S01]  /*395d0*/  BAR.SYNC.DEFER_BLOCKING 0x0 ;  /* 0x0000000000007b1d */ /* 0x000fe20000010000 */
[----:B--2---:R-:W-:-:S02]  /*395e0*/  PRMT R4, R4, 0x5410, R8 ;  /* 0x0000541004047816 */ /* 0x004fc40000000008 */
[----:B---3--:R-:W-:Y:S02]  /*395f0*/  PRMT R5, R5, 0x5410, R9 ;  /* 0x0000541005057816 */ /* 0x008fe40000000009 */
[----:B0-----:R-:W-:Y:S02]  /*39600*/  LOP3.LUT R9, R10, 0x3f, RZ, 0xc0, !PT ;  /* 0x0000003f0a097812 */ /* 0x001fe400078ec0ff */
[----:B------:R-:W-:Y:S02]  /*39610*/  PRMT R8, R0, 0x5410, R15 ;  /* 0x0000541000087816 */ /* 0x000fe4000000000f */
[----:B------:R-:W-:Y:S01]  /*39620*/  LEA R0, R9, UR4, 0x4 ;  /* 0x0000000409007c11 */ /* 0x000fe2000f8e20ff */
[----:B------:R-:W-:Y:S01]  /*39630*/  ULDC UR4, c[0x0][0x244] ;  /* 0x0000910000047ab9 */ /* 0x000fe20000000800 */
[----:B----4-:R-:W-:Y:S02]  /*39640*/  PRMT R6, R6, 0x5410, R11 ;  /* 0x0000541006067816 */ /* 0x010fe4000000000b */
[----:B------:R-:W-:-:S02]  /*39650*/  PRMT R10, R16, 0x5410, R17 ;  /* 0x00005410100a7816 */ /* 0x000fc40000000011 */
[----:B------:R-:W-:Y:S02]  /*39660*/  PRMT R11, R19, 0x5410, R18 ;  /* 0x00005410130b7816 */ /* 0x000fe40000000012 */
[----:B------:R-:W0:Y:S01]  /*39670*/  LDS.128 R16, [R0] ;  /* 0x0000000000107984 */ /* 0x000e220000000c00 */
[----:B------:R-:W-:Y:S02]  /*39680*/  PRMT R7, R14, 0x5410, R7 ;  /* 0x000054100e077816 */ /* 0x000fe40000000007 */
[----:B------:R-:W-:Y:S02]  /*39690*/  PRMT R9, R13, 0x5410, R12 ;  /* 0x000054100d097816 */ /* 0x000fe4000000000c */
[----:B------:R-:W1:Y:S04]  /*396a0*/  LDS.128 R12, [R0+0x400] ;  /* 0x00040000000c7984 */ /* 0x000e680000000c00 */
[----:B------:R-:W-:Y:S01]  /*396b0*/  STL [R1+0x14], R0 ;  /* 0x0000140001007387 */ /* 0x000fe20000100800 */
[----:B------:R-:W-:Y:S06]  /*396c0*/  BAR.SYNC.DEFER_BLOCKING 0x0 ;  /* 0x0000000000007b1d */ /* 0x000fec0000010000 */
[----:B0-----:R0:W-:Y:S04]  /*396d0*/  STL [R1+0x12c0], R19 ;  /* 0x0012c01301007387 */ /* 0x0011e80000100800 */
[----:B0-----:R-:W2:Y:S04]  /*396e0*/  LDL.LU R19, [R1+0x17c] ;  /* 0x00017c0001137983 */ /* 0x001ea80000300800 */
[----:B------:R0:W-:Y:S04]  /*396f0*/  STL [R1+0x12c4], R18 ;  /* 0x0012c41201007387 */ /* 0x0001e80000100800 */
[----:B0-----:R-:W3:Y:S04]  /*39700*/  LDL.LU R18, [R1+0x180] ;  /* 0x0001800001127983 */ /* 0x001ee80000300800 */
[----:B-1----:R0:W-:Y:S04]  /*39710*/  STL.64 [R1+0x12b8], R12 ;  /* 0x0012b80c01007387 */ /* 0x0021e80000100a00 */
[----:B0-----:R-:W4:Y:S04]  /*39720*/  LDL.LU R12, [R1+0x1a8] ;  /* 0x0001a800010c7983 */ /* 0x001f280000300800 */
[----:B------:R-:W2:Y:S04]  /*39730*/  LDL.LU R13, [R1+0x19c] ;  /* 0x00019c00010d7983 */ /* 0x000ea80000300800 */
[----:B------:R0:W-:Y:S04]  /*39740*/  STL [R1+0x12ac], R14 ;  /* 0x0012ac0e01007387 */ /* 0x0001e80000100800 */
[----:B0-----:R-:W3:Y:S04]  /*39750*/  LDL.LU R14, [R1+0x1cc] ;  /* 0x0001cc00010e7983 */ /* 0x001ee80000300800 */
[----:B------:R0:W-:Y:S04]  /*39760*/  STL [R1+0x12a8], R15 ;  /* 0x0012a80f01007387 */ /* 0x0001e80000100800 */
[----:B0-----:R-:W3:Y:S04]  /*39770*/  LDL.LU R15, [R1+0x1d0] ;  /* 0x0001d000010f7983 */ /* 0x001ee80000300800 */
[----:B------:R0:W-:Y:S04]  /*39780*/  STSM.16.M88.4 [R3], R4 ;  /* 0x0000000403007844 */ /* 0x0001e80000000200 */
[----:B------:R-:W-:Y:S01]  /*39790*/  STSM.16.M88.4 [R3+0x200], R8 ;  /* 0x0002000803007844 */ /* 0x000fe20000000200 */
[----:B------:R-:W-:Y:S06]  /*397a0*/  BAR.SYNC.DEFER_BLOCKING 0x0 ;  /* 0x0000000000007b1d */ /* 0x000fec0000010000 */
[----:B0-----:R-:W3:Y:S04]  /*397b0*/  LDL.LU R6, [R1+0x130] ;  /* 0x0001300001067983 */ /* 0x001ee80000300800 */
[----:B------:R-:W3:Y:S04]  /*397c0*/  LDL.LU R7, [R1+0x12c] ;  /* 0x00012c0001077983 */ /* 0x000ee80000300800 */
[----:B------:R0:W1:Y:S04]  /*397d0*/  LDS.128 R8, [R0] ;  /* 0x0000000000087984 */ /* 0x0000680000000c00 */
[----:B0-----:R-:W3:Y:S01]  /*397e0*/  LDL.LU R0, [R1+0x12f0] ;  /* 0x0012f00001007983 */ /* 0x001ee20000300800 */
[----:B----4-:R-:W-:-:S02]  /*397f0*/  PRMT R24, R12, 0x5410, R24 ;  /* 0x000054100c187816 */ /* 0x010fc40000000018 */
[----:B--2---:R-:W-:Y:S02]  /*39800*/  PRMT R25, R13, 0x5410, R25 ;  /* 0x000054100d197816 */ /* 0x004fe40000000019 */
[----:B---3--:R-:W-:Y:S02]  /*39810*/  PRMT R23, R14, 0x5410, R23 ;  /* 0x000054100e177816 */ /* 0x008fe40000000017 */
[----:B------:R-:W-:Y:S02]  /*39820*/  PRMT R22, R15, 0x5410, R22 ;  /* 0x000054100f167816 */ /* 0x000fe40000000016 */
[----:B------:R-:W2:Y:S04]  /*39830*/  LDL.LU R15, [R1+0x50] ;  /* 0x00005000010f7983 */ /* 0x000ea80000300800 */
[----:B------:R-:W2:Y:S04]  /*39840*/  LDL.LU R14, [R1+0x60] ;  /* 0x00006000010e7983 */ /* 0x000ea80000300800 */
[----:B------:R-:W3:Y:S04]  /*39850*/  LDL.LU R12, [R1+0x18] ;  /* 0x00001800010c7983 */ /* 0x000ee80000300800 */
[----:B------:R-:W3:Y:S01]  /*39860*/  LDL.LU R13, [R1+0x5c] ;  /* 0x00005c00010d7983 */ /* 0x000ee20000300800 */
[----:B------:R-:W-:-:S02]  /*39870*/  PRMT R26, R18, 0x5410, R26 ;  /* 0x00005410121a7816 */ /* 0x000fc4000000001a */
[----:B------:R-:W-:Y:S01]  /*39880*/  PRMT R27, R19, 0x5410, R27 ;  /* 0x00005410131b7816 */ /* 0x000fe2000000001b */
[----:B--2---:R0:W-:Y:S04]  /*39890*/  STL.64 [R1+0x12e8], R14 ;  /* 0x0012e80e01007387 */ /* 0x0041e80000100a00 */
[----:B0-----:R-:W2:Y:S04]  /*398a0*/  LDL.LU R14, [R1] ;  /* 0x00000000010e7983 */ /* 0x001ea80000300800 */
[----:B------:R-:W2:Y:S04]  /*398b0*/  LDL.LU R15, [R1+0x38] ;  /* 0x00003800010f7983 */ /* 0x000ea80000300800 */
[----:B---3--:R0:W-:Y:S04]  /*398c0*/  STL.64 [R1+0x12e0], R12 ;  /* 0x0012e00c01007387 */ /* 0x0081e80000100a00 */
[----:B0-----:R-:W3:Y:S04]  /*398d0*/  LDL.LU R12, [R1+0x148] ;  /* 0x00014800010c7983 */ /* 0x001ee80000300800 */
[----:B------:R-:W4:Y:S04]  /*398e0*/  LDL.LU R13, [R1+0x3c] ;  /* 0x00003c00010d7983 */ /* 0x000f280000300800 */
[----:B------:R-:W2:Y:S04]  /*398f0*/  LDL.LU R18, [R1+0x20] ;  /* 0x0000200001127983 */ /* 0x000ea80000300800 */
[----:B------:R-:W2:Y:S04]  /*39900*/  LDL.LU R19, [R1+0x58] ;  /* 0x0000580001137983 */ /* 0x000ea80000300800 */
[----:B-1----:R0:W-:Y:S04]  /*39910*/  STL [R1+0x12b0], R8 ;  /* 0x0012b00801007387 */ /* 0x0021e80000100800 */
[----:B0-----:R-:W2:Y:S04]  /*39920*/  LDL.LU R8, [R1+0x128] ;  /* 0x0001280001087983 */ /* 0x001ea80000300800 */
[----:B------:R0:W-:Y:S04]  /*39930*/  STL [R1+0x12a4], R9 ;  /* 0x0012a40901007387 */ /* 0x0001e80000100800 */
[----:B0-----:R-:W3:Y:S01]  /*39940*/  LDL R9, [R1+0x14] ;  /* 0x0000140001097983 */ /* 0x001ee20000100800 */
[----:B------:R-:W-:-:S02]  /*39950*/  PRMT R20, R20, 0x5410, R6 ;  /* 0x0000541014147816 */ /* 0x000fc40000000006 */
[----:B------:R-:W-:Y:S01]  /*39960*/  PRMT R21, R21, 0x5410, R7 ;  /* 0x0000541015157816 */ /* 0x000fe20000000007 */
[----:B------:R0:W-:Y:S04]  /*39970*/  STL [R1+0x12a0], R10 ;  /* 0x0012a00a01007387 */ /* 0x0001e80000100800 */
[----:B0-----:R-:W2:Y:S04]  /*39980*/  LDL.LU R10, [R1+0x64] ;  /* 0x00006400010a7983 */ /* 0x001ea80000300800 */
[----:B------:R0:W-:Y:S04]  /*39990*/  STL [R1+0x129c], R11 ;  /* 0x00129c0b01007387 */ /* 0x0001e80000100800 */
[----:B0-----:R-:W2:Y:S04]  /*399a0*/  LDL.LU R11, [R1+0x1c] ;  /* 0x00001c00010b7983 */ /* 0x001ea80000300800 */
[----:B---3--:R-:W0:Y:S01]  /*399b0*/  LDS.128 R4, [R9+0x400] ;  /* 0x0004000009047984 */ /* 0x008e220000000c00 */
[----:B------:R-:W-:Y:S06]  /*399c0*/  BAR.SYNC.DEFER_BLOCKING 0x0 ;  /* 0x0000000000007b1d */ /* 0x000fec0000010000 */
[----:B------:R-:W-:Y:S04]  /*399d0*/  STSM.16.M88.4 [R3], R20 ;  /* 0x0000001403007844 */ /* 0x000fe80000000200 */
[----:B0-----:R0:W-:Y:S04]  /*399e0*/  STL.64 [R1+0x12d0], R6 ;  /* 0x0012d00601007387 */ /* 0x0011e80000100a00 */
[----:B------:R-:W-:Y:S04]  /*399f0*/  STSM.16.M88.4 [R3+0x200], R24 ;  /* 0x0002001803007844 */ /* 0x000fe80000000200 */
[----:B0-----:R-:W3:Y:S04]  /*39a00*/  LDL.LU R6, [R1+0x8] ;  /* 0x0000080001067983 */ /* 0x001ee80000300800 */
[----:B------:R-:W3:Y:S04]  /*39a10*/  LDL.LU R7, [R1+0x68] ;  /* 0x0000680001077983 */ /* 0x000ee80000300800 */
[----:B------:R0:W-:Y:S04]  /*39a20*/  STL.64 [R1+0x12c8], R4 ;  /* 0x0012c80401007387 */ /* 0x0001e80000100a00 */
[----:B0-----:R-:W3:Y:S04]  /*39a30*/  LDL.LU R4, [R1+0x14c] ;  /* 0x00014c0001047983 */ /* 0x001ee80000300800 */
[----:B------:R-:W4:Y:S04]  /*39a40*/  LDL.LU R5, [R1+0x4] ;  /* 0x0000040001057983 */ /* 0x000f280000300800 */
[----:B------:R-:W2:Y:S04]  /*39a50*/  LDL.LU R20, [R1+0x194] ;  /* 0x0001940001147983 */ /* 0x000ea80000300800 */
[----:B------:R-:W3:Y:S04]  /*39a60*/  LDL.LU R21, [R1+0x18c] ;  /* 0x00018c0001157983 */ /* 0x000ee80000300800 */
[----:B------:R-:W3:Y:S04]  /*39a70*/  LDL.LU R22, [R1+0x168] ;  /* 0x0001680001167983 */ /* 0x000ee80000300800 */
[----:B------:R-:W3:Y:S04]  /*39a80*/  LDL.LU R23, [R1+0x164] ;  /* 0x0001640001177983 */ /* 0x000ee80000300800 */
[----:B------:R-:W2:Y:S04]  /*39a90*/  LDL.LU R26, [R1+0x34] ;  /* 0x00003400011a7983 */ /* 0x000ea80000300800 */
[----:B------:R-:W3:Y:S01]  /*39aa0*/  LDL.LU R27, [R1+0x30] ;  /* 0x00003000011b7983 */ /* 0x000ee20000300800 */
[----:B------:R-:W-:Y:S01]  /*39ab0*/  BAR.SYNC.DEFER_BLOCKING 0x0 ;  /* 0x0000000000007b1d */ /* 0x000fe20000010000 */
[----:B----4-:R-:W-:-:S02]  /*39ac0*/  PRMT R25, R12, 0x5410, R5 ;  /* 0x000054100c197816 */ /* 0x010fc40000000005 */
[----:B--2---:R-:W-:Y:S02]  /*39ad0*/  PRMT R20, R20, 0x5410, R26 ;  /* 0x0000541014147816 */ /* 0x004fe4000000001a */
[----:B------:R-:W-:Y:S02]  /*39ae0*/  PRMT R26, R13, 0x5410, R28 ;  /* 0x000054100d1a7816 */ /* 0x000fe4000000001c */
[----:B---3--:R-:W-:Y:S02]  /*39af0*/  PRMT R21, R21, 0x5410, R27 ;  /* 0x0000541015157816 */ /* 0x008fe4000000001b */
[----:B------:R-:W-:Y:S02]  /*39b00*/  PRMT R27, R15, 0x5410, R14 ;  /* 0x000054100f1b7816 */ /* 0x000fe4000000000e */
[----:B------:R-:W0:Y:S04]  /*39b10*/  LDS.128 R12, [R9] ;  /* 0x00000000090c7984 */ /* 0x000e280000000c00 */
[----:B0-----:R-:W-:Y:S04]  /*39b20*/  STL.64 [R1+0x30], R12 ;  /* 0x0000300c01007387 */ /* 0x001fe80000100a00 */
[----:B------:R-:W-:Y:S04]  /*39b30*/  STL.64 [R1+0x38], R14 ;  /* 0x0000380e01007387 */ /* 0x000fe80000100a00 */
[----:B------:R-:W0:Y:S01]  /*39b40*/  LDS.128 R12, [R9+0x400] ;  /* 0x00040000090c7984 */ /* 0x000e220000000c00 */
[----:B------:R-:W-:-:S02]  /*39b50*/  PRMT R22, R22, 0x5410, R0 ;  /* 0x0000541016167816 */ /* 0x000fc40000000000 */
[----:B------:R-:W-:Y:S01]  /*39b60*/  PRMT R23, R23, 0x5410, R2 ;  /* 0x0000541017177816 */ /* 0x000fe20000000002 */
[----:B------:R-:W-:Y:S01]  /*39b70*/  BAR.SYNC.DEFER_BLOCKING 0x0 ;  /* 0x0000000000007b1d */ /* 0x000fe20000010000 */
[----:B------:R-:W-:-:S05]  /*39b80*/  PRMT R24, R4, 0x5410, R29 ;  /* 0x0000541004187816 */ /* 0x000fca000000001d */
[----:B------:R-:W-:Y:S04]  /*39b90*/  STSM.16.M88.4 [R3], R20 ;  /* 0x0000001403007844 */ /* 0x000fe80000000200 */
[----:B------:R-:W-:Y:S04]  /*39ba0*/  STSM.16.M88.4 [R3+0x200], R24 ;  /* 0x0002001803007844 */ /* 0x000fe80000000200 */
[----:B0-----:R-:W-:Y:S04]  /*39bb0*/  STL.64 [R1+0x40], R12 ;  /* 0x0000400c01007387 */ /* 0x001fe80000100a00 */
[----:B------:R0:W-:Y:S04]  /*39bc0*/  STL.64 [R1+0x48], R14 ;  /* 0x0000480e01007387 */ /* 0x0001e80000100a00 */
[----:B0-----:R-:W2:Y:S04]  /*39bd0*/  LDL.LU.64 R14, [R1+0x12e8] ;  /* 0x0012e800010e7983 */ /* 0x001ea80000300a00 */
[----:B------:R-:W3:Y:S04]  /*39be0*/  LDL.LU.64 R12, [R1+0x12e0] ;  /* 0x0012e000010c7983 */ /* 0x000ee80000300a00 */
[----:B------:R-:W4:Y:S04]  /*39bf0*/  LDL.LU R21, [R1+0x124] ;  /* 0x0001240001157983 */ /* 0x000f280000300800 */
[----:B------:R-:W3:Y:S04]  /*39c00*/  LDL.LU R22, [R1+0x6c] ;  /* 0x00006c0001167983 */ /* 0x000ee80000300800 */
[----:B------:R-:W3:Y:S04]  /*39c10*/  LDL.LU R23, [R1+0x10] ;  /* 0x0000100001177983 */ /* 0x000ee80000300800 */
[----:B------:R-:W4:Y:S04]  /*39c20*/  LDL.LU R26, [R1+0x54] ;  /* 0x00005400011a7983 */ /* 0x000f280000300800 */
[----:B------:R-:W3:Y:S04]  /*39c30*/  LDL.LU R27, [R1+0xc] ;  /* 0x00000c00011b7983 */ /* 0x000ee80000300800 */
[----:B------:R-:W3:Y:S04]  /*39c40*/  LDL.LU R28, [R1+0x74] ;  /* 0x00007400011c7983 */ /* 0x000ee80000300800 */
[----:B------:R-:W3:Y:S01]  /*39c50*/  LDL.LU R29, [R1+0x110] ;  /* 0x00011000011d7983 */ /* 0x000ee20000300800 */
[----:B------:R-:W-:-:S03]  /*39c60*/  PRMT R20, R8, 0x5410, R6 ;  /* 0x0000541008147816 */ /* 0x000fc60000000006 */
[----:B------:R-:W3:Y:S04]  /*39c70*/  LDL.LU R2, [R1+0x78] ;  /* 0x0000780001027983 */ /* 0x000ee80000300800 */
[----:B------:R-:W3:Y:S04]  /*39c80*/  LDL.LU R0, [R1+0x8c] ;  /* 0x00008c0001007983 */ /* 0x000ee80000300800 */
[----:B------:R-:W3:Y:S04]  /*39c90*/  LDL.LU R4, [R1+0x2c] ;  /* 0x00002c0001047983 */ /* 0x000ee80000300800 */
[----:B------:R-:W3:Y:S04]  /*39ca0*/  LDL.LU R5, [R1+0x88] ;  /* 0x0000880001057983 */ /* 0x000ee80000300800 */
[----:B------:R-:W3:Y:S04]  /*39cb0*/  LDL.LU R6, [R1+0x70] ;  /* 0x0000700001067983 */ /* 0x000ee80000300800 */
[----:B------:R-:W3:Y:S01]  /*39cc0*/  LDL.LU R8, [R1+0x84] ;  /* 0x0000840001087983 */ /* 0x000ee20000300800 */
[----:B------:R-:W-:Y:S01]  /*39cd0*/  BAR.SYNC.DEFER_BLOCKING 0x0 ;  /* 0x0000000000007b1d */ /* 0x000fe20000010000 */
[----:B--2---:R-:W-:-:S02]  /*39ce0*/  PRMT R25, R14, 0x5410, R15 ;  /* 0x000054100e197816 */ /* 0x004fc4000000000f */
[----:B----4-:R-:W-:Y:S02]  /*39cf0*/  PRMT R21, R21, 0x5410, R26 ;  /* 0x0000541015157816 */ /* 0x010fe4000000001a */
[----:B---3--:R-:W-:Y:S02]  /*39d00*/  PRMT R26, R13, 0x5410, R12 ;  /* 0x000054100d1a7816 */ /* 0x008fe4000000000c */
[----:B------:R-:W0:Y:S01]  /*39d10*/  LDS.128 R12, [R9] ;  /* 0x00000000090c7984 */ /* 0x000e220000000c00 */
[----:B------:R-:W-:-:S03]  /*39d20*/  PRMT R23, R7, 0x5410, R23 ;  /* 0x0000541007177816 */ /* 0x000fc60000000017 */
[----:B0-----:R-:W-:Y:S04]  /*39d30*/  STL.64 [R1+0x50], R12 ;  /* 0x0000500c01007387 */ /* 0x001fe80000100a00 */
[----:B------:R-:W-:Y:S04]  /*39d40*/  STL.64 [R1+0x58], R14 ;  /* 0x0000580e01007387 */ /* 0x000fe80000100a00 */
[----:B------:R-:W2:Y:S04]  /*39d50*/  LDL.LU R7, [R1+0x100] ;  /* 0x0001000001077983 */ /* 0x000ea80000300800 */
[----:B------:R-:W0:Y:S01]  /*39d60*/  LDS.128 R12, [R9+0x400] ;  /* 0x00040000090c7984 */ /* 0x000e220000000c00 */
[----:B------:R-:W-:-:S02]  /*39d70*/  PRMT R24, R10, 0x5410, R11 ;  /* 0x000054100a187816 */ /* 0x000fc4000000000b */
[----:B------:R-:W-:Y:S01]  /*39d80*/  PRMT R22, R22, 0x5410, R27 ;  /* 0x0000541016167816 */ /* 0x000fe2000000001b */
[----:B------:R-:W-:Y:S01]  /*39d90*/  BAR.SYNC.DEFER_BLOCKING 0x0 ;  /* 0x0000000000007b1d */ /* 0x000fe20000010000 */
[----:B------:R-:W-:-:S05]  /*39da0*/  PRMT R27, R19, 0x5410, R18 ;  /* 0x00005410131b7816 */ /* 0x000fca0000000012 */
[----:B------:R-:W-:Y:S04]  /*39db0*/  STSM.16.M88.4 [R3], R20 ;  /* 0x0000001403007844 */ /* 0x000fe80000000200 */
[----:B------:R-:W-:Y:S04]  /*39dc0*/  STSM.16.M88.4 [R3+0x200], R24 ;  /* 0x0002001803007844 */ /* 0x000fe80000000200 */
[----:B--2---:R1:W-:Y:S04]  /*39dd0*/  STL [R1+0x12dc], R7 ;  /* 0x0012dc0701007387 */ /* 0x0043e80000100800 */
[----:B0-----:R-:W-:Y:S04]  /*39de0*/  STL.64 [R1+0x60], R12 ;  /* 0x0000600c01007387 */ /* 0x001fe80000100a00 */
[----:B------:R0:W-:Y:S04]  /*39df0*/  STL.64 [R1+0x68], R14 ;  /* 0x0000680e01007387 */ /* 0x0001e80000100a00 */
[----:B-1----:R-:W2:Y:S04]  /*39e00*/  LDL.LU R7, [R1+0x114] ;  /* 0x0001140001077983 */ /* 0x002ea80000300800 */
[----:B------:R-:W3:Y:S04]  /*39e10*/  LDL.LU R11, [R1+0xa0] ;  /* 0x0000a000010b7983 */ /* 0x000ee80000300800 */
[----:B------:R-:W3:Y:S04]  /*39e20*/  LDL.LU R10, [R1+0xfc] ;  /* 0x0000fc00010a7983 */ /* 0x000ee80000300800 */
[----:B0-----:R-:W4:Y:S04]  /*39e30*/  LDL.LU R15, [R1+0xa4] ;  /* 0x0000a400010f7983 */ /* 0x001f280000300800 */
[----:B------:R-:W4:Y:S04]  /*39e40*/  LDL.LU R14, [R1+0xf8] ;  /* 0x0000f800010e7983 */ /* 0x000f280000300800 */
[----:B------:R-:W3:Y:S04]  /*39e50*/  LDL.LU R12, [R1+0x90] ;  /* 0x00009000010c7983 */ /* 0x000ee80000300800 */
[----:B------:R-:W3:Y:S04]  /*39e60*/  LDL.LU R13, [R1+0xec] ;  /* 0x0000ec00010d7983 */ /* 0x000ee80000300800 */
[----:B------:R-:W3:Y:S04]  /*39e70*/  LDL.LU R18, [R1+0x94] ;  /* 0x0000940001127983 */ /* 0x000ee80000300800 */
[----:B------:R-:W3:Y:S04]  /*39e80*/  LDL.LU R19, [R1+0xe8] ;  /* 0x0000e80001137983 */ /* 0x000ee80000300800 */
[----:B------:R-:W4:Y:S04]  /*39e90*/  LDL.LU R20, [R1+0x120] ;  /* 0x0001200001147983 */ /* 0x000f280000300800 */
[----:B------:R-:W3:Y:S04]  /*39ea0*/  LDL.LU R21, [R1+0x11c] ;  /* 0x00011c0001157983 */ /* 0x000ee80000300800 */
[----:B------:R-:W4:Y:S04]  /*39eb0*/  LDL.LU R22, [R1+0x118] ;  /* 0x0001180001167983 */ /* 0x000f280000300800 */
[----:B------:R-:W2:Y:S04]  /*39ec0*/  LDL.LU R23, [R1+0x28] ;  /* 0x0000280001177983 */ /* 0x000ea80000300800 */
[----:B------:R-:W4:Y:S04]  /*39ed0*/  LDL.LU R25, [R1+0x7c] ;  /* 0x00007c0001197983 */ /* 0x000f280000300800 */
[----:B------:R-:W3:Y:S04]  /*39ee0*/  LDL.LU R26, [R1+0x80] ;  /* 0x00008000011a7983 */ /* 0x000ee80000300800 */
[----:B------:R-:W4:Y:S01]  /*39ef0*/  LDL.LU R27, [R1+0x24] ;  /* 0x00002400011b7983 */ /* 0x000f220000300800 */
[----:B------:R-:W-:Y:S01]  /*39f00*/  PRMT R24, R29, 0x5410, R28 ;  /* 0x000054101d187816 */ /* 0x000fe2000000001c */
[----:B------:R-:W-:Y:S01]  /*39f10*/  BAR.SYNC.DEFER_BLOCKING 0x0 ;  /* 0x0000000000007b1d */ /* 0x000fe20000010000 */
[----:B--2---:R-:W-:-:S02]  /*39f20*/  PRMT R23, R7, 0x5410, R23 ;  /* 0x0000541007177816 */ /* 0x004fc40000000017 */
[----:B---3--:R-:W-:Y:S02]  /*39f30*/  PRMT R21, R21, 0x5410, R26 ;  /* 0x0000541015157816 */ /* 0x008fe4000000001a */
[----:B------:R-:W-:Y:S02]  /*39f40*/  PRMT R26, R5, 0x5410, R4 ;  /* 0x00005410051a7816 */ /* 0x000fe40000000004 */
[----:B----4-:R-:W-:Y:S02]  /*39f50*/  PRMT R22, R22, 0x5410, R27 ;  /* 0x0000541016167816 */ /* 0x010fe4000000001b */
[----:B------:R-:W-:Y:S02]  /*39f60*/  PRMT R27, R8, 0x5410, R6 ;  /* 0x00005410081b7816 */ /* 0x000fe40000000006 */
[----:B------:R-:W0:Y:S04]  /*39f70*/  LDS.128 R4, [R9] ;  /* 0x0000000009047984 */ /* 0x000e280000000c00 */
[----:B0-----:R-:W-:Y:S04]  /*39f80*/  STL.64 [R1+0x70], R4 ;  /* 0x0000700401007387 */ /* 0x001fe80000100a00 */
[----:B------:R-:W-:Y:S04]  /*39f90*/  STL.64 [R1+0x78], R6 ;  /* 0x0000780601007387 */ /* 0x000fe80000100a00 */
[----:B------:R-:W0:Y:S01]  /*39fa0*/  LDS.128 R4, [R9+0x400] ;  /* 0x0004000009047984 */ /* 0x000e220000000c00 */
[----:B------:R-:W-:Y:S01]  /*39fb0*/  PRMT R20, R20, 0x5410, R25 ;  /* 0x0000541014147816 */ /* 0x000fe20000000019 */
[----:B------:R-:W-:Y:S01]  /*39fc0*/  BAR.SYNC.DEFER_BLOCKING 0x0 ;  /* 0x0000000000007b1d */ /* 0x000fe20000010000 */
[----:B------:R-:W-:-:S05]  /*39fd0*/  PRMT R25, R0, 0x5410, R2 ;  /* 0x0000541000197816 */ /* 0x000fca0000000002 */
[----:B------:R-:W-:Y:S04]  /*39fe0*/  STSM.16.M88.4 [R3], R20 ;  /* 0x0000001403007844 */ /* 0x000fe80000000200 */
[----:B0-----:R-:W-:Y:S04]  /*39ff0*/  STL.64 [R1+0x80], R4 ;  /* 0x0000800401007387 */ /* 0x001fe80000100a00 */
[----:B------:R0:W-:Y:S04]  /*3a000*/  STL.64 [R1+0x88], R6 ;  /* 0x0000880601007387 */ /* 0x0001e80000100a00 */
[----:B0-----:R-:W2:Y:S04]  /*3a010*/  LDL.LU R7, [R1+0x12dc] ;  /* 0x0012dc0001077983 */ /* 0x001ea80000300800 */
        /* <DEDUP_REMOVED lines=8> */
[----:B------:R-:W2:Y:S04]  /*3a0a0*/  LDL.LU R20, [R1+0x108] ;  /* 0x0001080001147983 */ /* 0x000ea80000300800 */
[----:B------:R-:W3:Y:S04]  /*3a0b0*/  LDL.LU R21, [R1+0x98] ;  /* 0x0000980001157983 */ /* 0x000ee80000300800 */
[----:B------:R-:W3:Y:S04]  /*3a0c0*/  LDL.LU R22, [R1+0x104] ;  /* 0x0001040001167983 */ /* 0x000ee80000300800 */
[----:B------:R-:W4:Y:S04]  /*3a0d0*/  LDL.LU R23, [R1+0x9c] ;  /* 0x00009c0001177983 */ /* 0x000f280000300800 */
[----:B------:R0:W-:Y:S04]  /*3a0e0*/  STSM.16.M88.4 [R3+0x200], R24 ;  /* 0x0002001803007844 */ /* 0x0001e80000000200 */
[----:B0-----:R-:W2:Y:S04]  /*3a0f0*/  LDL.LU R25, [R1+0xa8] ;  /* 0x0000a80001197983 */ /* 0x001ea80000300800 */
[----:B------:R-:W2:Y:S04]  /*3a100*/  LDL.LU R26, [R1+0x10c] ;  /* 0x00010c00011a7983 */ /* 0x000ea80000300800 */
[----:B------:R-:W4:Y:S01]  /*3a110*/  LDL.LU R27, [R1+0xac] ;  /* 0x0000ac00011b7983 */ /* 0x000f220000300800 */
[----:B------:R-:W-:Y:S01]  /*3a120*/  BAR.SYNC.DEFER_BLOCKING 0x0 ;  /* 0x0000000000007b1d */ /* 0x000fe20000010000 */
[----:B--2---:R-:W-:-:S02]  /*3a130*/  PRMT R24, R26, 0x5410, R25 ;  /* 0x000054101a187816 */ /* 0x004fc40000000019 */
[----:B---3--:R-:W-:Y:S02]  /*3a140*/  PRMT R26, R22, 0x5410, R21 ;  /* 0x00005410161a7816 */ /* 0x008fe40000000015 */
[----:B------:R-:W-:Y:S02]  /*3a150*/  PRMT R21, R14, 0x5410, R15 ;  /* 0x000054100e157816 */ /* 0x000fe4000000000f */
[----:B------:R-:W-:Y:S02]  /*3a160*/  PRMT R22, R13, 0x5410, R12 ;  /* 0x000054100d167816 */ /* 0x000fe4000000000c */
[----:B------:R-:W0:Y:S01]  /*3a170*/  LDS.128 R12, [R9] ;  /* 0x00000000090c7984 */ /* 0x000e220000000c00 */
[----:B----4-:R-:W-:Y:S02]  /*3a180*/  PRMT R25, R20, 0x5410, R27 ;  /* 0x0000541014197816 */ /* 0x010fe4000000001b */
[----:B------:R-:W-:Y:S02]  /*3a190*/  PRMT R20, R10, 0x5410, R11 ;  /* 0x000054100a147816 */ /* 0x000fe4000000000b */
[----:B------:R-:W2:Y:S01]  /*3a1a0*/  LDL R11, [R1+0x7d8] ;  /* 0x0007d800010b7983 */ /* 0x000ea20000100800 */
[----:B------:R-:W-:-:S03]  /*3a1b0*/  PRMT R27, R7, 0x5410, R23 ;  /* 0x00005410071b7816 */ /* 0x000fc60000000017 */
[----:B0-----:R-:W-:Y:S04]  /*3a1c0*/  STL.64 [R1+0x90], R12 ;  /* 0x0000900c01007387 */ /* 0x001fe80000100a00 */
[----:B------:R-:W-:Y:S04]  /*3a1d0*/  STL.64 [R1+0x98], R14 ;  /* 0x0000980e01007387 */ /* 0x000fe80000100a00 */
[----:B------:R-:W3:Y:S04]  /*3a1e0*/  LDL.LU R7, [R1+0xc4] ;  /* 0x0000c40001077983 */ /* 0x000ee80000300800 */
[----:B------:R-:W0:Y:S01]  /*3a1f0*/  LDS.128 R12, [R9+0x400] ;  /* 0x00040000090c7984 */ /* 0x000e220000000c00 */
[----:B------:R-:W-:Y:S01]  /*3a200*/  BAR.SYNC.DEFER_BLOCKING 0x0 ;  /* 0x0000000000007b1d */ /* 0x000fe20000010000 */
[----:B------:R-:W-:-:S05]  /*3a210*/  PRMT R23, R19, 0x5410, R18 ;  /* 0x0000541013177816 */ /* 0x000fca0000000012 */
[----:B------:R-:W-:Y:S04]  /*3a220*/  STSM.16.M88.4 [R3], R24 ;  /* 0x0000001803007844 */ /* 0x000fe80000000200 */
[----:B------:R-:W-:Y:S01]  /*3a230*/  STSM.16.M88.4 [R3+0x200], R20 ;  /* 0x0002001403007844 */ /* 0x000fe20000000200 */
[----:B------:R-:W-:Y:S06]  /*3a240*/  BAR.SYNC.DEFER_BLOCKING 0x0 ;  /* 0x0000000000007b1d */ /* 0x000fec0000010000 */
[----:B------:R-:W1:Y:S04]  /*3a250*/  LDS.128 R20, [R9] ;  /* 0x0000000009147984 */ /* 0x000e680000000c00 */
[----:B------:R-:W4:Y:S01]  /*3a260*/  LDS.128 R24, [R9+0x400] ;  /* 0x0004000009187984 */ /* 0x000f220000000c00 */
[----:B------:R-:W-:-:S02]  /*3a270*/  PRMT R4, R4, 0x5410, R28 ;  /* 0x0000541004047816 */ /* 0x000fc4000000001c */
[----:B------:R-:W-:Y:S02]  /*3a280*/  PRMT R5, R5, 0x5410, R29 ;  /* 0x0000541005057816 */ /* 0x000fe4000000001d */
[----:B------:R-:W-:Y:S02]  /*3a290*/  PRMT R6, R8, 0x5410, R6 ;  /* 0x0000541008067816 */ /* 0x000fe40000000006 */
[----:B------:R-:W4:Y:S08]  /*3a2a0*/  LDC R8, c[0x0][0x244] ;  /* 0x00009100ff087b82 */ /* 0x000f300000000800 */
[----:B------:R-:W-:Y:S06]  /*3a2b0*/  BAR.SYNC.DEFER_BLOCKING 0x0 ;  /* 0x0000000000007b1d */ /* 0x000fec0000010000 */
[----:B---3--:R3:W-:Y:S04]  /*3a2c0*/  STL [R1+0x12d8], R7 ;  /* 0x0012d80701007387 */ /* 0x0087e80000100800 */
[----:B0-----:R-:W-:Y:S04]  /*3a2d0*/  STL.64 [R1+0xa0], R12 ;  /* 0x0000a00c01007387 */ /* 0x001fe80000100a00 */
[----:B------:R0:W-:Y:S04]  /*3a2e0*/  STL.64 [R1+0xa8], R14 ;  /* 0x0000a80e01007387 */ /* 0x0001e80000100a00 */
[----:B------:R-:W4:Y:S01]  /*3a2f0*/  LDL.LU R10, [R1+0xe4] ;  /* 0x0000e400010a7983 */ /* 0x000f220000300800 */
[----:B---3--:R-:W-:-:S03]  /*3a300*/  PRMT R7, R0, 0x5410, R2 ;  /* 0x0000541000077816 */ /* 0x008fc60000000002 */
[----:B0-----:R-:W3:Y:S04]  /*3a310*/  LDL.LU R15, [R1+0xc0] ;  /* 0x0000c000010f7983 */ /* 0x001ee80000300800 */
[----:B------:R-:W3:Y:S04]  /*3a320*/  LDL.LU R12, [R1+0xe0] ;  /* 0x0000e000010c7983 */ /* 0x000ee80000300800 */
[----:B------:R-:W3:Y:S04]  /*3a330*/  LDL.LU R14, [R1+0xbc] ;  /* 0x0000bc00010e7983 */ /* 0x000ee80000300800 */
[----:B------:R-:W3:Y:S04]  /*3a340*/  LDL.LU R13, [R1+0xd4] ;  /* 0x0000d400010d7983 */ /* 0x000ee80000300800 */
[----:B------:R-:W3:Y:S04]  /*3a350*/  LDL.LU R18, [R1+0xb8] ;  /* 0x0000b80001127983 */ /* 0x000ee80000300800 */
[----:B------:R-:W3:Y:S04]  /*3a360*/  LDL.LU R19, [R1+0xd0] ;  /* 0x0000d00001137983 */ /* 0x000ee80000300800 */
[----:B-1----:R0:W-:Y:S04]  /*3a370*/  STL [R1+0x1298], R23 ;  /* 0x0012981701007387 */ /* 0x0021e80000100800 */
[----:B------:R1:W-:Y:S04]  /*3a380*/  STSM.16.M88.4 [R3], R4 ;  /* 0x0000000403007844 */ /* 0x0003e80000000200 */
[----:B0-----:R-:W3:Y:S04]  /*3a390*/  LDL R23, [R1+0x7c0] ;  /* 0x0007c00001177983 */ /* 0x001ee80000100800 */
[----:B-1----:R-:W4:Y:S01]  /*3a3a0*/  LDL.LU R7, [R1+0x12d8] ;  /* 0x0012d80001077983 */ /* 0x002f220000300800 */
[C---:B--2---:R-:W-:Y:S01]  /*3a3b0*/  IMAD R29, R11.reuse, UR4, RZ ;  /* 0x000000040b1d7c24 */ /* 0x044fe2000f8e02ff */
[----:B------:R-:W-:Y:S01]  /*3a3c0*/  ULDC.64 UR4, c[0x0][0x220] ;  /* 0x0000880000047ab9 */ /* 0x000fe20000000a00 */
[----:B------:R-:W-:Y:S01]  /*3a3d0*/  ISETP.GE.AND P1, PT, R11, UR10, PT ;  /* 0x0000000a0b007c0c */ /* 0x000fe2000bf26270 */
[----:B------:R-:W-:-:S02]  /*3a3e0*/  ULDC UR10, c[0x0][0x248] ;  /* 0x00009200000a7ab9 */ /* 0x000fc40000000800 */
[----:B------:R-:W-:-:S04]  /*3a3f0*/  IADD3 R2, P4, R29, UR4, RZ ;  /* 0x000000041d027c10 */ /* 0x000fc8000ff9e0ff */
[----:B------:R-:W-:Y:S02]  /*3a400*/  LEA.HI.X.SX32 R0, R29, UR5, 0x1, P4 ;  /* 0x000000051d007c11 */ /* 0x000fe4000a0f0eff */
[----:B----4-:R-:W-:Y:S02]  /*3a410*/  PRMT R4, R10, 0x5410, R7 ;  /* 0x000054100a047816 */ /* 0x010fe40000000007 */
[----:B---3--:R-:W-:Y:S01]  /*3a420*/  PRMT R5, R12, 0x5410, R15 ;  /* 0x000054100c057816 */ /* 0x008fe2000000000f */
[----:B------:R-:W2:Y:S01]  /*3a430*/  LDL R10, [R1+0x7dc] ;  /* 0x0007dc00010a7983 */ /* 0x000ea20000100800 */
[----:B------:R-:W-:Y:S01]  /*3a440*/  PRMT R6, R13, 0x5410, R14 ;  /* 0x000054100d067816 */ /* 0x000fe2000000000e */
[----:B------:R-:W-:Y:S01]  /*3a450*/  IMAD R9, R23, UR8, RZ ;  /* 0x0000000817097c24 */ /* 0x000fe2000f8e02ff */
[----:B------:R-:W-:Y:S01]  /*3a460*/  PRMT R7, R19, 0x5410, R18 ;  /* 0x0000541013077816 */ /* 0x000fe20000000012 */
[----:B------:R-:W-:Y:S01]  /*3a470*/  IMAD R8, R8, 0x40, R29 ;  /* 0x0000004008087824 */ /* 0x000fe200078e021d */
[----:B------:R-:W-:Y:S01]  /*3a480*/  ISETP.LT.AND P1, PT, R23, UR29, !P1 ;  /* 0x0000001d17007c0c */ /* 0x000fe2000cf21270 */
[----:B------:R-:W-:Y:S01]  /*3a490*/  ULDC.64 UR4, c[0x0][0x220] ;  /* 0x0000880000047ab9 */ /* 0x000fe20000000a00 */
[----:B------:R-:W-:Y:S01]  /*3a4a0*/  PRMT R13, R16, 0x7770, RZ ;  /* 0x00007770100d7816 */ /* 0x000fe200000000ff */
[----:B------:R0:W-:Y:S01]  /*3a4b0*/  STSM.16.M88.4 [R3+0x200], R4 ;  /* 0x0002000403007844 */ /* 0x0001e20000000200 */
[----:B------:R-:W-:Y:S01]  /*3a4c0*/  SHF.R.S32.HI R12, RZ, 0x1f, R9 ;  /* 0x0000001fff0c7819 */ /* 0x000fe20000011409 */
[----:B------:R-:W-:Y:S01]  /*3a4d0*/  ULDC.64 UR8, c[0x0][0x228] ;  /* 0x00008a0000087ab9 */ /* 0x000fe20000000a00 */
[----:B------:R-:W-:Y:S01]  /*3a4e0*/  BAR.SYNC.DEFER_BLOCKING 0x0 ;  /* 0x0000000000007b1d */ /* 0x000fe20000010000 */
[----:B------:R-:W-:-:S05]  /*3a4f0*/  IADD3 R28, P4, R9, R2, RZ ;  /* 0x00000002091c7210 */ /* 0x000fca0007f9e0ff */
[----:B------:R-:W-:Y:S01]  /*3a500*/  IMAD.X R29, R12, 0x1, R0, P4 ;  /* 0x000000010c1d7824 */ /* 0x000fe200020e0600 */
[----:B------:R-:W-:Y:S02]  /*3a510*/  ISETP.GE.AND P4, PT, R23, UR11, PT ;  /* 0x0000000b17007c0c */ /* 0x000fe4000bf86270 */
[----:B0-----:R-:W-:Y:S01]  /*3a520*/  IADD3 R3, P5, R8, UR4, RZ ;  /* 0x0000000408037c10 */ /* 0x001fe2000ffbe0ff */
[----:B------:R-:W3:Y:S04]  /*3a530*/  LDL.LU.64 R6, [R1+0x12d0] ;  /* 0x0012d00001067983 */ /* 0x000ee80000300a00 */
[----:B------:R-:W4:Y:S04]  /*3a540*/  LDL.LU.64 R4, [R1+0x12c8] ;  /* 0x0012c80001047983 */ /* 0x000f280000300a00 */
[----:B------:R0:W-:Y:S01]  /*3a550*/  @P1 STG.E.U8 desc[UR6][R28.64], R13 ;  /* 0x0000000d1c001986 */ /* 0x0001e2000c101106 */
[----:B------:R-:W-:-:S02]  /*3a560*/  IADD3 R18, P1, R9, R3, RZ ;  /* 0x0000000309127210 */ /* 0x000fc40007f3e0ff */
[----:B0-----:R-:W-:Y:S01]  /*3a570*/  LEA.HI.X.SX32 R28, R8, UR5, 0x1, P5 ;  /* 0x00000005081c7c11 */ /* 0x001fe2000a8f0eff */
[----:B------:R-:W-:Y:S01]  /*3a580*/  ULDC.64 UR4, c[0x0][0x228] ;  /* 0x00008a0000047ab9 */ /* 0x000fe20000000a00 */
[----:B------:R-:W-:-:S03]  /*3a590*/  PRMT R13, R16, 0x7771, RZ ;  /* 0x00007771100d7816 */ /* 0x000fc600000000ff */
[----:B------:R-:W-:Y:S01]  /*3a5a0*/  IMAD.X R19, R12, 0x1, R28, P1 ;  /* 0x000000010c137824 */ /* 0x000fe200008e061c */
[----:B--2---:R-:W-:Y:S01]  /*3a5b0*/  ISETP.LT.AND P4, PT, R10, UR8, !P4 ;  /* 0x000000080a007c0c */ /* 0x004fe2000e781270 */
[----:B------:R-:W-:Y:S01]  /*3a5c0*/  VIADD R8, R9, UR10 ;  /* 0x0000000a09087c36 */ /* 0x000fe20008000000 */
[----:B------:R-:W-:Y:S01]  /*3a5d0*/  ISETP.LT.AND P5, PT, R11, UR4, !P2 ;  /* 0x000000040b007c0c */ /* 0x000fe2000d7a1270 */
[----:B------:R-:W-:Y:S01]  /*3a5e0*/  VIADD R29, R23, 0x3 ;  /* 0x00000003171d7836 */ /* 0x000fe20000000000 */
[----:B------:R-:W-:Y:S01]  /*3a5f0*/  PRMT R12, R16, 0x7772, RZ ;  /* 0x00007772100c7816 */ /* 0x000fe200000000ff */
[----:B------:R-:W-:Y:S01]  /*3a600*/  ULDC UR4, c[0x0][0x22c] ;  /* 0x00008b0000047ab9 */ /* 0x000fe20000000800 */
[----:B------:R-:W-:-:S07]  /*3a610*/  ULDC UR8, c[0x0][0x22c] ;  /* 0x00008b0000087ab9 */ /* 0x000fce0000000800 */
[----:B------:R0:W-:Y:S01]  /*3a620*/  @P4 STG.E.U8 desc[UR6][R18.64], R13 ;  /* 0x0000000d12004986 */ /* 0x0001e2000c101106 */
[----:B------:R-:W-:-:S03]  /*3a630*/  ULDC.64 UR10, c[0x0][0x228] ;  /* 0x00008a00000a7ab9 */ /* 0x000fc60000000a00 */
[----:B0-----:R-:W2:Y:S01]  /*3a640*/  LDL.LU R18, [R1+0x12c4] ;  /* 0x0012c40001127983 */ /* 0x001ea20000300800 */
[----:B------:R-:W-:Y:S02]  /*3a650*/  SHF.R.S32.HI R9, RZ, 0x1f, R8 ;  /* 0x0000001fff097819 */ /* 0x000fe40000011408 */
[----:B------:R-:W-:Y:S02]  /*3a660*/  IADD3 R14, P6, R8, R2, RZ ;  /* 0x00000002080e7210 */ /* 0x000fe40007fde0ff */
[----:B------:R-:W-:Y:S02]  /*3a670*/  ISETP.LT.AND P4, PT, R10, UR12, !P2 ;  /* 0x0000000c0a007c0c */ /* 0x000fe4000d781270 */
[----:B------:R-:W-:Y:S01]  /*3a680*/  ISETP.GE.AND P1, PT, R29, UR4, PT ;  /* 0x000000041d007c0c */ /* 0x000fe2000bf26270 */
[----:B------:R-:W-:Y:S01]  /*3a690*/  IMAD.X R15, R9, 0x1, R0, P6 ;  /* 0x00000001090f7824 */ /* 0x000fe200030e0600 */
[----:B------:R-:W-:Y:S01]  /*3a6a0*/  ULDC UR4, c[0x0][0x248] ;  /* 0x0000920000047ab9 */ /* 0x000fe20000000800 */
[----:B------:R-:W-:Y:S01]  /*3a6b0*/  PRMT R16, R16, 0x7773, RZ ;  /* 0x0000777310107816 */ /* 0x000fe200000000ff */
[----:B------:R-:W-:Y:S01]  /*3a6c0*/  VIADD R19, R23, 0x4 ;  /* 0x0000000417137836 */ /* 0x000fe20000000000 */
[----:B------:R-:W-:Y:S01]  /*3a6d0*/  ULDC UR12, c[0x0][0x228] ;  /* 0x00008a00000c7ab9 */ /* 0x000fe20000000800 */
[----:B------:R0:W-:Y:S01]  /*3a6e0*/  @P5 STG.E.U8 desc[UR6][R14.64], R12 ;  /* 0x0000000c0e005986 */ /* 0x0001e2000c101106 */
[C---:B------:R-:W-:Y:S01]  /*3a6f0*/  VIADD R29, R8.reuse, UR4 ;  /* 0x00000004081d7c36 */ /* 0x040fe20008000000 */
[----:B------:R-:W-:Y:S01]  /*3a700*/  ISETP.LT.AND P5, PT, R11, UR10, !P3 ;  /* 0x0000000a0b007c0c */ /* 0x000fe2000dfa1270 */
[----:B------:R-:W-:Y:S01]  /*3a710*/  ULDC UR4, c[0x0][0x22c] ;  /* 0x00008b0000047ab9 */ /* 0x000fe20000000800 */
[----:B------:R-:W-:Y:S01]  /*3a720*/  ULDC UR10, c[0x0][0x228] ;  /* 0x00008a00000a7ab9 */ /* 0x000fe20000000800 */
[----:B0-----:R-:W-:-:S02]  /*3a730*/  IADD3 R14, P2, R8, R3, RZ ;  /* 0x00000003080e7210 */ /* 0x001fc40007f5e0ff */
[----:B------:R-:W-:-:S03]  /*3a740*/  SHF.R.S32.HI R8, RZ, 0x1f, R29 ;  /* 0x0000001fff087819 */ /* 0x000fc6000001141d */
[----:B------:R-:W-:Y:S01]  /*3a750*/  IMAD.X R15, R9, 0x1, R28, P2 ;  /* 0x00000001090f7824 */ /* 0x000fe200010e061c */
[----:B------:R-:W-:-:S04]  /*3a760*/  IADD3 R12, P6, R29, R2, RZ ;  /* 0x000000021d0c7210 */ /* 0x000fc80007fde0ff */
[----:B------:R0:W-:Y:S01]  /*3a770*/  @P4 STG.E.U8 desc[UR6][R14.64], R16 ;  /* 0x000000100e004986 */ /* 0x0001e2000c101106 */
[----:B------:R-:W-:Y:S01]  /*3a780*/  ISETP.LT.AND P4, PT, R10, UR16, !P3 ;  /* 0x000000100a007c0c */ /* 0x000fe2000df81270 */
[C---:B------:R-:W-:Y:S01]  /*3a790*/  IMAD.X R13, R8.reuse, 0x1, R0, P6 ;  /* 0x00000001080d7824 */ /* 0x040fe200030e0600 */
[----:B------:R-:W-:Y:S02]  /*3a7a0*/  PRMT R9, R17, 0x7770, RZ ;  /* 0x0000777011097816 */ /* 0x000fe400000000ff */
[----:B------:R-:W-:Y:S01]  /*3a7b0*/  ISETP.GE.AND P2, PT, R19, UR4, PT ;  /* 0x0000000413007c0c */ /* 0x000fe2000bf46270 */
[----:B------:R-:W-:Y:S01]  /*3a7c0*/  ULDC UR4, c[0x0][0x248] ;  /* 0x0000920000047ab9 */ /* 0x000fe20000000800 */
[----:B------:R-:W-:Y:S01]  /*3a7d0*/  VIADD R19, R23, 0x5 ;  /* 0x0000000517137836 */ /* 0x000fe20000000000 */
[----:B------:R1:W-:Y:S01]  /*3a7e0*/  @P5 STG.E.U8 desc[UR6][R12.64], R9 ;  /* 0x000000090c005986 */ /* 0x0003e2000c101106 */
[C---:B0-----:R-:W-:Y:S01]  /*3a7f0*/  IADD3 R14, P3, R29.reuse, R3, RZ ;  /* 0x000000031d0e7210 */ /* 0x041fe20007f7e0ff */
[----:B------:R-:W-:Y:S01]  /*3a800*/  VIADD R16, R29, UR4 ;  /* 0x000000041d107c36 */ /* 0x000fe20008000000 */
[----:B------:R-:W-:Y:S01]  /*3a810*/  ISETP.LT.AND P5, PT, R11, UR14, !P1 ;  /* 0x0000000e0b007c0c */ /* 0x000fe2000cfa1270 */
[----:B------:R-:W-:Y:S01]  /*3a820*/  ULDC UR4, c[0x0][0x22c] ;  /* 0x00008b0000047ab9 */ /* 0x000fe20000000800 */
[----:B------:R-:W-:Y:S01]  /*3a830*/  PRMT R29, R17, 0x7771, RZ ;  /* 0x00007771111d7816 */ /* 0x000fe200000000ff */
[----:B------:R-:W-:Y:S01]  /*3a840*/  IMAD.X R15, R8, 0x1, R28, P3 ;  /* 0x00000001080f7824 */ /* 0x000fe200018e061c */
[----:B------:R-:W-:Y:S01]  /*3a850*/  ISETP.GE.AND P3, PT, R19, UR4, PT ;  /* 0x0000000413007c0c */ /* 0x000fe2000bf66270 */
[----:B------:R-:W-:Y:S01]  /*3a860*/  ULDC UR4, c[0x0][0x248] ;  /* 0x0000920000047ab9 */ /* 0x000fe20000000800 */
[----:B-1----:R-:W-:Y:S01]  /*3a870*/  SHF.R.S32.HI R9, RZ, 0x1f, R16 ;  /* 0x0000001fff097819 */ /* 0x002fe20000011410 */
[----:B------:R-:W3:Y:S01]  /*3a880*/  LDL.LU R19, [R1+0x12c0] ;  /* 0x0012c00001137983 */ /* 0x000ee20000300800 */
[----:B------:R-:W-:-:S03]  /*3a890*/  IADD3 R12, P6, R16, R2, RZ ;  /* 0x00000002100c7210 */ /* 0x000fc60007fde0ff */
[----:B------:R0:W-:Y:S01]  /*3a8a0*/  @P4 STG.E.U8 desc[UR6][R14.64], R29 ;  /* 0x0000001d0e004986 */ /* 0x0001e2000c101106 */
[----:B------:R-:W-:Y:S01]  /*3a8b0*/  ISETP.LT.AND P4, PT, R10, UR20, !P1 ;  /* 0x000000140a007c0c */ /* 0x000fe2000cf81270 */
[----:B------:R-:W-:Y:S01]  /*3a8c0*/  IMAD.X R13, R9, 0x1, R0, P6 ;  /* 0x00000001090d7824 */ /* 0x000fe200030e0600 */
[----:B------:R-:W-:-:S05]  /*3a8d0*/  PRMT R8, R17, 0x7772, RZ ;  /* 0x0000777211087816 */ /* 0x000fca00000000ff */
[----:B------:R1:W-:Y:S01]  /*3a8e0*/  @P5 STG.E.U8 desc[UR6][R12.64], R8 ;  /* 0x000000080c005986 */ /* 0x0003e2000c101106 */
[C---:B0-----:R-:W-:Y:S01]  /*3a8f0*/  IADD3 R14, P1, R16.reuse, R3, RZ ;  /* 0x00000003100e7210 */ /* 0x041fe20007f3e0ff */
[----:B------:R-:W-:Y:S01]  /*3a900*/  VIADD R29, R16, UR4 ;  /* 0x00000004101d7c36 */ /* 0x000fe20008000000 */
[----:B------:R-:W-:Y:S01]  /*3a910*/  ISETP.LT.AND P5, PT, R11, UR18, !P2 ;  /* 0x000000120b007c0c */ /* 0x000fe2000d7a1270 */
[----:B------:R-:W-:Y:S02]  /*3a920*/  ULDC UR4, c[0x0][0x22c] ;  /* 0x00008b0000047ab9 */ /* 0x000fe40000000800 */
[----:B------:R-:W-:Y:S01]  /*3a930*/  IMAD.X R15, R9, 0x1, R28, P1 ;  /* 0x00000001090f7824 */ /* 0x000fe200008e061c */
[----:B-1----:R-:W-:Y:S01]  /*3a940*/  PRMT R12, R17, 0x7773, RZ ;  /* 0x00007773110c7816 */ /* 0x002fe200000000ff */
[----:B------:R-:W-:Y:S01]  /*3a950*/  VIADD R13, R23, 0x6 ;  /* 0x00000006170d7836 */ /* 0x000fe20000000000 */
[----:B------:R-:W-:-:S03]  /*3a960*/  SHF.R.S32.HI R8, RZ, 0x1f, R29 ;  /* 0x0000001fff087819 */ /* 0x000fc6000001141d */
[----:B------:R0:W-:Y:S01]  /*3a970*/  @P4 STG.E.U8 desc[UR6][R14.64], R12 ;  /* 0x0000000c0e004986 */ /* 0x0001e2000c101106 */
[----:B------:R-:W-:Y:S02]  /*3a980*/  ISETP.LT.AND P4, PT, R10, UR24, !P2 ;  /* 0x000000180a007c0c */ /* 0x000fe4000d781270 */
[----:B------:R-:W-:Y:S02]  /*3a990*/  IADD3 R16, P6, R29, R2, RZ ;  /* 0x000000021d107210 */ /* 0x000fe40007fde0ff */
[----:B------:R-:W-:Y:S01]  /*3a9a0*/  ISETP.GE.AND P1, PT, R13, UR4, PT ;  /* 0x000000040d007c0c */ /* 0x000fe2000bf26270 */
[----:B------:R-:W-:Y:S01]  /*3a9b0*/  ULDC UR4, c[0x0][0x248] ;  /* 0x0000920000047ab9 */ /* 0x000fe20000000800 */
[----:B0-----:R-:W-:Y:S01]  /*3a9c0*/  IADD3 R12, P2, R29, R3, RZ ;  /* 0x000000031d0c7210 */ /* 0x001fe20007f5e0ff */
[----:B------:R-:W-:-:S04]  /*3a9d0*/  IMAD.X R17, R8, 0x1, R0, P6 ;  /* 0x0000000108117824 */ /* 0x000fc800030e0600 */
[----:B------:R-:W-:Y:S01]  /*3a9e0*/  IMAD.X R13, R8, 0x1, R28, P2 ;  /* 0x00000001080d7824 */ /* 0x000fe200010e061c */
[C---:B--2---:R-:W-:Y:S02]  /*3a9f0*/  PRMT R9, R18.reuse, 0x7770, RZ ;  /* 0x0000777012097816 */ /* 0x044fe400000000ff */
[----:B------:R-:W-:-:S03]  /*3aa00*/  PRMT R8, R18, 0x7771, RZ ;  /* 0x0000777112087816 */ /* 0x000fc600000000ff */
[----:B------:R-:W-:Y:S04]  /*3aa10*/  @P5 STG.E.U8 desc[UR6][R16.64], R9 ;  /* 0x0000000910005986 */ /* 0x000fe8000c101106 */
[----:B------:R0:W-:Y:S04]  /*3aa20*/  @P4 STG.E.U8 desc[UR6][R12.64], R8 ;  /* 0x000000080c004986 */ /* 0x0001e8000c101106 */
[----:B0-----:R-:W2:Y:S01]  /*3aa30*/  LDL.LU.64 R12, [R1+0x12b8] ;  /* 0x0012b800010c7983 */ /* 0x001ea20000300a00 */
[----:B------:R-:W-:Y:S01]  /*3aa40*/  VIADD R15, R29, UR4 ;  /* 0x000000041d0f7c36 */ /* 0x000fe20008000000 */
[----:B------:R-:W-:Y:S01]  /*3aa50*/  ISETP.LT.AND P5, PT, R11, UR22, !P3 ;  /* 0x000000160b007c0c */ /* 0x000fe2000dfa1270 */
[----:B------:R-:W-:Y:S01]  /*3aa60*/  VIADD R17, R23, 0x7 ;  /* 0x0000000717117836 */ /* 0x000fe20000000000 */
[----:B------:R-:W-:Y:S01]  /*3aa70*/  PRMT R29, R18, 0x7772, RZ ;  /* 0x00007772121d7816 */ /* 0x000fe200000000ff */
[----:B------:R-:W-:Y:S01]  /*3aa80*/  ULDC UR4, c[0x0][0x248] ;  /* 0x0000920000047ab9 */ /* 0x000fe20000000800 */
[----:B------:R-:W-:-:S02]  /*3aa90*/  SHF.R.S32.HI R14, RZ, 0x1f, R15 ;  /* 0x0000001fff0e7819 */ /* 0x000fc4000001140f */
[----:B------:R-:W-:Y:S02]  /*3aaa0*/  IADD3 R16, P6, R15, R2, RZ ;  /* 0x000000020f107210 */ /* 0x000fe40007fde0ff */
[----:B------:R-:W-:Y:S01]  /*3aab0*/  ISETP.GE.AND P2, PT, R17, UR8, PT ;  /* 0x0000000811007c0c */ /* 0x000fe2000bf46270 */
[----:B------:R-:W-:Y:S02]  /*3aac0*/  ULDC UR8, c[0x0][0x22c] ;  /* 0x00008b0000087ab9 */ /* 0x000fe40000000800 */
[----:B------:R-:W-:Y:S01]  /*3aad0*/  IMAD.X R17, R14, 0x1, R0, P6 ;  /* 0x000000010e117824 */ /* 0x000fe200030e0600 */
[----:B------:R-:W-:Y:S02]  /*3aae0*/  ISETP.LT.AND P4, PT, R10, UR26, !P3 ;  /* 0x0000001a0a007c0c */ /* 0x000fe4000df81270 */
[----:B------:R-:W-:Y:S02]  /*3aaf0*/  IADD3 R8, P3, R15, R3, RZ ;  /* 0x000000030f087210 */ /* 0x000fe40007f7e0ff */
[----:B------:R0:W-:Y:S01]  /*3ab00*/  @P5 STG.E.U8 desc[UR6][R16.64], R29 ;  /* 0x0000001d10005986 */ /* 0x0001e2000c101106 */
[----:B------:R-:W-:-:S02]  /*3ab10*/  ISETP.LT.AND P5, PT, R11, UR28, !P1 ;  /* 0x0000001c0b007c0c */ /* 0x000fc4000cfa1270 */
[----:B------:R-:W-:Y:S01]  /*3ab20*/  IMAD.X R9, R14, 0x1, R28, P3 ;  /* 0x000000010e097824 */ /* 0x000fe200018e061c */
[----:B------:R-:W-:Y:S01]  /*3ab30*/  PRMT R18, R18, 0x7773, RZ ;  /* 0x0000777312127816 */ /* 0x000fe200000000ff */
[----:B0-----:R-:W-:Y:S02]  /*3ab40*/  VIADD R16, R23, 0x8 ;  /* 0x0000000817107836 */ /* 0x001fe40000000000 */
[----:B------:R-:W-:Y:S02]  /*3ab50*/  VIADD R29, R15, UR4 ;  /* 0x000000040f1d7c36 */ /* 0x000fe40008000000 */
[----:B------:R3:W-:Y:S01]  /*3ab60*/  @P4 STG.E.U8 desc[UR6][R8.64], R18 ;  /* 0x0000001208004986 */ /* 0x0007e2000c101106 */
[----:B------:R-:W-:Y:S01]  /*3ab70*/  ULDC UR4, c[0x0][0x22c] ;  /* 0x00008b0000047ab9 */ /* 0x000fe20000000800 */
[----:B------:R-:W-:Y:S01]  /*3ab80*/  ISETP.GE.AND P3, PT, R16, UR8, PT ;  /* 0x0000000810007c0c */ /* 0x000fe2000bf66270 */
[----:B------:R-:W-:Y:S01]  /*3ab90*/  ULDC UR8, c[0x0][0x228] ;  /* 0x00008a0000087ab9 */ /* 0x000fe20000000800 */
[----:B------:R-:W-:-:S02]  /*3aba0*/  SHF.R.S32.HI R14, RZ, 0x1f, R29 ;  /* 0x0000001fff0e7819 */ /* 0x000fc4000001141d */
[----:B------:R-:W-:-:S05]  /*3abb0*/  IADD3 R16, P6, R29, R2, RZ ;  /* 0x000000021d107210 */ /* 0x000fca0007fde0ff */
[----:B------:R-:W-:Y:S01]  /*3abc0*/  IMAD.X R17, R14, 0x1, R0, P6 ;  /* 0x000000010e117824 */ /* 0x000fe200030e0600 */
[----:B---3--:R-:W-:Y:S01]  /*3abd0*/  PRMT R8, R19, 0x7770, RZ ;  /* 0x0000777013087816 */ /* 0x008fe200000000ff */
[----:B------:R-:W-:Y:S01]  /*3abe0*/  VIADD R18, R23, 0x9 ;  /* 0x0000000917127836 */ /* 0x000fe20000000000 */
[----:B------:R-:W-:Y:S01]  /*3abf0*/  ISETP.LT.AND P1, PT, R10, UR8, !P1 ;  /* 0x000000080a007c0c */ /* 0x000fe2000cf21270 */
[----:B------:R-:W-:Y:S02]  /*3ac00*/  ULDC UR8, c[0x0][0x228] ;  /* 0x00008a0000087ab9 */ /* 0x000fe40000000800 */
[----:B------:R0:W-:Y:S01]  /*3ac10*/  @P5 STG.E.U8 desc[UR6][R16.64], R8 ;  /* 0x0000000810005986 */ /* 0x0001e2000c101106 */
[----:B------:R-:W-:Y:S01]  /*3ac20*/  ISETP.GE.AND P4, PT, R18, UR4, PT ;  /* 0x0000000412007c0c */ /* 0x000fe2000bf86270 */
[----:B------:R-:W-:Y:S02]  /*3ac30*/  ULDC UR4, c[0x0][0x248] ;  /* 0x0000920000047ab9 */ /* 0x000fe40000000800 */
[----:B------:R-:W-:Y:S01]  /*3ac40*/  VIADD R18, R29, UR4 ;  /* 0x000000041d127c36 */ /* 0x000fe20008000000 */
[----:B------:R-:W-:Y:S01]  /*3ac50*/  ISETP.LT.AND P5, PT, R11, UR8, !P2 ;  /* 0x000000080b007c0c */ /* 0x000fe2000d7a1270 */
[----:B------:R-:W-:Y:S01]  /*3ac60*/  ULDC UR8, c[0x0][0x228] ;  /* 0x00008a0000087ab9 */ /* 0x000fe20000000800 */
[----:B------:R-:W-:Y:S01]  /*3ac70*/  ULDC UR4, c[0x0][0x248] ;  /* 0x0000920000047ab9 */ /* 0x000fe20000000800 */
[----:B0-----:R-:W-:-:S02]  /*3ac80*/  IADD3 R8, P6, R29, R3, RZ ;  /* 0x000000031d087210 */ /* 0x001fc40007fde0ff */
[C---:B------:R-:W-:Y:S02]  /*3ac90*/  PRMT R17, R19.reuse, 0x7771, RZ ;  /* 0x0000777113117816 */ /* 0x040fe400000000ff */
[C---:B------:R-:W-:Y:S01]  /*3aca0*/  PRMT R29, R19.reuse, 0x7772, RZ ;  /* 0x00007772131d7816 */ /* 0x040fe200000000ff */
[----:B------:R-:W-:Y:S01]  /*3acb0*/  IMAD.X R9, R14, 0x1, R28, P6 ;  /* 0x000000010e097824 */ /* 0x000fe200030e061c */
[----:B------:R-:W-:Y:S02]  /*3acc0*/  PRMT R14, R19, 0x7773, RZ ;  /* 0x00007773130e7816 */ /* 0x000fe400000000ff */
[----:B------:R-:W-:Y:S02]  /*3acd0*/  SHF.R.S32.HI R19, RZ, 0x1f, R18 ;  /* 0x0000001fff137819 */ /* 0x000fe40000011412 */
[----:B------:R-:W-:Y:S01]  /*3ace0*/  IADD3 R16, P6, R18, R2, RZ ;  /* 0x0000000212107210 */ /* 0x000fe20007fde0ff */
[----:B------:R0:W-:Y:S01]  /*3acf0*/  @P1 STG.E.U8 desc[UR6][R8.64], R17 ;  /* 0x0000001108001986 */ /* 0x0001e2000c101106 */
[----:B------:R-:W-:Y:S01]  /*3ad00*/  ISETP.LT.AND P2, PT, R10, UR8, !P2 ;  /* 0x000000080a007c0c */ /* 0x000fe2000d741270 */
[----:B------:R-:W-:Y:S01]  /*3ad10*/  ULDC UR8, c[0x0][0x228] ;  /* 0x00008a0000087ab9 */ /* 0x000fe20000000800 */
[----:B------:R-:W-:-:S02]  /*3ad20*/  VIADD R15, R23, 0xa ;  /* 0x0000000a170f7836 */ /* 0x000fc40000000000 */
[----:B0-----:R-:W-:Y:S02]  /*3ad30*/  IMAD.X R17, R19, 0x1, R0, P6 ;  /* 0x0000000113117824 */ /* 0x001fe400030e0600 */
[C---:B------:R-:W-:Y:S01]  /*3ad40*/  VIADD R8, R18.reuse, UR4 ;  /* 0x0000000412087c36 */ /* 0x040fe20008000000 */
[----:B------:R-:W-:Y:S01]  /*3ad50*/  IADD3 R18, P1, R18, R3, RZ ;  /* 0x0000000312127210 */ /* 0x000fe20007f3e0ff */
[----:B------:R-:W-:Y:S01]  /*3ad60*/  ULDC UR4, c[0x0][0x22c] ;  /* 0x00008b0000047ab9 */ /* 0x000fe20000000800 */
[----:B------:R-:W-:Y:S01]  /*3ad70*/  ISETP.LT.AND P6, PT, R11, UR10, !P3 ;  /* 0x0000000a0b007c0c */ /* 0x000fe2000dfc1270 */
[----:B------:R0:W-:Y:S01]  /*3ad80*/  @P5 STG.E.U8 desc[UR6][R16.64], R29 ;  /* 0x0000001d10005986 */ /* 0x0001e2000c101106 */
[----:B------:R-:W-:Y:S01]  /*3ad90*/  SHF.R.S32.HI R9, RZ, 0x1f, R8 ;  /* 0x0000001fff097819 */ /* 0x000fe20000011408 */
[----:B------:R-:W-:Y:S01]  /*3ada0*/  IMAD.X R19, R19, 0x1, R28, P1 ;  /* 0x0000000113137824 */ /* 0x000fe200008e061c */
[----:B------:R-:W-:Y:S01]  /*3adb0*/  ISETP.LT.AND P3, PT, R10, UR8, !P3 ;  /* 0x000000080a007c0c */ /* 0x000fe2000df61270 */
[----:B------:R-:W-:Y:S01]  /*3adc0*/  ULDC UR10, c[0x0][0x228] ;  /* 0x00008a00000a7ab9 */ /* 0x000fe20000000800 */
[----:B0-----:R-:W-:-:S02]  /*3add0*/  IADD3 R16, P5, R8, R2, RZ ;  /* 0x0000000208107210 */ /* 0x001fc40007fbe0ff */
[----:B------:R0:W-:Y:S01]  /*3ade0*/  @P2 STG.E.U8 desc[UR6][R18.64], R14 ;  /* 0x0000000e12002986 */ /* 0x0001e2000c101106 */
[----:B------:R-:W-:Y:S01]  /*3adf0*/  ISETP.GE.AND P1, PT, R15, UR4, PT ;  /* 0x000000040f007c0c */ /* 0x000fe2000bf26270 */
[----:B------:R-:W-:Y:S01]  /*3ae00*/  ULDC UR4, c[0x0][0x248] ;  /* 0x0000920000047ab9 */ /* 0x000fe20000000800 */
[----:B------:R-:W-:Y:S01]  /*3ae10*/  ULDC UR8, c[0x0][0x228] ;  /* 0x00008a0000087ab9 */ /* 0x000fe20000000800 */
[----:B------:R-:W-:Y:S01]  /*3ae20*/  IMAD.X R17, R9, 0x1, R0, P5 ;  /* 0x0000000109117824 */ /* 0x000fe200028e0600 */
[----:B------:R-:W-:Y:S02]  /*3ae30*/  ISETP.LT.AND P5, PT, R11, UR10, !P4 ;  /* 0x0000000a0b007c0c */ /* 0x000fe4000e7a1270 */
[----:B0-----:R-:W-:Y:S01]  /*3ae40*/  IADD3 R18, P2, R8, R3, RZ ;  /* 0x0000000308127210 */ /* 0x001fe20007f5e0ff */
[----:B------:R-:W-:Y:S01]  /*3ae50*/  VIADD R15, R23, 0xb ;  /* 0x0000000b170f7836 */ /* 0x000fe20000000000 */
[----:B------:R-:W-:Y:S01]  /*3ae60*/  ISETP.LT.AND P4, PT, R10, UR8, !P4 ;  /* 0x000000080a007c0c */ /* 0x000fe2000e781270 */
[----:B------:R-:W-:Y:S01]  /*3ae70*/  ULDC UR10, c[0x0][0x228] ;  /* 0x00008a00000a7ab9 */ /* 0x000fe20000000800 */
[----:B------:R-:W-:Y:S01]  /*3ae80*/  ULDC UR8, c[0x0][0x228] ;  /* 0x00008a0000087ab9 */ /* 0x000fe20000000800 */
[----:B------:R-:W-:Y:S01]  /*3ae90*/  IMAD.X R19, R9, 0x1, R28, P2 ;  /* 0x0000000109137824 */ /* 0x000fe200010e061c */
[----:B--2---:R-:W-:-:S02]  /*3aea0*/  PRMT R29, R12, 0x7770, RZ ;  /* 0x000077700c1d7816 */ /* 0x004fc400000000ff */
[----:B------:R-:W-:-:S03]  /*3aeb0*/  PRMT R14, R12, 0x7771, RZ ;  /* 0x000077710c0e7816 */ /* 0x000fc600000000ff */
[----:B------:R0:W-:Y:S04]  /*3aec0*/  @P6 STG.E.U8 desc[UR6][R16.64], R29 ;  /* 0x0000001d10006986 */ /* 0x0001e8000c101106 */
[----:B------:R1:W-:Y:S01]  /*3aed0*/  @P3 STG.E.U8 desc[UR6][R18.64], R14 ;  /* 0x0000000e12003986 */ /* 0x0003e2000c101106 */
[----:B0-----:R-:W-:Y:S01]  /*3aee0*/  VIADD R29, R8, UR4 ;  /* 0x00000004081d7c36 */ /* 0x001fe20008000000 */
[----:B------:R-:W-:-:S04]  /*3aef0*/  ULDC UR4, c[0x0][0x22c] ;  /* 0x00008b0000047ab9 */ /* 0x000fc80000000800 */
[----:B------:R-:W-:Y:S02]  /*3af00*/  SHF.R.S32.HI R8, RZ, 0x1f, R29 ;  /* 0x0000001fff087819 */ /* 0x000fe4000001141d */
[C---:B------:R-:W-:Y:S02]  /*3af10*/  IADD3 R16, P6, R29.reuse, R2, RZ ;  /* 0x000000021d107210 */ /* 0x040fe40007fde0ff */
[----:B-1----:R-:W-:Y:S02]  /*3af20*/  IADD3 R18, P3, R29, R3, RZ ;  /* 0x000000031d127210 */ /* 0x002fe40007f7e0ff */
[----:B------:R-:W-:Y:S01]  /*3af30*/  ISETP.GE.AND P2, PT, R15, UR4, PT ;  /* 0x000000040f007c0c */ /* 0x000fe2000bf46270 */
[----:B------:R-:W-:Y:S01]  /*3af40*/  IMAD.X R17, R8, 0x1, R0, P6 ;  /* 0x0000000108117824 */ /* 0x000fe200030e0600 */
[C---:B------:R-:W-:Y:S01]  /*3af50*/  PRMT R9, R12.reuse, 0x7772, RZ ;  /* 0x000077720c097816 */ /* 0x040fe200000000ff */
[----:B------:R-:W-:Y:S01]  /*3af60*/  ULDC UR4, c[0x0][0x248] ;  /* 0x0000920000047ab9 */ /* 0x000fe20000000800 */
[----:B------:R-:W-:Y:S01]  /*3af70*/  VIADD R15, R23, 0xc ;  /* 0x0000000c170f7836 */ /* 0x000fe20000000000 */
[----:B------:R-:W-:Y:S01]  /*3af80*/  PRMT R12, R12, 0x7773, RZ ;  /* 0x000077730c0c7816 */ /* 0x000fe200000000ff */
[----:B------:R-:W-:-:S02]  /*3af90*/  IMAD.X R19, R8, 0x1, R28, P3 ;  /* 0x0000000108137824 */ /* 0x000fc400018e061c */
[----:B------:R-:W-:Y:S01]  /*3afa0*/  VIADD R14, R29, UR4 ;  /* 0x000000041d0e7c36 */ /* 0x000fe20008000000 */
[----:B------:R-:W-:Y:S01]  /*3afb0*/  ULDC UR4, c[0x0][0x22c] ;  /* 0x00008b0000047ab9 */ /* 0x000fe20000000800 */
[----:B------:R0:W-:Y:S01]  /*3afc0*/  @P5 STG.E.U8 desc[UR6][R16.64], R9 ;  /* 0x0000000910005986 */ /* 0x0001e2000c101106 */
[----:B------:R-:W-:Y:S01]  /*3afd0*/  ISETP.GE.AND P3, PT, R15, UR4, PT ;  /* 0x000000040f007c0c */ /* 0x000fe2000bf66270 */
[----:B------:R-:W-:Y:S01]  /*3afe0*/  ULDC UR4, c[0x0][0x248] ;  /* 0x0000920000047ab9 */ /* 0x000fe20000000800 */
[----:B------:R-:W-:Y:S01]  /*3aff0*/  ISETP.LT.AND P5, PT, R11, UR10, !P1 ;  /* 0x0000000a0b007c0c */ /* 0x000fe2000cfa1270 */
[----:B------:R1:W-:Y:S01]  /*3b000*/  @P4 STG.E.U8 desc[UR6][R18.64], R12 ;  /* 0x0000000c12004986 */ /* 0x0003e2000c101106 */
[----:B------:R-:W-:Y:S01]  /*3b010*/  ISETP.LT.AND P4, PT, R10, UR8, !P1 ;  /* 0x000000080a007c0c */ /* 0x000fe2000cf81270 */
[----:B------:R-:W-:Y:S02]  /*3b020*/  ULDC UR10, c[0x0][0x228] ;  /* 0x00008a00000a7ab9 */ /* 0x000fe40000000800 */
[----:B------:R-:W2:Y:S01]  /*3b030*/  LDL.LU R8, [R1+0x12b0] ;  /* 0x0012b00001087983 */ /* 0x000ea20000300800 */
[----:B0-----:R-:W-:Y:S01]  /*3b040*/  SHF.R.S32.HI R9, RZ, 0x1f, R14 ;  /* 0x0000001fff097819 */ /* 0x001fe2000001140e */
[----:B------:R-:W-:Y:S01]  /*3b050*/  ULDC UR8, c[0x0][0x228] ;  /* 0x00008a0000087ab9 */ /* 0x000fe20000000800 */
[C---:B------:R-:W-:Y:S01]  /*3b060*/  IADD3 R16, P6, R14.reuse, R2, RZ ;  /* 0x000000020e107210 */ /* 0x040fe20007fde0ff */
[C---:B-1----:R-:W-:Y:S01]  /*3b070*/  VIADD R12, R14.reuse, UR4 ;  /* 0x000000040e0c7c36 */ /* 0x042fe20008000000 */
[----:B------:R-:W-:Y:S01]  /*3b080*/  IADD3 R18, P1, R14, R3, RZ ;  /* 0x000000030e127210 */ /* 0x000fe20007f3e0ff */
[----:B------:R-:W-:Y:S01]  /*3b090*/  VIADD R14, R23, 0xd ;  /* 0x0000000d170e7836 */ /* 0x000fe20000000000 */
[----:B------:R-:W-:-:S03]  /*3b0a0*/  ULDC UR4, c[0x0][0x22c] ;  /* 0x00008b0000047ab9 */ /* 0x000fc60000000800 */
[C---:B------:R-:W-:Y:S01]  /*3b0b0*/  IMAD.X R19, R9.reuse, 0x1, R28, P1 ;  /* 0x0000000109137824 */ /* 0x040fe200008e061c */
[----:B------:R-:W-:Y:S01]  /*3b0c0*/  ISETP.GE.AND P1, PT, R14, UR4, PT ;  /* 0x000000040e007c0c */ /* 0x000fe2000bf26270 */
[----:B------:R-:W-:Y:S01]  /*3b0d0*/  IMAD.X R17, R9, 0x1, R0, P6 ;  /* 0x0000000109117824 */ /* 0x000fe200030e0600 */
[----:B------:R-:W3:Y:S01]  /*3b0e0*/  LDL.LU R14, [R1+0x12ac] ;  /* 0x0012ac00010e7983 */ /* 0x000ee20000300800 */
[----:B------:R-:W-:Y:S01]  /*3b0f0*/  PRMT R29, R13, 0x7770, RZ ;  /* 0x000077700d1d7816 */ /* 0x000fe200000000ff */
[----:B------:R-:W-:-:S04]  /*3b100*/  ULDC UR4, c[0x0][0x248] ;  /* 0x0000920000047ab9 */ /* 0x000fc80000000800 */
[----:B------:R0:W-:Y:S01]  /*3b110*/  @P5 STG.E.U8 desc[UR6][R16.64], R29 ;  /* 0x0000001d10005986 */ /* 0x0001e2000c101106 */
[----:B------:R-:W-:Y:S01]  /*3b120*/  ISETP.LT.AND P5, PT, R11, UR10, !P2 ;  /* 0x0000000a0b007c0c */ /* 0x000fe2000d7a1270 */
[----:B------:R-:W-:Y:S01]  /*3b130*/  ULDC UR10, c[0x0][0x228] ;  /* 0x00008a00000a7ab9 */ /* 0x000fe20000000800 */
[C---:B------:R-:W-:Y:S02]  /*3b140*/  PRMT R15, R13.reuse, 0x7771, RZ ;  /* 0x000077710d0f7816 */ /* 0x040fe400000000ff */
[----:B------:R-:W-:Y:S02]  /*3b150*/  PRMT R9, R13, 0x7772, RZ ;  /* 0x000077720d097816 */ /* 0x000fe400000000ff */
[----:B0-----:R-:W-:Y:S02]  /*3b160*/  SHF.R.S32.HI R29, RZ, 0x1f, R12 ;  /* 0x0000001fff1d7819 */ /* 0x001fe4000001140c */
[----:B------:R-:W-:Y:S01]  /*3b170*/  IADD3 R16, P6, R12, R2, RZ ;  /* 0x000000020c107210 */ /* 0x000fe20007fde0ff */
[----:B------:R0:W-:Y:S04]  /*3b180*/  @P4 STG.E.U8 desc[UR6][R18.64], R15 ;  /* 0x0000000f12004986 */ /* 0x0001e8000c101106 */
[----:B------:R-:W-:Y:S01]  /*3b190*/  IMAD.X R17, R29, 0x1, R0, P6 ;  /* 0x000000011d117824 */ /* 0x000fe200030e0600 */
[----:B------:R-:W-:Y:S01]  /*3b1a0*/  ISETP.LT.AND P4, PT, R10, UR8, !P2 ;  /* 0x000000080a007c0c */ /* 0x000fe2000d781270 */
[----:B------:R-:W-:-:S03]  /*3b1b0*/  ULDC UR8, c[0x0][0x228] ;  /* 0x00008a0000087ab9 */ /* 0x000fc60000000800 */
[----:B------:R1:W-:Y:S01]  /*3b1c0*/  @P5 STG.E.U8 desc[UR6][R16.64], R9 ;  /* 0x0000000910005986 */ /* 0x0003e2000c101106 */
[----:B0-----:R-:W-:Y:S02]  /*3b1d0*/  VIADD R15, R23, 0xe ;  /* 0x0000000e170f7836 */ /* 0x001fe40000000000 */
[C---:B------:R-:W-:Y:S01]  /*3b1e0*/  VIADD R19, R12.reuse, UR4 ;  /* 0x000000040c137c36 */ /* 0x040fe20008000000 */
[----:B------:R-:W-:Y:S01]  /*3b1f0*/  ULDC UR4, c[0x0][0x22c] ;  /* 0x00008b0000047ab9 */ /* 0x000fe20000000800 */
[----:B-1----:R-:W-:-:S05]  /*3b200*/  IADD3 R16, P2, R12, R3, RZ ;  /* 0x000000030c107210 */ /* 0x002fca0007f5e0ff */
[----:B------:R-:W-:Y:S01]  /*3b210*/  IMAD.X R17, R29, 0x1, R28, P2 ;  /* 0x000000011d117824 */ /* 0x000fe200010e061c */
[----:B------:R-:W-:Y:S01]  /*3b220*/  ISETP.GE.AND P2, PT, R15, UR4, PT ;  /* 0x000000040f007c0c */ /* 0x000fe2000bf46270 */
[----:B------:R-:W-:Y:S01]  /*3b230*/  ULDC UR4, c[0x0][0x248] ;  /* 0x0000920000047ab9 */ /* 0x000fe20000000800 */
[----:B------:R-:W4:Y:S01]  /*3b240*/  LDL.LU R15, [R1+0x12a8] ;  /* 0x0012a800010f7983 */ /* 0x000f220000300800 */
[----:B------:R-:W-:Y:S01]  /*3b250*/  ISETP.LT.AND P5, PT, R11, UR10, !P3 ;  /* 0x0000000a0b007c0c */ /* 0x000fe2000dfa1270 */
[----:B------:R-:W-:Y:S01]  /*3b260*/  ULDC UR10, c[0x0][0x228] ;  /* 0x00008a00000a7ab9 */ /* 0x000fe20000000800 */
[----:B------:R-:W-:Y:S02]  /*3b270*/  SHF.R.S32.HI R9, RZ, 0x1f, R19 ;  /* 0x0000001fff097819 */ /* 0x000fe40000011413 */
[----:B------:R-:W-:Y:S02]  /*3b280*/  IADD3 R12, P6, R19, R2, RZ ;  /* 0x00000002130c7210 */ /* 0x000fe40007fde0ff */
[----:B------:R-:W-:-:S03]  /*3b290*/  PRMT R18, R13, 0x7773, RZ ;  /* 0x000077730d127816 */ /* 0x000fc600000000ff */
[----:B------:R-:W-:Y:S02]  /*3b2a0*/  IMAD.X R13, R9, 0x1, R0, P6 ;  /* 0x00000001090d7824 */ /* 0x000fe400030e0600 */
[----:B------:R0:W-:Y:S01]  /*3b2b0*/  @P4 STG.E.U8 desc[UR6][R16.64], R18 ;  /* 0x0000001210004986 */ /* 0x0001e2000c101106 */
[----:B------:R-:W-:Y:S01]  /*3b2c0*/  ISETP.LT.AND P4, PT, R10, UR8, !P3 ;  /* 0x000000080a007c0c */ /* 0x000fe2000df81270 */
[----:B------:R-:W-:Y:S01]  /*3b2d0*/  ULDC UR8, c[0x0][0x22c] ;  /* 0x00008b0000087ab9 */ /* 0x000fe20000000800 */
[C---:B0-----:R-:W-:Y:S01]  /*3b2e0*/  VIADD R18, R19.reuse, UR4 ;  /* 0x0000000413127c36 */ /* 0x041fe20008000000 */
[----:B------:R-:W-:Y:S01]  /*3b2f0*/  IADD3 R16, P3, R19, R3, RZ ;  /* 0x0000000313107210 */ /* 0x000fe20007f7e0ff */
[----:B------:R-:W-:-:S03]  /*3b300*/  ULDC UR4, c[0x0][0x228] ;  /* 0x00008a0000047ab9 */ /* 0x000fc60000000800 */
[----:B------:R-:W-:Y:S01]  /*3b310*/  SHF.R.S32.HI R19, RZ, 0x1f, R18 ;  /* 0x0000001fff137819 */ /* 0x000fe20000011412 */
[----:B------:R-:W-:Y:S01]  /*3b320*/  IMAD.X R17, R9, 0x1, R28, P3 ;  /* 0x0000000109117824 */ /* 0x000fe200018e061c */
[----:B---3--:R-:W-:-:S05]  /*3b330*/  PRMT R29, R14, 0x7770, RZ ;  /* 0x000077700e1d7816 */ /* 0x008fca00000000ff */
[----:B------:R0:W-:Y:S01]  /*3b340*/  @P5 STG.E.U8 desc[UR6][R12.64], R29 ;  /* 0x0000001d0c005986 */ /* 0x0001e2000c101106 */
[----:B------:R-:W-:Y:S01]  /*3b350*/  ISETP.LT.AND P5, PT, R11, UR10, !P1 ;  /* 0x0000000a0b007c0c */ /* 0x000fe2000cfa1270 */
[----:B------:R-:W-:Y:S01]  /*3b360*/  ULDC UR10, c[0x0][0x228] ;  /* 0x00008a00000a7ab9 */ /* 0x000fe20000000800 */
[----:B------:R-:W-:Y:S01]  /*3b370*/  PRMT R9, R14, 0x7771, RZ ;  /* 0x000077710e097816 */ /* 0x000fe200000000ff */
[----:B0-----:R-:W-:Y:S01]  /*3b380*/  VIADD R13, R23, 0xf ;  /* 0x0000000f170d7836 */ /* 0x001fe20000000000 */
[----:B------:R-:W-:Y:S02]  /*3b390*/  IADD3 R12, P6, R18, R2, RZ ;  /* 0x00000002120c7210 */ /* 0x000fe40007fde0ff */
[----:B------:R-:W-:Y:S02]  /*3b3a0*/  PRMT R29, R14, 0x7772, RZ ;  /* 0x000077720e1d7816 */ /* 0x000fe400000000ff */
[----:B------:R-:W-:Y:S01]  /*3b3b0*/  ISETP.GE.AND P3, PT, R13, UR8, PT ;  /* 0x000000080d007c0c */ /* 0x000fe2000bf66270 */
[----:B------:R-:W-:Y:S01]  /*3b3c0*/  IMAD.X R13, R19, 0x1, R0, P6 ;  /* 0x00000001130d7824 */ /* 0x000fe200030e0600 */
[----:B------:R0:W-:Y:S01]  /*3b3d0*/  @P4 STG.E.U8 desc[UR6][R16.64], R9 ;  /* 0x0000000910004986 */ /* 0x0001e2000c101106 */
[----:B------:R-:W-:Y:S01]  /*3b3e0*/  ISETP.LT.AND P4, PT, R10, UR4, !P1 ;  /* 0x000000040a007c0c */ /* 0x000fe2000cf81270 */
[----:B------:R-:W-:Y:S01]  /*3b3f0*/  ULDC UR4, c[0x0][0x248] ;  /* 0x0000920000047ab9 */ /* 0x000fe20000000800 */
[----:B------:R-:W-:Y:S01]  /*3b400*/  ULDC UR8, c[0x0][0x22c] ;  /* 0x00008b0000087ab9 */ /* 0x000fe20000000800 */
[----:B------:R1:W-:Y:S01]  /*3b410*/  @P5 STG.E.U8 desc[UR6][R12.64], R29 ;  /* 0x0000001d0c005986 */ /* 0x0003e2000c101106 */
[----:B------:R-:W-:Y:S01]  /*3b420*/  ISETP.LT.AND P5, PT, R11, UR10, !P2 ;  /* 0x0000000a0b007c0c */ /* 0x000fe2000d7a1270 */
[----:B------:R-:W-:Y:S01]  /*3b430*/  ULDC UR10, c[0x0][0x228] ;  /* 0x00008a00000a7ab9 */ /* 0x000fe20000000800 */
[C---:B0-----:R-:W-:Y:S01]  /*3b440*/  IADD3 R16, P1, R18.reuse, R3, RZ ;  /* 0x0000000312107210 */ /* 0x041fe20007f3e0ff */
[----:B------:R-:W-:Y:S01]  /*3b450*/  VIADD R18, R18, UR4 ;  /* 0x0000000412127c36 */ /* 0x000fe20008000000 */
[----:B------:R-:W-:Y:S01]  /*3b460*/  ULDC UR4, c[0x0][0x22c] ;  /* 0x00008b0000047ab9 */ /* 0x000fe20000000800 */
[----:B-1----:R-:W-:Y:S01]  /*3b470*/  VIADD R12, R23, 0x10 ;  /* 0x00000010170c7836 */ /* 0x002fe20000000000 */
[----:B------:R-:W-:Y:S01]  /*3b480*/  PRMT R13, R14, 0x7773, RZ ;  /* 0x000077730e0d7816 */ /* 0x000fe200000000ff */
[----:B------:R-:W-:Y:S01]  /*3b490*/  IMAD.X R17, R19, 0x1, R28, P1 ;  /* 0x0000000113117824 */ /* 0x000fe200008e061c */
[----:B------:R-:W-:-:S02]  /*3b4a0*/  SHF.R.S32.HI R14, RZ, 0x1f, R18 ;  /* 0x0000001fff0e7819 */ /* 0x000fc40000011412 */
[----:B------:R-:W-:Y:S01]  /*3b4b0*/  ISETP.GE.AND P1, PT, R12, UR8, PT ;  /* 0x000000080c007c0c */ /* 0x000fe2000bf26270 */
[----:B------:R-:W-:Y:S01]  /*3b4c0*/  ULDC UR8, c[0x0][0x228] ;  /* 0x00008a0000087ab9 */ /* 0x000fe20000000800 */
[----:B------:R-:W-:Y:S01]  /*3b4d0*/  IADD3 R12, P6, R18, R2, RZ ;  /* 0x00000002120c7210 */ /* 0x000fe20007fde0ff */
[----:B------:R0:W-:Y:S01]  /*3b4e0*/  @P4 STG.E.U8 desc[UR6][R16.64], R13 ;  /* 0x0000000d10004986 */ /* 0x0001e2000c101106 */
[----:B------:R-:W-:Y:S01]  /*3b4f0*/  ISETP.LT.AND P2, PT, R10, UR8, !P2 ;  /* 0x000000080a007c0c */ /* 0x000fe2000d741270 */
[----:B------:R-:W-:Y:S01]  /*3b500*/  ULDC UR8, c[0x0][0x228] ;  /* 0x00008a0000087ab9 */ /* 0x000fe20000000800 */
[----:B0-----:R-:W-:Y:S01]  /*3b510*/  VIADD R16, R23, 0x11 ;  /* 0x0000001117107836 */ /* 0x001fe20000000000 */
[----:B----4-:R-:W-:Y:S01]  /*3b520*/  PRMT R17, R15, 0x7770, RZ ;  /* 0x000077700f117816 */ /* 0x010fe200000000ff */
[----:B------:R-:W-:-:S03]  /*3b530*/  IMAD.X R13, R14, 0x1, R0, P6 ;  /* 0x000000010e0d7824 */ /* 0x000fc600030e0600 */
[----:B------:R-:W-:Y:S01]  /*3b540*/  ISETP.GE.AND P4, PT, R16, UR4, PT ;  /* 0x0000000410007c0c */ /* 0x000fe2000bf86270 */
[----:B------:R-:W-:Y:S01]  /*3b550*/  ULDC UR4, c[0x0][0x248] ;  /* 0x0000920000047ab9 */ /* 0x000fe20000000800 */
[----:B------:R0:W-:Y:S01]  /*3b560*/  @P5 STG.E.U8 desc[UR6][R12.64], R17 ;  /* 0x000000110c005986 */ /* 0x0001e2000c101106 */
[----:B------:R-:W-:Y:S01]  /*3b570*/  ISETP.LT.AND P5, PT, R11, UR8, !P3 ;  /* 0x000000080b007c0c */ /* 0x000fe2000dfa1270 */
[----:B------:R-:W-:Y:S01]  /*3b580*/  ULDC UR8, c[0x0][0x228] ;  /* 0x00008a0000087ab9 */ /* 0x000fe20000000800 */
[C---:B------:R-:W-:Y:S02]  /*3b590*/  PRMT R16, R15.reuse, 0x7771, RZ ;  /* 0x000077710f107816 */ /* 0x040fe400000000ff */
[C---:B0-----:R-:W-:Y:S01]  /*3b5a0*/  IADD3 R12, P6, R18.reuse, R3, RZ ;  /* 0x00000003120c7210 */ /* 0x041fe20007fde0ff */
[----:B------:R-:W-:Y:S01]  /*3b5b0*/  VIADD R18, R18, UR4 ;  /* 0x0000000412127c36 */ /* 0x000fe20008000000 */
[----:B------:R-:W-:Y:S01]  /*3b5c0*/  ISETP.LT.AND P3, PT, R10, UR8, !P3 ;  /* 0x000000080a007c0c */ /* 0x000fe2000df61270 */
[----:B------:R-:W-:Y:S01]  /*3b5d0*/  ULDC UR4, c[0x0][0x248] ;  /* 0x0000920000047ab9 */ /* 0x000fe20000000800 */
[----:B------:R-:W-:Y:S01]  /*3b5e0*/  PRMT R9, R15, 0x7773, RZ ;  /* 0x000077730f097816 */ /* 0x000fe200000000ff */
[----:B------:R-:W-:Y:S01]  /*3b5f0*/  IMAD.X R13, R14, 0x1, R28, P6 ;  /* 0x000000010e0d7824 */ /* 0x000fe200030e061c */
[----:B------:R-:W-:Y:S01]  /*3b600*/  SHF.R.S32.HI R19, RZ, 0x1f, R18 ;  /* 0x0000001fff137819 */ /* 0x000fe20000011412 */
[----:B------:R-:W-:Y:S01]  /*3b610*/  ULDC UR8, c[0x0][0x228] ;  /* 0x00008a0000087ab9 */ /* 0x000fe20000000800 */
[----:B------:R-:W-:-:S02]  /*3b620*/  IADD3 R14, P6, R18, R2, RZ ;  /* 0x00000002120e7210 */ /* 0x000fc40007fde0ff */
[----:B------:R0:W-:Y:S01]  /*3b630*/  @P2 STG.E.U8 desc[UR6][R12.64], R16 ;  /* 0x000000100c002986 */ /* 0x0001e2000c101106 */
[----:B------:R-:W-:Y:S02]  /*3b640*/  PRMT R29, R15, 0x7772, RZ ;  /* 0x000077720f1d7816 */ /* 0x000fe400000000ff */
[C---:B------:R-:W-:Y:S02]  /*3b650*/  IMAD.X R15, R19.reuse, 0x1, R0, P6 ;  /* 0x00000001130f7824 */ /* 0x040fe400030e0600 */
[C---:B------:R-:W-:Y:S01]  /*3b660*/  VIADD R17, R18.reuse, UR4 ;  /* 0x0000000412117c36 */ /* 0x040fe20008000000 */
[----:B------:R-:W-:Y:S01]  /*3b670*/  ULDC UR4, c[0x0][0x22c] ;  /* 0x00008b0000047ab9 */ /* 0x000fe20000000800 */
[----:B0-----:R-:W-:Y:S01]  /*3b680*/  IADD3 R12, P2, R18, R3, RZ ;  /* 0x00000003120c7210 */ /* 0x001fe20007f5e0ff */
[----:B------:R0:W-:Y:S04]  /*3b690*/  @P5 STG.E.U8 desc[UR6][R14.64], R29 ;  /* 0x0000001d0e005986 */ /* 0x0001e8000c101106 */
[----:B------:R-:W-:Y:S01]  /*3b6a0*/  IMAD.X R13, R19, 0x1, R28, P2 ;  /* 0x00000001130d7824 */ /* 0x000fe200010e061c */
[----:B------:R-:W-:Y:S01]  /*3b6b0*/  ISETP.LT.AND P6, PT, R11, UR10, !P1 ;  /* 0x0000000a0b007c0c */ /* 0x000fe2000cfc1270 */
[----:B------:R-:W-:Y:S01]  /*3b6c0*/  ULDC UR10, c[0x0][0x228] ;  /* 0x00008a00000a7ab9 */ /* 0x000fe20000000800 */
[----:B------:R-:W-:-:S02]  /*3b6d0*/  SHF.R.S32.HI R16, RZ, 0x1f, R17 ;  /* 0x0000001fff107819 */ /* 0x000fc40000011411 */
[----:B------:R1:W-:Y:S01]  /*3b6e0*/  @P3 STG.E.U8 desc[UR6][R12.64], R9 ;  /* 0x000000090c003986 */ /* 0x0003e2000c101106 */
[----:B0-----:R-:W-:Y:S01]  /*3b6f0*/  VIADD R29, R23, 0x12 ;  /* 0x00000012171d7836 */ /* 0x001fe20000000000 */
[----:B------:R-:W-:Y:S01]  /*3b700*/  ISETP.LT.AND P3, PT, R10, UR8, !P1 ;  /* 0x000000080a007c0c */ /* 0x000fe2000cf61270 */
[----:B------:R-:W-:-:S03]  /*3b710*/  ULDC UR8, c[0x0][0x228] ;  /* 0x00008a0000087ab9 */ /* 0x000fc60000000800 */
[----:B------:R-:W-:Y:S01]  /*3b720*/  ISETP.GE.AND P2, PT, R29, UR4, PT ;  /* 0x000000041d007c0c */ /* 0x000fe2000bf46270 */
[----:B------:R-:W-:Y:S01]  /*3b730*/  ULDC UR4, c[0x0][0x248] ;  /* 0x0000920000047ab9 */ /* 0x000fe20000000800 */
[----:B------:R-:W-:Y:S01]  /*3b740*/  VIADD R29, R23, 0x13 ;  /* 0x00000013171d7836 */ /* 0x000fe20000000000 */
[C---:B-1----:R-:W-:Y:S01]  /*3b750*/  IADD3 R12, P1, R17.reuse, R3, RZ ;  /* 0x00000003110c7210 */ /* 0x042fe20007f3e0ff */
[----:B------:R-:W-:Y:S01]  /*3b760*/  VIADD R19, R17, UR4 ;  /* 0x0000000411137c36 */ /* 0x000fe20008000000 */
[----:B------:R-:W-:Y:S01]  /*3b770*/  ULDC UR4, c[0x0][0x22c] ;  /* 0x00008b0000047ab9 */ /* 0x000fe20000000800 */
[----:B------:R-:W3:Y:S02]  /*3b780*/  LDL.LU R9, [R1+0x12a4] ;  /* 0x0012a40001097983 */ /* 0x000ee40000300800 */
[----:B------:R-:W-:Y:S01]  /*3b790*/  IMAD.X R13, R16, 0x1, R28, P1 ;  /* 0x00000001100d7824 */ /* 0x000fe200008e061c */
[----:B------:R-:W-:Y:S01]  /*3b7a0*/  ISETP.GE.AND P1, PT, R29, UR4, PT ;  /* 0x000000041d007c0c */ /* 0x000fe2000bf26270 */
[----:B------:R-:W4:Y:S01]  /*3b7b0*/  LDL.LU R10, [R1+0x12a0] ;  /* 0x0012a000010a7983 */ /* 0x000f220000300800 */
[----:B------:R-:W-:Y:S01]  /*3b7c0*/  IADD3 R14, P5, R17, R2, RZ ;  /* 0x00000002110e7210 */ /* 0x000fe20007fbe0ff */
[----:B------:R-:W-:-:S02]  /*3b7d0*/  ULDC UR4, c[0x0][0x248] ;  /* 0x0000920000047ab9 */ /* 0x000fc40000000800 */
[----:B------:R-:W3:Y:S01]  /*3b7e0*/  LDL.LU R29, [R1+0x7dc] ;  /* 0x0007dc00011d7983 */ /* 0x000ee20000300800 */
[----:B--2---:R-:W-:Y:S01]  /*3b7f0*/  PRMT R18, R8, 0x7770, RZ ;  /* 0x0000777008127816 */ /* 0x004fe200000000ff */
[----:B------:R-:W-:Y:S01]  /*3b800*/  IMAD.X R15, R16, 0x1, R0, P5 ;  /* 0x00000001100f7824 */ /* 0x000fe200028e0600 */
[----:B------:R-:W-:Y:S01]  /*3b810*/  ISETP.LT.AND P5, PT, R11, UR10, !P4 ;  /* 0x0000000a0b007c0c */ /* 0x000fe2000e7a1270 */
[----:B------:R-:W-:-:S03]  /*3b820*/  ULDC UR10, c[0x0][0x228] ;  /* 0x00008a00000a7ab9 */ /* 0x000fc60000000800 */
[----:B------:R0:W-:Y:S01]  /*3b830*/  @P6 STG.E.U8 desc[UR6][R14.64], R18 ;  /* 0x000000120e006986 */ /* 0x0001e2000c101106 */
[C---:B------:R-:W-:Y:S02]  /*3b840*/  PRMT R16, R8.reuse, 0x7771, RZ ;  /* 0x0000777108107816 */ /* 0x040fe400000000ff */
[----:B------:R-:W-:Y:S02]  /*3b850*/  PRMT R17, R8, 0x7772, RZ ;  /* 0x0000777208117816 */ /* 0x000fe400000000ff */
[----:B0-----:R-:W-:Y:S02]  /*3b860*/  SHF.R.S32.HI R18, RZ, 0x1f, R19 ;  /* 0x0000001fff127819 */ /* 0x001fe40000011413 */
[----:B------:R-:W-:Y:S01]  /*3b870*/  IADD3 R14, P6, R19, R2, RZ ;  /* 0x00000002130e7210 */ /* 0x000fe20007fde0ff */
[----:B------:R0:W-:Y:S04]  /*3b880*/  @P3 STG.E.U8 desc[UR6][R12.64], R16 ;  /* 0x000000100c003986 */ /* 0x0001e8000c101106 */
[----:B------:R-:W-:-:S05]  /*3b890*/  IMAD.X R15, R18, 0x1, R0, P6 ;  /* 0x00000001120f7824 */ /* 0x000fca00030e0600 */
[----:B------:R1:W-:Y:S01]  /*3b8a0*/  @P5 STG.E.U8 desc[UR6][R14.64], R17 ;  /* 0x000000110e005986 */ /* 0x0003e2000c101106 */
[----:B------:R-:W-:Y:S01]  /*3b8b0*/  ISETP.LT.AND P5, PT, R11, UR10, !P2 ;  /* 0x0000000a0b007c0c */ /* 0x000fe2000d7a1270 */
[----:B------:R-:W-:Y:S01]  /*3b8c0*/  ULDC UR10, c[0x0][0x228] ;  /* 0x00008a00000a7ab9 */ /* 0x000fe20000000800 */
[C---:B0-----:R-:W-:Y:S01]  /*3b8d0*/  VIADD R16, R19.reuse, UR4 ;  /* 0x0000000413107c36 */ /* 0x041fe20008000000 */
[----:B------:R-:W-:Y:S01]  /*3b8e0*/  IADD3 R12, P3, R19, R3, RZ ;  /* 0x00000003130c7210 */ /* 0x000fe20007f7e0ff */
[----:B------:R-:W-:Y:S01]  /*3b8f0*/  VIADD R19, R23, 0x14 ;  /* 0x0000001417137836 */ /* 0x000fe20000000000 */
[----:B------:R-:W-:Y:S01]  /*3b900*/  PRMT R8, R8, 0x7773, RZ ;  /* 0x0000777308087816 */ /* 0x000fe200000000ff */
[----:B------:R-:W-:Y:S02]  /*3b910*/  ULDC UR4, c[0x0][0x22c] ;  /* 0x00008b0000047ab9 */ /* 0x000fe40000000800 */
[----:B------:R-:W-:Y:S01]  /*3b920*/  IMAD.X R13, R18, 0x1, R28, P3 ;  /* 0x00000001120d7824 */ /* 0x000fe200018e061c */
[----:B-1----:R-:W-:-:S02]  /*3b930*/  SHF.R.S32.HI R17, RZ, 0x1f, R16 ;  /* 0x0000001fff117819 */ /* 0x002fc40000011410 */
[----:B------:R-:W-:Y:S02]  /*3b940*/  IADD3 R14, P6, R16, R2, RZ ;  /* 0x00000002100e7210 */ /* 0x000fe40007fde0ff */
[----:B------:R-:W-:Y:S01]  /*3b950*/  ISETP.GE.AND P3, PT, R19, UR4, PT ;  /* 0x0000000413007c0c */ /* 0x000fe2000bf66270 */
[----:B------:R-:W-:Y:S02]  /*3b960*/  ULDC UR4, c[0x0][0x248] ;  /* 0x0000920000047ab9 */ /* 0x000fe40000000800 */
[----:B------:R-:W-:Y:S02]  /*3b970*/  IMAD.X R15, R17, 0x1, R0, P6 ;  /* 0x00000001110f7824 */ /* 0x000fe400030e0600 */
[----:B------:R-:W-:Y:S01]  /*3b980*/  VIADD R19, R23, 0x15 ;  /* 0x0000001517137836 */ /* 0x000fe20000000000 */
[----:B---3--:R-:W-:Y:S01]  /*3b990*/  ISETP.LT.AND P4, PT, R29, UR8, !P4 ;  /* 0x000000081d007c0c */ /* 0x008fe2000e781270 */
[----:B------:R-:W-:Y:S01]  /*3b9a0*/  ULDC UR8, c[0x0][0x228] ;  /* 0x00008a0000087ab9 */ /* 0x000fe20000000800 */
[----:B------:R-:W-:-:S11]  /*3b9b0*/  PRMT R18, R9, 0x7770, RZ ;  /* 0x0000777009127816 */ /* 0x000fd600000000ff */
[----:B------:R0:W-:Y:S01]  /*3b9c0*/  @P4 STG.E.U8 desc[UR6][R12.64], R8 ;  /* 0x000000080c004986 */ /* 0x0001e2000c101106 */
[----:B------:R-:W-:Y:S01]  /*3b9d0*/  ISETP.LT.AND P4, PT, R29, UR8, !P2 ;  /* 0x000000081d007c0c */ /* 0x000fe2000d781270 */
[----:B------:R-:W-:Y:S02]  /*3b9e0*/  ULDC UR8, c[0x0][0x228] ;  /* 0x00008a0000087ab9 */ /* 0x000fe40000000800 */
[----:B------:R1:W-:Y:S01]  /*3b9f0*/  @P5 STG.E.U8 desc[UR6][R14.64], R18 ;  /* 0x000000120e005986 */ /* 0x0003e2000c101106 */
[----:B------:R-:W-:Y:S01]  /*3ba00*/  ISETP.LT.AND P5, PT, R11, UR10, !P1 ;  /* 0x0000000a0b007c0c */ /* 0x000fe2000cfa1270 */
[----:B------:R-:W-:Y:S01]  /*3ba10*/  ULDC UR10, c[0x0][0x228] ;  /* 0x00008a00000a7ab9 */ /* 0x000fe20000000800 */
[C---:B0-----:R-:W-:Y:S01]  /*3ba20*/  VIADD R8, R16.reuse, UR4 ;  /* 0x0000000410087c36 */ /* 0x041fe20008000000 */
[----:B------:R-:W-:Y:S01]  /*3ba30*/  IADD3 R12, P2, R16, R3, RZ ;  /* 0x00000003100c7210 */ /* 0x000fe20007f5e0ff */
[----:B------:R-:W-:-:S03]  /*3ba40*/  ULDC UR4, c[0x0][0x22c] ;  /* 0x00008b0000047ab9 */ /* 0x000fc60000000800 */
[----:B------:R-:W-:Y:S02]  /*3ba50*/  SHF.R.S32.HI R16, RZ, 0x1f, R8 ;  /* 0x0000001fff107819 */ /* 0x000fe40000011408 */
[----:B-1----:R-:W-:Y:S01]  /*3ba60*/  IADD3 R14, P6, R8, R2, RZ ;  /* 0x00000002080e7210 */ /* 0x002fe20007fde0ff */
[----:B------:R-:W-:Y:S01]  /*3ba70*/  IMAD.X R13, R17, 0x1, R28, P2 ;  /* 0x00000001110d7824 */ /* 0x000fe200010e061c */
[C---:B------:R-:W-:Y:S02]  /*3ba80*/  PRMT R17, R9.reuse, 0x7771, RZ ;  /* 0x0000777109117816 */ /* 0x040fe400000000ff */
[----:B------:R-:W-:Y:S01]  /*3ba90*/  PRMT R18, R9, 0x7772, RZ ;  /* 0x0000777209127816 */ /* 0x000fe200000000ff */
[----:B------:R-:W-:Y:S01]  /*3baa0*/  IMAD.X R15, R16, 0x1, R0, P6 ;  /* 0x00000001100f7824 */ /* 0x000fe200030e0600 */
[----:B------:R-:W-:Y:S01]  /*3bab0*/  ISETP.GE.AND P2, PT, R19, UR4, PT ;  /* 0x0000000413007c0c */ /* 0x000fe2000bf46270 */
[----:B------:R0:W-:Y:S01]  /*3bac0*/  @P4 STG.E.U8 desc[UR6][R12.64], R17 ;  /* 0x000000110c004986 */ /* 0x0001e2000c101106 */
[----:B------:R-:W-:Y:S01]  /*3bad0*/  ULDC UR4, c[0x0][0x248] ;  /* 0x0000920000047ab9 */ /* 0x000fe20000000800 */
[----:B------:R-:W-:Y:S01]  /*3bae0*/  ISETP.LT.AND P4, PT, R29, UR8, !P1 ;  /* 0x000000081d007c0c */ /* 0x000fe2000cf81270 */
[----:B------:R-:W-:Y:S01]  /*3baf0*/  ULDC UR8, c[0x0][0x228] ;  /* 0x00008a0000087ab9 */ /* 0x000fe20000000800 */
[----:B------:R1:W-:Y:S01]  /*3bb00*/  @P5 STG.E.U8 desc[UR6][R14.64], R18 ;  /* 0x000000120e005986 */ /* 0x0003e2000c101106 */
[----:B------:R-:W-:Y:S01]  /*3bb10*/  ISETP.LT.AND P5, PT, R11, UR10, !P3 ;  /* 0x0000000a0b007c0c */ /* 0x000fe2000dfa1270 */
[----:B------:R-:W-:-:S02]  /*3bb20*/  ULDC UR10, c[0x0][0x228] ;  /* 0x00008a00000a7ab9 */ /* 0x000fc40000000800 */
[----:B------:R-:W2:Y:S01]  /*3bb30*/  LDL.LU R11, [R1+0x129c] ;  /* 0x00129c00010b7983 */ /* 0x000ea20000300800 */
[----:B0-----:R-:W-:-:S03]  /*3bb40*/  IADD3 R12, P1, R8, R3, RZ ;  /* 0x00000003080c7210 */ /* 0x001fc60007f3e0ff */
[----:B------:R-:W3:Y:S01]  /*3bb50*/  LDL.LU R19, [R1+0x3c] ;  /* 0x00003c0001137983 */ /* 0x000ee20000300800 */
[----:B-1----:R-:W-:Y:S01]  /*3bb60*/  VIADD R15, R8, UR4 ;  /* 0x00000004080f7c36 */ /* 0x002fe20008000000 */
[----:B----4-:R-:W-:Y:S01]  /*3bb70*/  PRMT R18, R10, 0x7770, RZ ;  /* 0x000077700a127816 */ /* 0x010fe200000000ff */
[----:B------:R-:W-:Y:S01]  /*3bb80*/  IMAD.X R13, R16, 0x1, R28, P1 ;  /* 0x00000001100d7824 */ /* 0x000fe200008e061c */
[----:B------:R-:W-:Y:S02]  /*3bb90*/  ULDC UR4, c[0x0][0x22c] ;  /* 0x00008b0000047ab9 */ /* 0x000fe40000000800 */
[----:B------:R-:W-:Y:S02]  /*3bba0*/  SHF.R.S32.HI R14, RZ, 0x1f, R15 ;  /* 0x0000001fff0e7819 */ /* 0x000fe4000001140f */
[----:B------:R-:W-:Y:S02]  /*3bbb0*/  IADD3 R8, P6, R15, R2, RZ ;  /* 0x000000020f087210 */ /* 0x000fe40007fde0ff */
[----:B------:R-:W-:-:S03]  /*3bbc0*/  PRMT R16, R9, 0x7773, RZ ;  /* 0x0000777309107816 */ /* 0x000fc600000000ff */
[----:B------:R-:W-:Y:S02]  /*3bbd0*/  IMAD.X R9, R14, 0x1, R0, P6 ;  /* 0x000000010e097824 */ /* 0x000fe400030e0600 */
[----:B------:R-:W-:Y:S04]  /*3bbe0*/  @P4 STG.E.U8 desc[UR6][R12.64], R16 ;  /* 0x000000100c004986 */ /* 0x000fe8000c101106 */
[----:B------:R0:W-:Y:S04]  /*3bbf0*/  @P5 STG.E.U8 desc[UR6][R8.64], R18 ;  /* 0x0000001208005986 */ /* 0x0001e8000c101106 */
[----:B0-----:R-:W4:Y:S01]  /*3bc00*/  LDL.LU R18, [R1+0x7d8] ;  /* 0x0007d80001127983 */ /* 0x001f220000300800 */
[----:B------:R-:W-:Y:S01]  /*3bc10*/  VIADD R17, R23, 0x16 ;  /* 0x0000001617117836 */ /* 0x000fe20000000000 */
[----:B------:R-:W-:Y:S01]  /*3bc20*/  ISETP.LT.AND P4, PT, R29, UR8, !P3 ;  /* 0x000000081d007c0c */ /* 0x000fe2000df81270 */
[----:B------:R-:W-:Y:S01]  /*3bc30*/  VIADD R13, R23, 0x17 ;  /* 0x00000017170d7836 */ /* 0x000fe20000000000 */
[----:B------:R-:W-:Y:S01]  /*3bc40*/  IADD3 R8, P3, R15, R3, RZ ;  /* 0x000000030f087210 */ /* 0x000fe20007f7e0ff */
[----:B------:R-:W-:Y:S01]  /*3bc50*/  ULDC UR8, c[0x0][0x22c] ;  /* 0x00008b0000087ab9 */ /* 0x000fe20000000800 */
[----:B------:R-:W-:Y:S01]  /*3bc60*/  ISETP.GE.AND P1, PT, R17, UR4, PT ;  /* 0x0000000411007c0c */ /* 0x000fe2000bf26270 */
[----:B------:R-:W-:-:S02]  /*3bc70*/  ULDC UR4, c[0x0][0x248] ;  /* 0x0000920000047ab9 */ /* 0x000fc40000000800 */
[----:B------:R-:W-:Y:S01]  /*3bc80*/  VIADD R16, R15, UR4 ;  /* 0x000000040f107c36 */ /* 0x000fe20008000000 */
[----:B------:R-:W-:Y:S01]  /*3bc90*/  ULDC UR4, c[0x0][0x228] ;  /* 0x00008a0000047ab9 */ /* 0x000fe20000000800 */
[----:B------:R-:W-:Y:S01]  /*3bca0*/  IMAD.X R9, R14, 0x1, R28, P3 ;  /* 0x000000010e097824 */ /* 0x000fe200018e061c */
[----:B------:R-:W-:Y:S02]  /*3bcb0*/  PRMT R14, R10, 0x7771, RZ ;  /* 0x000077710a0e7816 */ /* 0x000fe400000000ff */
[----:B------:R-:W-:Y:S02]  /*3bcc0*/  SHF.R.S32.HI R15, RZ, 0x1f, R16 ;  /* 0x0000001fff0f7819 */ /* 0x000fe40000011410 */
[----:B------:R-:W-:Y:S01]  /*3bcd0*/  IADD3 R12, P6, R16, R2, RZ ;  /* 0x00000002100c7210 */ /* 0x000fe20007fde0ff */
[----:B------:R0:W-:Y:S01]  /*3bce0*/  @P4 STG.E.U8 desc[UR6][R8.64], R14 ;  /* 0x0000000e08004986 */ /* 0x0001e2000c101106 */
[----:B------:R-:W-:Y:S01]  /*3bcf0*/  ISETP.GE.AND P3, PT, R13, UR8, PT ;  /* 0x000000080d007c0c */ /* 0x000fe2000bf66270 */
[----:B------:R-:W-:Y:S01]  /*3bd00*/  ULDC UR8, c[0x0][0x22c] ;  /* 0x00008b0000087ab9 */ /* 0x000fe20000000800 */
[----:B------:R-:W-:Y:S01]  /*3bd10*/  ISETP.LT.AND P4, PT, R29, UR4, !P2 ;  /* 0x000000041d007c0c */ /* 0x000fe2000d781270 */
[----:B------:R-:W-:Y:S01]  /*3bd20*/  IMAD.X R13, R15, 0x1, R0, P6 ;  /* 0x000000010f0d7824 */ /* 0x000fe200030e0600 */
[----:B------:R-:W-:Y:S01]  /*3bd30*/  PRMT R17, R10, 0x7772, RZ ;  /* 0x000077720a117816 */ /* 0x000fe200000000ff */
[----:B------:R-:W-:-:S02]  /*3bd40*/  ULDC UR4, c[0x0][0x248] ;  /* 0x0000920000047ab9 */ /* 0x000fc40000000800 */
[----:B0-----:R-:W-:Y:S01]  /*3bd50*/  VIADD R14, R16, UR4 ;  /* 0x00000004100e7c36 */ /* 0x001fe20008000000 */
[----:B------:R-:W-:Y:S01]  /*3bd60*/  ULDC UR4, c[0x0][0x22c] ;  /* 0x00008b0000047ab9 */ /* 0x000fe20000000800 */
[----:B----4-:R-:W-:Y:S01]  /*3bd70*/  ISETP.LT.AND P5, PT, R18, UR10, !P2 ;  /* 0x0000000a12007c0c */ /* 0x010fe2000d7a1270 */
[----:B------:R-:W-:Y:S01]  /*3bd80*/  ULDC UR10, c[0x0][0x228] ;  /* 0x00008a00000a7ab9 */ /* 0x000fe20000000800 */
[----:B------:R-:W-:-:S05]  /*3bd90*/  IADD3 R8, P2, R16, R3, RZ ;  /* 0x0000000310087210 */ /* 0x000fca0007f5e0ff */
[----:B------:R-:W-:-:S06]  /*3bda0*/  IMAD.X R9, R15, 0x1, R28, P2 ;  /* 0x000000010f097824 */ /* 0x000fcc00010e061c */
[----:B------:R0:W-:Y:S01]  /*3bdb0*/  @P5 STG.E.U8 desc[UR6][R12.64], R17 ;  /* 0x000000110c005986 */ /* 0x0001e2000c101106 */
[----:B------:R-:W-:Y:S01]  /*3bdc0*/  ISETP.LT.AND P5, PT, R18, UR10, !P1 ;  /* 0x0000000a12007c0c */ /* 0x000fe2000cfa1270 */
[----:B------:R-:W-:Y:S01]  /*3bdd0*/  ULDC UR10, c[0x0][0x228] ;  /* 0x00008a00000a7ab9 */ /* 0x000fe20000000800 */
[----:B0-----:R-:W-:Y:S01]  /*3bde0*/  VIADD R12, R23, 0x18 ;  /* 0x00000018170c7836 */ /* 0x001fe20000000000 */
[----:B------:R-:W-:Y:S01]  /*3bdf0*/  PRMT R13, R10, 0x7773, RZ ;  /* 0x000077730a0d7816 */ /* 0x000fe200000000ff */
[----:B------:R-:W4:Y:S01]  /*3be00*/  LDL.LU R17, [R1+0x38] ;  /* 0x0000380001117983 */ /* 0x000f220000300800 */
[----:B------:R-:W-:Y:S02]  /*3be10*/  SHF.R.S32.HI R10, RZ, 0x1f, R14 ;  /* 0x0000001fff0a7819 */ /* 0x000fe4000001140e */
[----:B------:R-:W-:Y:S01]  /*3be20*/  ISETP.GE.AND P2, PT, R12, UR8, PT ;  /* 0x000000080c007c0c */ /* 0x000fe2000bf46270 */
[----:B------:R0:W-:Y:S01]  /*3be30*/  @P4 STG.E.U8 desc[UR6][R8.64], R13 ;  /* 0x0000000d08004986 */ /* 0x0001e2000c101106 */
[----:B------:R-:W-:Y:S01]  /*3be40*/  IADD3 R12, P6, R14, R2, RZ ;  /* 0x000000020e0c7210 */ /* 0x000fe20007fde0ff */
[----:B------:R-:W-:-:S02]  /*3be50*/  ULDC UR8, c[0x0][0x228] ;  /* 0x00008a0000087ab9 */ /* 0x000fc40000000800 */
[----:B------:R-:W-:Y:S01]  /*3be60*/  ISETP.LT.AND P1, PT, R29, UR8, !P1 ;  /* 0x000000081d007c0c */ /* 0x000fe2000cf21270 */
[----:B------:R-:W-:Y:S01]  /*3be70*/  ULDC UR8, c[0x0][0x228] ;  /* 0x00008a0000087ab9 */ /* 0x000fe20000000800 */
[----:B0-----:R-:W-:Y:S01]  /*3be80*/  VIADD R8, R23, 0x19 ;  /* 0x0000001917087836 */ /* 0x001fe20000000000 */
[----:B--2---:R-:W-:Y:S01]  /*3be90*/  PRMT R9, R11, 0x7770, RZ ;  /* 0x000077700b097816 */ /* 0x004fe200000000ff */
[----:B------:R-:W-:-:S03]  /*3bea0*/  IMAD.X R13, R10, 0x1, R0, P6 ;  /* 0x000000010a0d7824 */ /* 0x000fc600030e0600 */
[----:B------:R-:W-:Y:S01]  /*3beb0*/  ISETP.GE.AND P4, PT, R8, UR4, PT ;  /* 0x0000000408007c0c */ /* 0x000fe2000bf86270 */
[----:B------:R-:W-:Y:S01]  /*3bec0*/  ULDC UR4, c[0x0][0x248] ;  /* 0x0000920000047ab9 */ /* 0x000fe20000000800 */
[C---:B------:R-:W-:Y:S01]  /*3bed0*/  IADD3 R8, P6, R14.reuse, R3, RZ ;  /* 0x000000030e087210 */ /* 0x040fe20007fde0ff */
[----:B------:R-:W-:Y:S01]  /*3bee0*/  VIADD R14, R14, UR4 ;  /* 0x000000040e0e7c36 */ /* 0x000fe20008000000 */
[----:B------:R0:W-:Y:S01]  /*3bef0*/  @P5 STG.E.U8 desc[UR6][R12.64], R9 ;  /* 0x000000090c005986 */ /* 0x0001e2000c101106 */
[----:B------:R-:W-:Y:S01]  /*3bf00*/  ISETP.LT.AND P5, PT, R18, UR8, !P3 ;  /* 0x0000000812007c0c */ /* 0x000fe2000dfa1270 */
[----:B------:R-:W-:Y:S01]  /*3bf10*/  ULDC UR4, c[0x0][0x248] ;  /* 0x0000920000047ab9 */ /* 0x000fe20000000800 */
[C---:B------:R-:W-:Y:S01]  /*3bf20*/  PRMT R15, R11.reuse, 0x7771, RZ ;  /* 0x000077710b0f7816 */ /* 0x040fe200000000ff */
[----:B------:R-:W-:Y:S01]  /*3bf30*/  ULDC UR8, c[0x0][0x228] ;  /* 0x00008a0000087ab9 */ /* 0x000fe20000000800 */
[----:B------:R-:W-:Y:S01]  /*3bf40*/  PRMT R16, R11, 0x7772, RZ ;  /* 0x000077720b107816 */ /* 0x000fe200000000ff */
[----:B0-----:R-:W-:Y:S01]  /*3bf50*/  IMAD.X R9, R10, 0x1, R28, P6 ;  /* 0x000000010a097824 */ /* 0x001fe200030e061c */
[----:B------:R-:W-:-:S02]  /*3bf60*/  SHF.R.S32.HI R13, RZ, 0x1f, R14 ;  /* 0x0000001fff0d7819 */ /* 0x000fc4000001140e */
[----:B------:R-:W-:Y:S02]  /*3bf70*/  IADD3 R10, P6, R14, R2, RZ ;  /* 0x000000020e0a7210 */ /* 0x000fe40007fde0ff */
[----:B------:R-:W-:Y:S01]  /*3bf80*/  PRMT R12, R11, 0x7773, RZ ;  /* 0x000077730b0c7816 */ /* 0x000fe200000000ff */
[----:B------:R0:W-:Y:S02]  /*3bf90*/  @P1 STG.E.U8 desc[UR6][R8.64], R15 ;  /* 0x0000000f08001986 */ /* 0x0001e4000c101106 */
[----:B------:R-:W-:Y:S01]  /*3bfa0*/  IMAD.X R11, R13, 0x1, R0, P6 ;  /* 0x000000010d0b7824 */ /* 0x000fe200030e0600 */
[----:B------:R-:W-:Y:S01]  /*3bfb0*/  ISETP.LT.AND P3, PT, R29, UR8, !P3 ;  /* 0x000000081d007c0c */ /* 0x000fe2000df61270 */
[----:B------:R-:W-:Y:S01]  /*3bfc0*/  ULDC UR8, c[0x0][0x228] ;  /* 0x00008a0000087ab9 */ /* 0x000fe20000000800 */
[----:B------:R-:W-:Y:S01]  /*3bfd0*/  ISETP.LT.AND P6, PT, R18, UR10, !P2 ;  /* 0x0000000a12007c0c */ /* 0x000fe2000d7c1270 */
[----:B------:R-:W-:Y:S01]  /*3bfe0*/  ULDC UR10, c[0x0][0x228] ;  /* 0x00008a00000a7ab9 */ /* 0x000fe20000000800 */
[----:B------:R1:W-:Y:S01]  /*3bff0*/  @P5 STG.E.U8 desc[UR6][R10.64], R16 ;  /* 0x000000100a005986 */ /* 0x0003e2000c101106 */
[C---:B0-----:R-:W-:Y:S01]  /*3c000*/  VIADD R15, R14.reuse, UR4 ;  /* 0x000000040e0f7c36 */ /* 0x041fe20008000000 */
[----:B------:R-:W-:Y:S01]  /*3c010*/  IADD3 R8, P1, R14, R3, RZ ;  /* 0x000000030e087210 */ /* 0x000fe20007f3e0ff */
[----:B------:R-:W-:-:S03]  /*3c020*/  ULDC UR4, c[0x0][0x22c] ;  /* 0x00008b0000047ab9 */ /* 0x000fc60000000800 */
[----:B------:R-:W-:Y:S02]  /*3c030*/  SHF.R.S32.HI R14, RZ, 0x1f, R15 ;  /* 0x0000001fff0e7819 */ /* 0x000fe4000001140f */
[----:B-1----:R-:W-:Y:S01]  /*3c040*/  IADD3 R10, P5, R15, R2, RZ ;  /* 0x000000020f0a7210 */ /* 0x002fe20007fbe0ff */
[----:B------:R-:W-:Y:S02]  /*3c050*/  VIADD R16, R23, 0x1a ;  /* 0x0000001a17107836 */ /* 0x000fe40000000000 */
[----:B------:R-:W-:Y:S01]  /*3c060*/  IMAD.X R9, R13, 0x1, R28, P1 ;  /* 0x000000010d097824 */ /* 0x000fe200008e061c */
[----:B------:R-:W-:Y:S01]  /*3c070*/  PRMT R13, R4, 0x7770, RZ ;  /* 0x00007770040d7816 */ /* 0x000fe200000000ff */
[----:B------:R-:W-:Y:S01]  /*3c080*/  IMAD.X R11, R14, 0x1, R0, P5 ;  /* 0x000000010e0b7824 */ /* 0x000fe200028e0600 */
[----:B------:R-:W-:Y:S01]  /*3c090*/  ISETP.GE.AND P1, PT, R16, UR4, PT ;  /* 0x0000000410007c0c */ /* 0x000fe2000bf26270 */
[----:B------:R-:W-:Y:S01]  /*3c0a0*/  ULDC UR4, c[0x0][0x248] ;  /* 0x0000920000047ab9 */ /* 0x000fe20000000800 */
[----:B------:R0:W-:Y:S01]  /*3c0b0*/  @P3 STG.E.U8 desc[UR6][R8.64], R12 ;  /* 0x0000000c08003986 */ /* 0x0001e2000c101106 */
[----:B------:R-:W-:Y:S01]  /*3c0c0*/  ISETP.LT.AND P3, PT, R29, UR8, !P2 ;  /* 0x000000081d007c0c */ /* 0x000fe2000d761270 */
[----:B------:R-:W-:-:S02]  /*3c0d0*/  ULDC UR8, c[0x0][0x228] ;  /* 0x00008a0000087ab9 */ /* 0x000fc40000000800 */
[----:B------:R1:W-:Y:S01]  /*3c0e0*/  @P6 STG.E.U8 desc[UR6][R10.64], R13 ;  /* 0x0000000d0a006986 */ /* 0x0003e2000c101106 */
[----:B------:R-:W-:Y:S01]  /*3c0f0*/  ISETP.LT.AND P5, PT, R18, UR10, !P4 ;  /* 0x0000000a12007c0c */ /* 0x000fe2000e7a1270 */
[----:B------:R-:W-:Y:S01]  /*3c100*/  ULDC UR10, c[0x0][0x228] ;  /* 0x00008a00000a7ab9 */ /* 0x000fe20000000800 */
[C---:B0-----:R-:W-:Y:S01]  /*3c110*/  IADD3 R8, P2, R15.reuse, R3, RZ ;  /* 0x000000030f087210 */ /* 0x041fe20007f5e0ff */
[----:B-1----:R-:W-:Y:S01]  /*3c120*/  VIADD R13, R15, UR4 ;  /* 0x000000040f0d7c36 */ /* 0x002fe20008000000 */
[----:B------:R-:W-:Y:S01]  /*3c130*/  ULDC UR4, c[0x0][0x22c] ;  /* 0x00008b0000047ab9 */ /* 0x000fe20000000800 */
[----:B------:R-:W-:-:S03]  /*3c140*/  VIADD R15, R23, 0x1b ;  /* 0x0000001b170f7836 */ /* 0x000fc60000000000 */
[----:B------:R-:W-:Y:S02]  /*3c150*/  SHF.R.S32.HI R12, RZ, 0x1f, R13 ;  /* 0x0000001fff0c7819 */ /* 0x000fe4000001140d */
[----:B------:R-:W-:Y:S01]  /*3c160*/  IADD3 R10, P6, R13, R2, RZ ;  /* 0x000000020d0a7210 */ /* 0x000fe20007fde0ff */
[----:B------:R-:W-:Y:S01]  /*3c170*/  IMAD.X R9, R14, 0x1, R28, P2 ;  /* 0x000000010e097824 */ /* 0x000fe200010e061c */
[C---:B------:R-:W-:Y:S02]  /*3c180*/  PRMT R14, R4.reuse, 0x7771, RZ ;  /* 0x00007771040e7816 */ /* 0x040fe400000000ff */
[----:B------:R-:W-:Y:S01]  /*3c190*/  PRMT R16, R4, 0x7772, RZ ;  /* 0x0000777204107816 */ /* 0x000fe200000000ff */
[----:B------:R-:W-:Y:S01]  /*3c1a0*/  IMAD.X R11, R12, 0x1, R0, P6 ;  /* 0x000000010c0b7824 */ /* 0x000fe200030e0600 */
[----:B------:R-:W-:Y:S01]  /*3c1b0*/  ISETP.GE.AND P2, PT, R15, UR4, PT ;  /* 0x000000040f007c0c */ /* 0x000fe2000bf46270 */
[----:B------:R-:W-:Y:S01]  /*3c1c0*/  ULDC UR4, c[0x0][0x248] ;  /* 0x0000920000047ab9 */ /* 0x000fe20000000800 */
[----:B------:R0:W-:Y:S01]  /*3c1d0*/  @P3 STG.E.U8 desc[UR6][R8.64], R14 ;  /* 0x0000000e08003986 */ /* 0x0001e2000c101106 */
[----:B------:R-:W-:Y:S01]  /*3c1e0*/  ISETP.LT.AND P4, PT, R29, UR8, !P4 ;  /* 0x000000081d007c0c */ /* 0x000fe2000e781270 */
[----:B------:R-:W-:Y:S01]  /*3c1f0*/  VIADD R15, R23, 0x1c ;  /* 0x0000001c170f7836 */ /* 0x000fe20000000000 */
[----:B------:R-:W-:Y:S01]  /*3c200*/  PRMT R4, R4, 0x7773, RZ ;  /* 0x0000777304047816 */ /* 0x000fe200000000ff */
[----:B------:R1:W-:Y:S01]  /*3c210*/  @P5 STG.E.U8 desc[UR6][R10.64], R16 ;  /* 0x000000100a005986 */ /* 0x0003e2000c101106 */
[----:B------:R-:W-:Y:S01]  /*3c220*/  ISETP.LT.AND P5, PT, R18, UR10, !P1 ;  /* 0x0000000a12007c0c */ /* 0x000fe2000cfa1270 */
[----:B------:R-:W-:Y:S01]  /*3c230*/  ULDC UR8, c[0x0][0x228] ;  /* 0x00008a0000087ab9 */ /* 0x000fe20000000800 */
[----:B------:R-:W-:Y:S01]  /*3c240*/  ULDC UR10, c[0x0][0x228] ;  /* 0x00008a00000a7ab9 */ /* 0x000fe20000000800 */
[C---:B0-----:R-:W-:Y:S01]  /*3c250*/  VIADD R14, R13.reuse, UR4 ;  /* 0x000000040d0e7c36 */ /* 0x041fe20008000000 */
[----:B------:R-:W-:Y:S01]  /*3c260*/  IADD3 R8, P3, R13, R3, RZ ;  /* 0x000000030d087210 */ /* 0x000fe20007f7e0ff */
[----:B------:R-:W-:Y:S01]  /*3c270*/  ULDC UR4, c[0x0][0x22c] ;  /* 0x00008b0000047ab9 */ /* 0x000fe20000000800 */
[----:B-1----:R-:W2:Y:S02]  /*3c280*/  LDL.LU R16, [R1+0x34] ;  /* 0x0000340001107983 */ /* 0x002ea40000300800 */
[----:B------:R-:W-:-:S02]  /*3c290*/  SHF.R.S32.HI R13, RZ, 0x1f, R14 ;  /* 0x0000001fff0d7819 */ /* 0x000fc4000001140e */
[----:B------:R-:W-:Y:S01]  /*3c2a0*/  IADD3 R10, P6, R14, R2, RZ ;  /* 0x000000020e0a7210 */ /* 0x000fe20007fde0ff */
[----:B------:R-:W-:Y:S01]  /*3c2b0*/  IMAD.X R9, R12, 0x1, R28, P3 ;  /* 0x000000010c097824 */ /* 0x000fe200018e061c */
[----:B------:R-:W-:Y:S02]  /*3c2c0*/  PRMT R12, R5, 0x7770, RZ ;  /* 0x00007770050c7816 */ /* 0x000fe400000000ff */
[----:B------:R-:W-:Y:S01]  /*3c2d0*/  ISETP.GE.AND P3, PT, R15, UR4, PT ;  /* 0x000000040f007c0c */ /* 0x000fe2000bf66270 */
[----:B------:R-:W-:Y:S01]  /*3c2e0*/  IMAD.X R11, R13, 0x1, R0, P6 ;  /* 0x000000010d0b7824 */ /* 0x000fe200030e0600 */
[----:B------:R-:W-:Y:S01]  /*3c2f0*/  ULDC UR4, c[0x0][0x248] ;  /* 0x0000920000047ab9 */ /* 0x000fe20000000800 */
        /* <DEDUP_REMOVED lines=8> */
[----:B------:R-:W-:Y:S01]  /*3c380*/  VIADD R14, R23, 0x1d ;  /* 0x0000001d170e7836 */ /* 0x000fe20000000000 */
[----:B------:R-:W-:Y:S01]  /*3c390*/  PRMT R15, R5, 0x7772, RZ ;  /* 0x00007772050f7816 */ /* 0x000fe200000000ff */
[----:B------:R-:W-:Y:S01]  /*3c3a0*/  ULDC UR4, c[0x0][0x22c] ;  /* 0x00008b0000047ab9 */ /* 0x000fe20000000800 */
[----:B-1----:R-:W-:-:S02]  /*3c3b0*/  SHF.R.S32.HI R12, RZ, 0x1f, R4 ;  /* 0x0000001fff0c7819 */ /* 0x002fc40000011404 */
[----:B------:R-:W-:Y:S01]  /*3c3c0*/  IADD3 R10, P6, R4, R2, RZ ;  /* 0x00000002040a7210 */ /* 0x000fe20007fde0ff */
[----:B------:R-:W-:Y:S01]  /*3c3d0*/  IMAD.X R9, R13, 0x1, R28, P1 ;  /* 0x000000010d097824 */ /* 0x000fe200008e061c */
[----:B------:R-:W-:-:S03]  /*3c3e0*/  PRMT R13, R5, 0x7771, RZ ;  /* 0x00007771050d7816 */ /* 0x000fc600000000ff */
        /* <DEDUP_REMOVED lines=8> */
[----:B------:R-:W-:Y:S01]  /*3c470*/  ULDC UR10, c[0x0][0x228] ;  /* 0x00008a00000a7ab9 */ /* 0x000fe20000000800 */
[C---:B0-----:R-:W-:Y:S01]  /*3c480*/  IADD3 R8, P2, R4.reuse, R3, RZ ;  /* 0x0000000304087210 */ /* 0x041fe20007f5e0ff */
[----:B-1----:R-:W-:Y:S01]  /*3c490*/  VIADD R11, R4, UR4 ;  /* 0x00000004040b7c36 */ /* 0x002fe20008000000 */
[----:B------:R-:W-:-:S03]  /*3c4a0*/  PRMT R14, R6, 0x7770, RZ ;  /* 0x00007770060e7816 */ /* 0x000fc600000000ff */
[----:B------:R-:W-:Y:S01]  /*3c4b0*/  IMAD.X R9, R12, 0x1, R28, P2 ;  /* 0x000000010c097824 */ /* 0x000fe200010e061c */
[----:B------:R-:W3:Y:S01]  /*3c4c0*/  LDL.LU R15, [R1+0x40] ;  /* 0x00004000010f7983 */ /* 0x000ee20000300800 */
[----:B------:R-:W-:Y:S01]  /*3c4d0*/  VIADD R13, R23, 0x1e ;  /* 0x0000001e170d7836 */ /* 0x000fe20000000000 */
[----:B------:R-:W-:Y:S01]  /*3c4e0*/  SHF.R.S32.HI R10, RZ, 0x1f, R11 ;  /* 0x0000001fff0a7819 */ /* 0x000fe2000001140b */
[----:B------:R-:W-:Y:S01]  /*3c4f0*/  ULDC UR4, c[0x0][0x22c] ;  /* 0x00008b0000047ab9 */ /* 0x000fe20000000800 */
[----:B------:R-:W-:Y:S02]  /*3c500*/  IADD3 R4, P6, R11, R2, RZ ;  /* 0x000000020b047210 */ /* 0x000fe40007fde0ff */
[----:B------:R-:W-:-:S03]  /*3c510*/  PRMT R12, R5, 0x7773, RZ ;  /* 0x00007773050c7816 */ /* 0x000fc600000000ff */
[----:B------:R-:W-:Y:S02]  /*3c520*/  IMAD.X R5, R10, 0x1, R0, P6 ;  /* 0x000000010a057824 */ /* 0x000fe400030e0600 */
[----:B------:R-:W-:Y:S04]  /*3c530*/  @P4 STG.E.U8 desc[UR6][R8.64], R12 ;  /* 0x0000000c08004986 */ /* 0x000fe8000c101106 */
[----:B------:R0:W-:Y:S04]  /*3c540*/  @P5 STG.E.U8 desc[UR6][R4.64], R14 ;  /* 0x0000000e04005986 */ /* 0x0001e8000c101106 */
[----:B0-----:R-:W4:Y:S01]  /*3c550*/  LDL.LU R14, [R1+0x30] ;  /* 0x00003000010e7983 */ /* 0x001f220000300800 */
[----:B------:R-:W-:-:S02]  /*3c560*/  ISETP.LT.AND P4, PT, R29, UR8, !P3 ;  /* 0x000000081d007c0c */ /* 0x000fc4000df81270 */
[----:B------:R-:W-:Y:S01]  /*3c570*/  ISETP.GE.AND P2, PT, R13, UR4, PT ;  /* 0x000000040d007c0c */ /* 0x000fe2000bf46270 */
[----:B------:R-:W-:Y:S01]  /*3c580*/  ULDC UR4, c[0x0][0x248] ;  /* 0x0000920000047ab9 */ /* 0x000fe20000000800 */
[CC--:B------:R-:W-:Y:S01]  /*3c590*/  IADD3 R4, P3, R11.reuse, R3.reuse, RZ ;  /* 0x000000030b047210 */ /* 0x0c0fe20007f7e0ff */
[----:B------:R-:W-:Y:S01]  /*3c5a0*/  VIADD R12, R11, UR4 ;  /* 0x000000040b0c7c36 */ /* 0x000fe20008000000 */
[----:B------:R-:W-:Y:S01]  /*3c5b0*/  ISETP.LT.AND P5, PT, R18, UR10, !P1 ;  /* 0x0000000a12007c0c */ /* 0x000fe2000cfa1270 */
[----:B------:R-:W-:Y:S01]  /*3c5c0*/  VIADD R9, R23, 0x1f ;  /* 0x0000001f17097836 */ /* 0x000fe20000000000 */
[----:B------:R-:W-:Y:S01]  /*3c5d0*/  ULDC UR4, c[0x0][0x228] ;  /* 0x00008a0000047ab9 */ /* 0x000fe20000000800 */
[----:B------:R-:W-:Y:S01]  /*3c5e0*/  IMAD.X R5, R10, 0x1, R28, P3 ;  /* 0x000000010a057824 */ /* 0x000fe200018e061c */
[----:B------:R-:W-:Y:S01]  /*3c5f0*/  PRMT R10, R6, 0x7771, RZ ;  /* 0x00007771060a7816 */ /* 0x000fe200000000ff */
[----:B------:R-:W-:Y:S01]  /*3c600*/  ULDC UR8, c[0x0][0x22c] ;  /* 0x00008b0000087ab9 */ /* 0x000fe20000000800 */
[----:B------:R-:W-:Y:S01]  /*3c610*/  SHF.R.S32.HI R11, RZ, 0x1f, R12 ;  /* 0x0000001fff0b7819 */ /* 0x000fe2000001140c */
[----:B------:R-:W-:Y:S01]  /*3c620*/  ULDC UR10, c[0x0][0x228] ;  /* 0x00008a00000a7ab9 */ /* 0x000fe20000000800 */
[----:B------:R-:W-:Y:S01]  /*3c630*/  IADD3 R8, P6, R12, R2, RZ ;  /* 0x000000020c087210 */ /* 0x000fe20007fde0ff */
[----:B------:R0:W-:Y:S01]  /*3c640*/  @P4 STG.E.U8 desc[UR6][R4.64], R10 ;  /* 0x0000000a04004986 */ /* 0x0001e2000c101106 */
[----:B------:R-:W-:Y:S01]  /*3c650*/  ISETP.LT.AND P4, PT, R29, UR4, !P1 ;  /* 0x000000041d007c0c */ /* 0x000fe2000cf81270 */
[----:B------:R-:W-:Y:S01]  /*3c660*/  ULDC UR4, c[0x0][0x248] ;  /* 0x0000920000047ab9 */ /* 0x000fe20000000800 */
[----:B------:R-:W-:Y:S01]  /*3c670*/  ISETP.GE.AND P3, PT, R9, UR8, PT ;  /* 0x0000000809007c0c */ /* 0x000fe2000bf66270 */
[----:B------:R-:W-:Y:S01]  /*3c680*/  IMAD.X R9, R11, 0x1, R0, P6 ;  /* 0x000000010b097824 */ /* 0x000fe200030e0600 */
[----:B------:R-:W-:Y:S01]  /*3c690*/  PRMT R13, R6, 0x7772, RZ ;  /* 0x00007772060d7816 */ /* 0x000fe200000000ff */
[----:B------:R-:W-:Y:S01]  /*3c6a0*/  ULDC UR8, c[0x0][0x22c] ;  /* 0x00008b0000087ab9 */ /* 0x000fe20000000800 */
[----:B0-----:R-:W-:-:S03]  /*3c6b0*/  IADD3 R4, P1, R12, R3, RZ ;  /* 0x000000030c047210 */ /* 0x001fc60007f3e0ff */
[----:B------:R0:W-:Y:S01]  /*3c6c0*/  @P5 STG.E.U8 desc[UR6][R8.64], R13 ;  /* 0x0000000d08005986 */ /* 0x0001e2000c101106 */
[----:B------:R-:W-:Y:S02]  /*3c6d0*/  VIADD R10, R12, UR4 ;  /* 0x000000040c0a7c36 */ /* 0x000fe40008000000 */
[----:B------:R-:W-:Y:S01]  /*3c6e0*/  IMAD.X R5, R11, 0x1, R28, P1 ;  /* 0x000000010b057824 */ /* 0x000fe200008e061c */
[----:B------:R-:W-:Y:S01]  /*3c6f0*/  ISETP.LT.AND P5, PT, R18, UR10, !P2 ;  /* 0x0000000a12007c0c */ /* 0x000fe2000d7a1270 */
[----:B------:R-:W-:Y:S01]  /*3c700*/  ULDC UR4, c[0x0][0x22c] ;  /* 0x00008b0000047ab9 */ /* 0x000fe20000000800 */
[----:B0-----:R-:W-:Y:S01]  /*3c710*/  VIADD R8, R23, 0x20 ;  /* 0x0000002017087836 */ /* 0x001fe20000000000 */
[----:B------:R-:W-:Y:S01]  /*3c720*/  PRMT R9, R6, 0x7773, RZ ;  /* 0x0000777306097816 */ /* 0x000fe200000000ff */
[----:B------:R-:W-:Y:S01]  /*3c730*/  ULDC UR10, c[0x0][0x228] ;  /* 0x00008a00000a7ab9 */ /* 0x000fe20000000800 */
        /* <DEDUP_REMOVED lines=8> */
[----:B------:R-:W-:Y:S01]  /*3c7c0*/  PRMT R5, R7, 0x7770, RZ ;  /* 0x0000777007057816 */ /* 0x000fe200000000ff */
[----:B------:R-:W-:-:S03]  /*3c7d0*/  IMAD.X R9, R6, 0x1, R0, P6 ;  /* 0x0000000106097824 */ /* 0x000fc600030e0600 */
[----:B------:R-:W-:Y:S01]  /*3c7e0*/  ISETP.GE.AND P4, PT, R4, UR4, PT ;  /* 0x0000000404007c0c */ /* 0x000fe2000bf86270 */
[----:B------:R-:W-:Y:S01]  /*3c7f0*/  ULDC UR4, c[0x0][0x248] ;  /* 0x0000920000047ab9 */ /* 0x000fe20000000800 */
[C---:B------:R-:W-:Y:S01]  /*3c800*/  IADD3 R4, P6, R10.reuse, R3, RZ ;  /* 0x000000030a047210 */ /* 0x040fe20007fde0ff */
[----:B------:R0:W-:Y:S01]  /*3c810*/  @P5 STG.E.U8 desc[UR6][R8.64], R5 ;  /* 0x0000000508005986 */ /* 0x0001e2000c101106 */
[----:B------:R-:W-:Y:S01]  /*3c820*/  VIADD R10, R10, UR4 ;  /* 0x000000040a0a7c36 */ /* 0x000fe20008000000 */
[----:B------:R-:W-:Y:S01]  /*3c830*/  ISETP.LT.AND P5, PT, R18, UR8, !P3 ;  /* 0x0000000812007c0c */ /* 0x000fe2000dfa1270 */
[----:B------:R-:W-:Y:S01]  /*3c840*/  ULDC UR8, c[0x0][0x228] ;  /* 0x00008a0000087ab9 */ /* 0x000fe20000000800 */
[----:B------:R-:W-:Y:S01]  /*3c850*/  PRMT R11, R7, 0x7771, RZ ;  /* 0x00007771070b7816 */ /* 0x000fe200000000ff */
[----:B------:R-:W-:Y:S01]  /*3c860*/  ULDC UR4, c[0x0][0x248] ;  /* 0x0000920000047ab9 */ /* 0x000fe20000000800 */
[----:B------:R-:W-:Y:S01]  /*3c870*/  ISETP.LT.AND P3, PT, R29, UR8, !P3 ;  /* 0x000000081d007c0c */ /* 0x000fe2000df61270 */
[----:B------:R-:W-:Y:S01]  /*3c880*/  ULDC UR8, c[0x0][0x228] ;  /* 0x00008a0000087ab9 */ /* 0x000fe20000000800 */
[----:B0-----:R-:W-:Y:S01]  /*3c890*/  IMAD.X R5, R6, 0x1, R28, P6 ;  /* 0x0000000106057824 */ /* 0x001fe200030e061c */
[----:B------:R-:W-:-:S02]  /*3c8a0*/  SHF.R.S32.HI R9, RZ, 0x1f, R10 ;  /* 0x0000001fff097819 */ /* 0x000fc4000001140a */
[----:B------:R-:W-:Y:S02]  /*3c8b0*/  IADD3 R6, P6, R10, R2, RZ ;  /* 0x000000020a067210 */ /* 0x000fe40007fde0ff */
[----:B------:R0:W-:Y:S01]  /*3c8c0*/  @P2 STG.E.U8 desc[UR6][R4.64], R11 ;  /* 0x0000000b04002986 */ /* 0x0001e2000c101106 */
[C---:B------:R-:W-:Y:S02]  /*3c8d0*/  PRMT R8, R7.reuse, 0x7773, RZ ;  /* 0x0000777307087816 */ /* 0x040fe400000000ff */
[----:B------:R-:W-:Y:S01]  /*3c8e0*/  PRMT R12, R7, 0x7772, RZ ;  /* 0x00007772070c7816 */ /* 0x000fe200000000ff */
[----:B------:R-:W-:Y:S01]  /*3c8f0*/  IMAD.X R7, R9, 0x1, R0, P6 ;  /* 0x0000000109077824 */ /* 0x000fe200030e0600 */
[----:B------:R-:W-:Y:S01]  /*3c900*/  ISETP.LT.AND P6, PT, R18, UR10, !P1 ;  /* 0x0000000a12007c0c */ /* 0x000fe2000cfc1270 */
[----:B------:R-:W-:Y:S01]  /*3c910*/  ULDC UR10, c[0x0][0x228] ;  /* 0x00008a00000a7ab9 */ /* 0x000fe20000000800 */
[C---:B0-----:R-:W-:Y:S01]  /*3c920*/  IADD3 R4, P2, R10.reuse, R3, RZ ;  /* 0x000000030a047210 */ /* 0x041fe20007f5e0ff */
[----:B------:R-:W-:Y:S01]  /*3c930*/  VIADD R11, R10, UR4 ;  /* 0x000000040a0b7c36 */ /* 0x000fe20008000000 */
[----:B------:R0:W-:Y:S01]  /*3c940*/  @P5 STG.E.U8 desc[UR6][R6.64], R12 ;  /* 0x0000000c06005986 */ /* 0x0001e2000c101106 */
[----:B------:R-:W-:-:S02]  /*3c950*/  ULDC UR4, c[0x0][0x22c] ;  /* 0x00008b0000047ab9 */ /* 0x000fc40000000800 */
[----:B------:R-:W-:Y:S01]  /*3c960*/  IMAD.X R5, R9, 0x1, R28, P2 ;  /* 0x0000000109057824 */ /* 0x000fe200010e061c */
[----:B------:R-:W-:-:S04]  /*3c970*/  SHF.R.S32.HI R10, RZ, 0x1f, R11 ;  /* 0x0000001fff0a7819 */ /* 0x000fc8000001140b */
[----:B------:R1:W-:Y:S01]  /*3c980*/  @P3 STG.E.U8 desc[UR6][R4.64], R8 ;  /* 0x0000000804003986 */ /* 0x0003e2000c101106 */
[----:B------:R-:W-:Y:S01]  /*3c990*/  ISETP.LT.AND P3, PT, R29, UR8, !P1 ;  /* 0x000000081d007c0c */ /* 0x000fe2000cf61270 */
[----:B------:R-:W-:Y:S01]  /*3c9a0*/  ULDC UR8, c[0x0][0x228] ;  /* 0x00008a0000087ab9 */ /* 0x000fe20000000800 */
[----:B0-----:R-:W-:Y:S01]  /*3c9b0*/  IADD3 R6, P5, R11, R2, RZ ;  /* 0x000000020b067210 */ /* 0x001fe20007fbe0ff */
[----:B------:R-:W-:-:S04]  /*3c9c0*/  VIADD R12, R23, 0x22 ;  /* 0x00000022170c7836 */ /* 0x000fc80000000000 */
[----:B------:R-:W-:Y:S01]  /*3c9d0*/  IMAD.X R7, R10, 0x1, R0, P5 ;  /* 0x000000010a077824 */ /* 0x000fe200028e0600 */
[----:B-1----:R-:W-:Y:S02]  /*3c9e0*/  IADD3 R4, P1, R11, R3, RZ ;  /* 0x000000030b047210 */ /* 0x002fe40007f3e0ff */
[----:B------:R-:W-:Y:S01]  /*3c9f0*/  ISETP.GE.AND P2, PT, R12, UR4, PT ;  /* 0x000000040c007c0c */ /* 0x000fe2000bf46270 */
[----:B------:R-:W-:Y:S02]  /*3ca00*/  ULDC UR4, c[0x0][0x248] ;  /* 0x0000920000047ab9 */ /* 0x000fe40000000800 */
[----:B------:R-:W-:Y:S01]  /*3ca10*/  IMAD.X R5, R10, 0x1, R28, P1 ;  /* 0x000000010a057824 */ /* 0x000fe200008e061c */
[----:B------:R-:W-:Y:S01]  /*3ca20*/  ISETP.LT.AND P5, PT, R18, UR10, !P4 ;  /* 0x0000000a12007c0c */ /* 0x000fe2000e7a1270 */
[----:B------:R-:W-:Y:S01]  /*3ca30*/  ULDC UR10, c[0x0][0x228] ;  /* 0x00008a00000a7ab9 */ /* 0x000fe20000000800 */
[----:B------:R-:W-:Y:S01]  /*3ca40*/  ISETP.LT.AND P4, PT, R29, UR8, !P4 ;  /* 0x000000081d007c0c */ /* 0x000fe2000e781270 */
[----:B------:R-:W-:Y:S01]  /*3ca50*/  ULDC UR8, c[0x0][0x228] ;  /* 0x00008a0000087ab9 */ /* 0x000fe20000000800 */
[----:B----4-:R-:W-:-:S02]  /*3ca60*/  PRMT R9, R14, 0x7770, RZ ;  /* 0x000077700e097816 */ /* 0x010fc400000000ff */
[----:B------:R-:W-:-:S03]  /*3ca70*/  PRMT R10, R14, 0x7771, RZ ;  /* 0x000077710e0a7816 */ /* 0x000fc600000000ff */
[----:B------:R0:W-:Y:S04]  /*3ca80*/  @P6 STG.E.U8 desc[UR6][R6.64], R9 ;  /* 0x0000000906006986 */ /* 0x0001e8000c101106 */
[----:B------:R1:W-:Y:S01]  /*3ca90*/  @P3 STG.E.U8 desc[UR6][R4.64], R10 ;  /* 0x0000000a04003986 */ /* 0x0003e2000c101106 */
[----:B0-----:R-:W-:Y:S01]  /*3caa0*/  VIADD R9, R11, UR4 ;  /* 0x000000040b097c36 */ /* 0x001fe20008000000 */
[----:B------:R-:W-:Y:S01]  /*3cab0*/  ULDC UR4, c[0x0][0x22c] ;  /* 0x00008b0000047ab9 */ /* 0x000fe20000000800 */
[----:B------:R-:W-:-:S03]  /*3cac0*/  VIADD R11, R23, 0x23 ;  /* 0x00000023170b7836 */ /* 0x000fc60000000000 */
[----:B------:R-:W-:Y:S02]  /*3cad0*/  SHF.R.S32.HI R8, RZ, 0x1f, R9 ;  /* 0x0000001fff087819 */ /* 0x000fe40000011409 */
[CC--:B------:R-:W-:Y:S02]  /*3cae0*/  IADD3 R6, P6, R9.reuse, R2.reuse, RZ ;  /* 0x0000000209067210 */ /* 0x0c0fe40007fde0ff */
[-C--:B-1----:R-:W-:Y:S02]  /*3caf0*/  IADD3 R4, P3, R9, R3.reuse, RZ ;  /* 0x0000000309047210 */ /* 0x082fe40007f7e0ff */
[----:B------:R-:W-:Y:S01]  /*3cb00*/  PRMT R12, R14, 0x7772, RZ ;  /* 0x000077720e0c7816 */ /* 0x000fe200000000ff */
[C---:B------:R-:W-:Y:S01]  /*3cb10*/  IMAD.X R7, R8.reuse, 0x1, R0, P6 ;  /* 0x0000000108077824 */ /* 0x040fe200030e0600 */
[----:B------:R-:W-:Y:S01]  /*3cb20*/  ISETP.GE.AND P1, PT, R11, UR4, PT ;  /* 0x000000040b007c0c */ /* 0x000fe2000bf26270 */
[----:B------:R-:W-:Y:S01]  /*3cb30*/  IMAD.X R5, R8, 0x1, R28, P3 ;  /* 0x0000000108057824 */ /* 0x000fe200018e061c */
[----:B------:R-:W-:Y:S01]  /*3cb40*/  PRMT R8, R14, 0x7773, RZ ;  /* 0x000077730e087816 */ /* 0x000fe200000000ff */
[----:B------:R-:W-:Y:S01]  /*3cb50*/  ULDC UR4, c[0x0][0x248] ;  /* 0x0000920000047ab9 */ /* 0x000fe20000000800 */
[----:B------:R0:W-:Y:S01]  /*3cb60*/  @P5 STG.E.U8 desc[UR6][R6.64], R12 ;  /* 0x0000000c06005986 */ /* 0x0001e2000c101106 */
[----:B------:R-:W-:Y:S01]  /*3cb70*/  VIADD R10, R9, UR4 ;  /* 0x00000004090a7c36 */ /* 0x000fe20008000000 */
[----:B------:R-:W-:Y:S01]  /*3cb80*/  ISETP.LT.AND P5, PT, R18, UR10, !P2 ;  /* 0x0000000a12007c0c */ /* 0x000fe2000d7a1270 */
[----:B------:R-:W-:Y:S01]  /*3cb90*/  VIADD R11, R23, 0x24 ;  /* 0x00000024170b7836 */ /* 0x000fe20000000000 */
[----:B------:R1:W-:Y:S01]  /*3cba0*/  @P4 STG.E.U8 desc[UR6][R4.64], R8 ;  /* 0x0000000804004986 */ /* 0x0003e2000c101106 */
[----:B------:R-:W-:Y:S01]  /*3cbb0*/  ISETP.LT.AND P4, PT, R29, UR8, !P2 ;  /* 0x000000081d007c0c */ /* 0x000fe2000d781270 */
[----:B------:R-:W-:Y:S01]  /*3cbc0*/  ULDC UR4, c[0x0][0x22c] ;  /* 0x00008b0000047ab9 */ /* 0x000fe20000000800 */
[----:B------:R-:W-:Y:S01]  /*3cbd0*/  SHF.R.S32.HI R9, RZ, 0x1f, R10 ;  /* 0x0000001fff097819 */ /* 0x000fe2000001140a */
[----:B------:R-:W-:Y:S01]  /*3cbe0*/  ULDC UR10, c[0x0][0x228] ;  /* 0x00008a00000a7ab9 */ /* 0x000fe20000000800 */
[C---:B0-----:R-:W-:Y:S01]  /*3cbf0*/  IADD3 R6, P6, R10.reuse, R2, RZ ;  /* 0x000000020a067210 */ /* 0x041fe20007fde0ff */
[----:B------:R-:W-:Y:S01]  /*3cc00*/  ULDC UR8, c[0x0][0x228] ;  /* 0x00008a0000087ab9 */ /* 0x000fe20000000800 */
[----:B-1----:R-:W-:-:S03]  /*3cc10*/  IADD3 R4, P2, R10, R3, RZ ;  /* 0x000000030a047210 */ /* 0x002fc60007f5e0ff */
[----:B------:R-:W-:Y:S01]  /*3cc20*/  IMAD.X R7, R9, 0x1, R0, P6 ;  /* 0x0000000109077824 */ /* 0x000fe200030e0600 */
[C---:B--2---:R-:W-:Y:S02]  /*3cc30*/  PRMT R12, R16.reuse, 0x7770, RZ ;  /* 0x00007770100c7816 */ /* 0x044fe400000000ff */
[----:B------:R-:W-:Y:S01]  /*3cc40*/  ISETP.GE.AND P3, PT, R11, UR4, PT ;  /* 0x000000040b007c0c */ /* 0x000fe2000bf66270 */
[----:B------:R-:W-:Y:S01]  /*3cc50*/  IMAD.X R5, R9, 0x1, R28, P2 ;  /* 0x0000000109057824 */ /* 0x000fe200010e061c */
[----:B------:R-:W-:Y:S01]  /*3cc60*/  ULDC UR4, c[0x0][0x248] ;  /* 0x0000920000047ab9 */ /* 0x000fe20000000800 */
[----:B------:R-:W-:Y:S01]  /*3cc70*/  PRMT R9, R16, 0x7771, RZ ;  /* 0x0000777110097816 */ /* 0x000fe200000000ff */
[----:B------:R-:W-:Y:S01]  /*3cc80*/  VIADD R11, R10, UR4 ;  /* 0x000000040a0b7c36 */ /* 0x000fe20008000000 */
[----:B------:R0:W-:Y:S01]  /*3cc90*/  @P5 STG.E.U8 desc[UR6][R6.64], R12 ;  /* 0x0000000c06005986 */ /* 0x0001e2000c101106 */
[----:B------:R-:W-:Y:S01]  /*3cca0*/  ISETP.LT.AND P5, PT, R18, UR10, !P1 ;  /* 0x0000000a12007c0c */ /* 0x000fe2000cfa1270 */
[----:B------:R-:W-:Y:S01]  /*3ccb0*/  VIADD R10, R23, 0x25 ;  /* 0x00000025170a7836 */ /* 0x000fe20000000000 */
[----:B------:R-:W-:Y:S01]  /*3ccc0*/  ULDC UR4, c[0x0][0x22c] ;  /* 0x00008b0000047ab9 */ /* 0x000fe20000000800 */
[----:B------:R1:W-:Y:S01]  /*3ccd0*/  @P4 STG.E.U8 desc[UR6][R4.64], R9 ;  /* 0x0000000904004986 */ /* 0x0003e2000c101106 */
[----:B------:R-:W-:Y:S01]  /*3cce0*/  ISETP.LT.AND P4, PT, R29, UR8, !P1 ;  /* 0x000000081d007c0c */ /* 0x000fe2000cf81270 */
[----:B------:R-:W-:Y:S01]  /*3ccf0*/  ULDC UR10, c[0x0][0x228] ;  /* 0x00008a00000a7ab9 */ /* 0x000fe20000000800 */
[----:B------:R-:W-:Y:S01]  /*3cd00*/  SHF.R.S32.HI R8, RZ, 0x1f, R11 ;  /* 0x0000001fff087819 */ /* 0x000fe2000001140b */
[----:B------:R-:W-:Y:S01]  /*3cd10*/  ULDC UR8, c[0x0][0x228] ;  /* 0x00008a0000087ab9 */ /* 0x000fe20000000800 */
[----:B0-----:R-:W-:-:S02]  /*3cd20*/  IADD3 R6, P6, R11, R2, RZ ;  /* 0x000000020b067210 */ /* 0x001fc40007fde0ff */
[----:B-1----:R-:W-:-:S03]  /*3cd30*/  IADD3 R4, P1, R11, R3, RZ ;  /* 0x000000030b047210 */ /* 0x002fc60007f3e0ff */
[----:B------:R-:W-:Y:S01]  /*3cd40*/  IMAD.X R7, R8, 0x1, R0, P6 ;  /* 0x0000000108077824 */ /* 0x000fe200030e0600 */
[----:B------:R-:W-:Y:S01]  /*3cd50*/  PRMT R12, R16, 0x7772, RZ ;  /* 0x00007772100c7816 */ /* 0x000fe200000000ff */
[----:B------:R-:W-:Y:S01]  /*3cd60*/  IMAD.X R5, R8, 0x1, R28, P1 ;  /* 0x0000000108057824 */ /* 0x000fe200008e061c */
[----:B------:R-:W-:Y:S02]  /*3cd70*/  PRMT R8, R16, 0x7773, RZ ;  /* 0x0000777310087816 */ /* 0x000fe400000000ff */
[----:B------:R-:W2:Y:S01]  /*3cd80*/  LDL.LU R16, [R1+0x44] ;  /* 0x0000440001107983 */ /* 0x000ea20000300800 */
[----:B------:R-:W-:Y:S01]  /*3cd90*/  ISETP.GE.AND P2, PT, R10, UR4, PT ;  /* 0x000000040a007c0c */ /* 0x000fe2000bf46270 */
[----:B------:R-:W-:Y:S02]  /*3cda0*/  ULDC UR4, c[0x0][0x248] ;  /* 0x0000920000047ab9 */ /* 0x000fe40000000800 */
[----:B------:R-:W-:Y:S01]  /*3cdb0*/  VIADD R10, R11, UR4 ;  /* 0x000000040b0a7c36 */ /* 0x000fe20008000000 */
[----:B------:R0:W-:Y:S01]  /*3cdc0*/  @P5 STG.E.U8 desc[UR6][R6.64], R12 ;  /* 0x0000000c06005986 */ /* 0x0001e2000c101106 */
[----:B------:R-:W-:Y:S01]  /*3cdd0*/  ISETP.LT.AND P5, PT, R18, UR10, !P3 ;  /* 0x0000000a12007c0c */ /* 0x000fe2000dfa1270 */
[----:B------:R-:W-:Y:S01]  /*3cde0*/  VIADD R11, R23, 0x26 ;  /* 0x00000026170b7836 */ /* 0x000fe20000000000 */
[----:B------:R-:W-:Y:S01]  /*3cdf0*/  ULDC UR4, c[0x0][0x22c] ;  /* 0x00008b0000047ab9 */ /* 0x000fe20000000800 */
[----:B------:R-:W-:Y:S01]  /*3ce00*/  SHF.R.S32.HI R9, RZ, 0x1f, R10 ;  /* 0x0000001fff097819 */ /* 0x000fe2000001140a */
[----:B------:R1:W-:Y:S01]  /*3ce10*/  @P4 STG.E.U8 desc[UR6][R4.64], R8 ;  /* 0x0000000804004986 */ /* 0x0003e2000c101106 */
[----:B------:R-:W-:Y:S01]  /*3ce20*/  ISETP.LT.AND P4, PT, R29, UR8, !P3 ;  /* 0x000000081d007c0c */ /* 0x000fe2000df81270 */
[----:B------:R-:W-:Y:S01]  /*3ce30*/  ULDC UR10, c[0x0][0x228] ;  /* 0x00008a00000a7ab9 */ /* 0x000fe20000000800 */
[----:B0-----:R-:W-:Y:S01]  /*3ce40*/  IADD3 R6, P6, R10, R2, RZ ;  /* 0x000000020a067210 */ /* 0x001fe20007fde0ff */
[----:B------:R-:W-:Y:S01]  /*3ce50*/  ULDC UR8, c[0x0][0x22c] ;  /* 0x00008b0000087ab9 */ /* 0x000fe20000000800 */
[----:B------:R-:W-:-:S02]  /*3ce60*/  PRMT R12, R17, 0x7770, RZ ;  /* 0x00007770110c7816 */ /* 0x000fc400000000ff */
[----:B------:R-:W-:Y:S01]  /*3ce70*/  ISETP.GE.AND P1, PT, R11, UR4, PT ;  /* 0x000000040b007c0c */ /* 0x000fe2000bf26270 */
[C---:B------:R-:W-:Y:S01]  /*3ce80*/  IMAD.X R7, R9.reuse, 0x1, R0, P6 ;  /* 0x0000000109077824 */ /* 0x040fe200030e0600 */
[C---:B-1----:R-:W-:Y:S01]  /*3ce90*/  IADD3 R4, P3, R10.reuse, R3, RZ ;  /* 0x000000030a047210 */ /* 0x042fe20007f7e0ff */
[----:B------:R-:W-:Y:S02]  /*3cea0*/  ULDC UR4, c[0x0][0x248] ;  /* 0x0000920000047ab9 */ /* 0x000fe40000000800 */
[----:B------:R-:W-:Y:S01]  /*3ceb0*/  VIADD R8, R10, UR4 ;  /* 0x000000040a087c36 */ /* 0x000fe20008000000 */
[----:B------:R0:W-:Y:S01]  /*3cec0*/  @P5 STG.E.U8 desc[UR6][R6.64], R12 ;  /* 0x0000000c06005986 */ /* 0x0001e2000c101106 */
[----:B------:R-:W-:Y:S01]  /*3ced0*/  IMAD.X R5, R9, 0x1, R28, P3 ;  /* 0x0000000109057824 */ /* 0x000fe200018e061c */
[----:B------:R-:W-:Y:S01]  /*3cee0*/  ISETP.LT.AND P5, PT, R18, UR10, !P2 ;  /* 0x0000000a12007c0c */ /* 0x000fe2000d7a1270 */
[----:B------:R-:W-:Y:S01]  /*3cef0*/  ULDC UR4, c[0x0][0x228] ;  /* 0x00008a0000047ab9 */ /* 0x000fe20000000800 */
[----:B------:R-:W-:Y:S01]  /*3cf00*/  PRMT R9, R17, 0x7771, RZ ;  /* 0x0000777111097816 */ /* 0x000fe200000000ff */
[----:B------:R-:W-:Y:S01]  /*3cf10*/  ULDC UR10, c[0x0][0x228] ;  /* 0x00008a00000a7ab9 */ /* 0x000fe20000000800 */
[----:B------:R-:W-:-:S02]  /*3cf20*/  SHF.R.S32.HI R10, RZ, 0x1f, R8 ;  /* 0x0000001fff0a7819 */ /* 0x000fc40000011408 */
[----:B------:R-:W-:Y:S01]  /*3cf30*/  PRMT R11, R17, 0x7772, RZ ;  /* 0x00007772110b7816 */ /* 0x000fe200000000ff */
[----:B------:R1:W-:Y:S01]  /*3cf40*/  @P4 STG.E.U8 desc[UR6][R4.64], R9 ;  /* 0x0000000904004986 */ /* 0x0003e2000c101106 */
[----:B0-----:R-:W-:Y:S01]  /*3cf50*/  VIADD R7, R23, 0x27 ;  /* 0x0000002717077836 */ /* 0x001fe20000000000 */
[----:B------:R-:W-:-:S04]  /*3cf60*/  IADD3 R6, P6, R8, R2, RZ ;  /* 0x0000000208067210 */ /* 0x000fc80007fde0ff */
[----:B------:R-:W-:Y:S01]  /*3cf70*/  ISETP.GE.AND P3, PT, R7, UR8, PT ;  /* 0x0000000807007c0c */ /* 0x000fe2000bf66270 */
[----:B------:R-:W-:Y:S01]  /*3cf80*/  IMAD.X R7, R10, 0x1, R0, P6 ;  /* 0x000000010a077824 */ /* 0x000fe200030e0600 */
[----:B-1----:R-:W-:Y:S01]  /*3cf90*/  PRMT R5, R17, 0x7773, RZ ;  /* 0x0000777311057816 */ /* 0x002fe200000000ff */
[----:B------:R-:W-:Y:S01]  /*3cfa0*/  VIADD R4, R23, 0x28 ;  /* 0x0000002817047836 */ /* 0x000fe20000000000 */
[----:B------:R-:W4:Y:S01]  /*3cfb0*/  LDL.LU R17, [R1+0x48] ;  /* 0x0000480001117983 */ /* 0x000f220000300800 */
[----:B------:R-:W-:Y:S01]  /*3cfc0*/  ISETP.LT.AND P4, PT, R29, UR4, !P2 ;  /* 0x000000041d007c0c */ /* 0x000fe2000d781270 */
[----:B------:R-:W-:Y:S01]  /*3cfd0*/  ULDC UR4, c[0x0][0x248] ;  /* 0x0000920000047ab9 */ /* 0x000fe20000000800 */
[----:B------:R-:W-:Y:S01]  /*3cfe0*/  ULDC UR8, c[0x0][0x22c] ;  /* 0x00008b0000087ab9 */ /* 0x000fe20000000800 */
[----:B------:R0:W-:Y:S01]  /*3cff0*/  @P5 STG.E.U8 desc[UR6][R6.64], R11 ;  /* 0x0000000b06005986 */ /* 0x0001e2000c101106 */
[----:B------:R-:W-:Y:S01]  /*3d000*/  VIADD R9, R8, UR4 ;  /* 0x0000000408097c36 */ /* 0x000fe20008000000 */
[----:B------:R-:W-:Y:S01]  /*3d010*/  ISETP.LT.AND P5, PT, R18, UR10, !P1 ;  /* 0x0000000a12007c0c */ /* 0x000fe2000cfa1270 */
[----:B------:R-:W-:Y:S01]  /*3d020*/  ULDC UR4, c[0x0][0x22c] ;  /* 0x00008b0000047ab9 */ /* 0x000fe20000000800 */
[----:B------:R-:W-:Y:S01]  /*3d030*/  ULDC UR10, c[0x0][0x228] ;  /* 0x00008a00000a7ab9 */ /* 0x000fe20000000800 */
[----:B0-----:R-:W-:-:S05]  /*3d040*/  IADD3 R6, P2, R8, R3, RZ ;  /* 0x0000000308067210 */ /* 0x001fca0007f5e0ff */
[----:B------:R-:W-:Y:S01]  /*3d050*/  IMAD.X R7, R10, 0x1, R28, P2 ;  /* 0x000000010a077824 */ /* 0x000fe200010e061c */
[----:B------:R-:W-:Y:S01]  /*3d060*/  ISETP.GE.AND P2, PT, R4, UR8, PT ;  /* 0x0000000804007c0c */ /* 0x000fe2000bf46270 */
[----:B------:R-:W-:Y:S01]  /*3d070*/  ULDC UR8, c[0x0][0x228] ;  /* 0x00008a0000087ab9 */ /* 0x000fe20000000800 */
[----:B------:R-:W-:Y:S02]  /*3d080*/  SHF.R.S32.HI R10, RZ, 0x1f, R9 ;  /* 0x0000001fff0a7819 */ /* 0x000fe40000011409 */
[----:B------:R-:W-:Y:S01]  /*3d090*/  IADD3 R4, P6, R9, R2, RZ ;  /* 0x0000000209047210 */ /* 0x000fe20007fde0ff */
[----:B------:R0:W-:Y:S04]  /*3d0a0*/  @P4 STG.E.U8 desc[UR6][R6.64], R5 ;  /* 0x0000000506004986 */ /* 0x0001e8000c101106 */
[----:B0-----:R-:W-:Y:S01]  /*3d0b0*/  IMAD.X R5, R10, 0x1, R0, P6 ;  /* 0x000000010a057824 */ /* 0x001fe200030e0600 */
[----:B---3--:R-:W-:-:S05]  /*3d0c0*/  PRMT R7, R19, 0x7770, RZ ;  /* 0x0000777013077816 */ /* 0x008fca00000000ff */
[----:B------:R0:W-:Y:S01]  /*3d0d0*/  @P5 STG.E.U8 desc[UR6][R4.64], R7 ;  /* 0x0000000704005986 */ /* 0x0001e2000c101106 */
[----:B------:R-:W-:Y:S02]  /*3d0e0*/  PRMT R8, R19, 0x7773, RZ ;  /* 0x0000777313087816 */ /* 0x000fe400000000ff */
[----:B0-----:R-:W-:Y:S02]  /*3d0f0*/  IADD3 R4, P6, R9, R3, RZ ;  /* 0x0000000309047210 */ /* 0x001fe40007fde0ff */
[----:B------:R-:W-:-:S03]  /*3d100*/  PRMT R7, R19, 0x7771, RZ ;  /* 0x0000777113077816 */ /* 0x000fc600000000ff */
[----:B------:R-:W-:Y:S01]  /*3d110*/  IMAD.X R5, R10, 0x1, R28, P6 ;  /* 0x000000010a057824 */ /* 0x000fe200030e061c */
[----:B------:R-:W-:Y:S02]  /*3d120*/  PRMT R10, R19, 0x7772, RZ ;  /* 0x00007772130a7816 */ /* 0x000fe400000000ff */
[----:B------:R-:W3:Y:S01]  /*3d130*/  LDL.LU R19, [R1+0x4c] ;  /* 0x00004c0001137983 */ /* 0x000ee20000300800 */
[----:B------:R-:W-:Y:S01]  /*3d140*/  VIADD R6, R23, 0x29 ;  /* 0x0000002917067836 */ /* 0x000fe20000000000 */
[----:B------:R-:W-:Y:S01]  /*3d150*/  ISETP.LT.AND P1, PT, R29, UR8, !P1 ;  /* 0x000000081d007c0c */ /* 0x000fe2000cf21270 */
[----:B------:R-:W-:Y:S01]  /*3d160*/  ULDC UR8, c[0x0][0x228] ;  /* 0x00008a0000087ab9 */ /* 0x000fe20000000800 */
[----:B------:R-:W3:Y:S02]  /*3d170*/  LDL.LU R14, [R1+0x50] ;  /* 0x00005000010e7983 */ /* 0x000ee40000300800 */
[----:B------:R-:W-:Y:S01]  /*3d180*/  ISETP.GE.AND P4, PT, R6, UR4, PT ;  /* 0x0000000406007c0c */ /* 0x000fe2000bf86270 */
[----:B------:R-:W-:Y:S01]  /*3d190*/  ULDC UR4, c[0x0][0x248] ;  /* 0x0000920000047ab9 */ /* 0x000fe20000000800 */
[----:B------:R-:W-:Y:S01]  /*3d1a0*/  ISETP.LT.AND P5, PT, R18, UR8, !P3 ;  /* 0x0000000812007c0c */ /* 0x000fe2000dfa1270 */
[----:B------:R-:W-:Y:S01]  /*3d1b0*/  VIADD R12, R9, UR4 ;  /* 0x00000004090c7c36 */ /* 0x000fe20008000000 */
[----:B------:R-:W-:Y:S01]  /*3d1c0*/  ULDC UR8, c[0x0][0x228] ;  /* 0x00008a0000087ab9 */ /* 0x000fe20000000800 */
[----:B------:R-:W-:Y:S01]  /*3d1d0*/  ULDC UR4, c[0x0][0x248] ;  /* 0x0000920000047ab9 */ /* 0x000fe20000000800 */
[----:B------:R-:W-:-:S02]  /*3d1e0*/  ISETP.LT.AND P3, PT, R29, UR8, !P3 ;  /* 0x000000081d007c0c */ /* 0x000fc4000df61270 */
[----:B------:R-:W-:Y:S01]  /*3d1f0*/  SHF.R.S32.HI R9, RZ, 0x1f, R12 ;  /* 0x0000001fff097819 */ /* 0x000fe2000001140c */
[----:B------:R0:W-:Y:S01]  /*3d200*/  @P1 STG.E.U8 desc[UR6][R4.64], R7 ;  /* 0x0000000704001986 */ /* 0x0001e2000c101106 */
[C---:B------:R-:W-:Y:S01]  /*3d210*/  IADD3 R6, P6, R12.reuse, R2, RZ ;  /* 0x000000020c067210 */ /* 0x040fe20007fde0ff */
[C---:B------:R-:W-:Y:S01]  /*3d220*/  VIADD R11, R12.reuse, UR4 ;  /* 0x000000040c0b7c36 */ /* 0x040fe20008000000 */
[----:B------:R-:W-:Y:S01]  /*3d230*/  ULDC UR8, c[0x0][0x228] ;  /* 0x00008a0000087ab9 */ /* 0x000fe20000000800 */
[----:B------:R-:W-:Y:S01]  /*3d240*/  ULDC UR4, c[0x0][0x22c] ;  /* 0x00008b0000047ab9 */ /* 0x000fe20000000800 */
[----:B0-----:R-:W-:Y:S01]  /*3d250*/  IADD3 R4, P1, R12, R3, RZ ;  /* 0x000000030c047210 */ /* 0x001fe20007f3e0ff */
[----:B------:R-:W-:Y:S01]  /*3d260*/  IMAD.X R7, R9, 0x1, R0, P6 ;  /* 0x0000000109077824 */ /* 0x000fe200030e0600 */
[----:B------:R-:W-:Y:S01]  /*3d270*/  ISETP.LT.AND P6, PT, R18, UR10, !P2 ;  /* 0x0000000a12007c0c */ /* 0x000fe2000d7c1270 */
[----:B------:R-:W-:Y:S01]  /*3d280*/  VIADD R12, R23, 0x2a ;  /* 0x0000002a170c7836 */ /* 0x000fe20000000000 */
[----:B------:R-:W-:Y:S01]  /*3d290*/  ULDC UR10, c[0x0][0x228] ;  /* 0x00008a00000a7ab9 */ /* 0x000fe20000000800 */
[----:B------:R-:W-:Y:S01]  /*3d2a0*/  IMAD.X R5, R9, 0x1, R28, P1 ;  /* 0x0000000109057824 */ /* 0x000fe200008e061c */
[----:B------:R0:W-:Y:S04]  /*3d2b0*/  @P5 STG.E.U8 desc[UR6][R6.64], R10 ;  /* 0x0000000a06005986 */ /* 0x0001e8000c101106 */
[----:B------:R1:W-:Y:S01]  /*3d2c0*/  @P3 STG.E.U8 desc[UR6][R4.64], R8 ;  /* 0x0000000804003986 */ /* 0x0003e2000c101106 */
[----:B------:R-:W-:Y:S01]  /*3d2d0*/  ISETP.LT.AND P3, PT, R29, UR8, !P2 ;  /* 0x000000081d007c0c */ /* 0x000fe2000d761270 */
[----:B------:R-:W-:Y:S01]  /*3d2e0*/  ULDC UR8, c[0x0][0x228] ;  /* 0x00008a0000087ab9 */ /* 0x000fe20000000800 */
[----:B------:R-:W-:-:S02]  /*3d2f0*/  PRMT R9, R15, 0x7770, RZ ;  /* 0x000077700f097816 */ /* 0x000fc400000000ff */
[----:B0-----:R-:W-:Y:S02]  /*3d300*/  SHF.R.S32.HI R10, RZ, 0x1f, R11 ;  /* 0x0000001fff0a7819 */ /* 0x001fe4000001140b */
[C---:B------:R-:W-:Y:S02]  /*3d310*/  IADD3 R6, P5, R11.reuse, R2, RZ ;  /* 0x000000020b067210 */ /* 0x040fe40007fbe0ff */
[----:B-1----:R-:W-:-:S03]  /*3d320*/  IADD3 R4, P2, R11, R3, RZ ;  /* 0x000000030b047210 */ /* 0x002fc60007f5e0ff */
[----:B------:R-:W-:Y:S01]  /*3d330*/  IMAD.X R7, R10, 0x1, R0, P5 ;  /* 0x000000010a077824 */ /* 0x000fe200028e0600 */
[----:B------:R-:W-:Y:S01]  /*3d340*/  ISETP.GE.AND P1, PT, R12, UR4, PT ;  /* 0x000000040c007c0c */ /* 0x000fe2000bf26270 */
[----:B------:R-:W-:Y:S01]  /*3d350*/  ULDC UR4, c[0x0][0x248] ;  /* 0x0000920000047ab9 */ /* 0x000fe20000000800 */
[----:B------:R-:W-:Y:S01]  /*3d360*/  IMAD.X R5, R10, 0x1, R28, P2 ;  /* 0x000000010a057824 */ /* 0x000fe200010e061c */
[----:B------:R-:W-:Y:S01]  /*3d370*/  PRMT R10, R15, 0x7771, RZ ;  /* 0x000077710f0a7816 */ /* 0x000fe200000000ff */
[----:B------:R0:W-:Y:S01]  /*3d380*/  @P6 STG.E.U8 desc[UR6][R6.64], R9 ;  /* 0x0000000906006986 */ /* 0x0001e2000c101106 */
[----:B------:R-:W-:Y:S01]  /*3d390*/  ISETP.LT.AND P5, PT, R18, UR10, !P4 ;  /* 0x0000000a12007c0c */ /* 0x000fe2000e7a1270 */
[----:B------:R-:W-:Y:S01]  /*3d3a0*/  ULDC UR10, c[0x0][0x228] ;  /* 0x00008a00000a7ab9 */ /* 0x000fe20000000800 */
[----:B------:R-:W-:Y:S01]  /*3d3b0*/  ISETP.LT.AND P4, PT, R29, UR8, !P4 ;  /* 0x000000081d007c0c */ /* 0x000fe2000e781270 */
[----:B------:R1:W-:Y:S01]  /*3d3c0*/  @P3 STG.E.U8 desc[UR6][R4.64], R10 ;  /* 0x0000000a04003986 */ /* 0x0003e2000c101106 */
[----:B------:R-:W-:Y:S01]  /*3d3d0*/  PRMT R12, R15, 0x7772, RZ ;  /* 0x000077720f0c7816 */ /* 0x000fe200000000ff */
[----:B------:R-:W-:Y:S01]  /*3d3e0*/  ULDC UR8, c[0x0][0x228] ;  /* 0x00008a0000087ab9 */ /* 0x000fe20000000800 */
[----:B0-----:R-:W-:Y:S01]  /*3d3f0*/  VIADD R9, R11, UR4 ;  /* 0x000000040b097c36 */ /* 0x001fe20008000000 */
[----:B------:R-:W-:Y:S01]  /*3d400*/  ULDC UR4, c[0x0][0x22c] ;  /* 0x00008b0000047ab9 */ /* 0x000fe20000000800 */
[----:B------:R-:W-:-:S03]  /*3d410*/  VIADD R11, R23, 0x2b ;  /* 0x0000002b170b7836 */ /* 0x000fc60000000000 */
[----:B------:R-:W-:Y:S02]  /*3d420*/  SHF.R.S32.HI R8, RZ, 0x1f, R9 ;  /* 0x0000001fff087819 */ /* 0x000fe40000011409 */
[CC--:B------:R-:W-:Y:S02]  /*3d430*/  IADD3 R6, P6, R9.reuse, R2.reuse, RZ ;  /* 0x0000000209067210 */ /* 0x0c0fe40007fde0ff */
[----:B-1----:R-:W-:Y:S02]  /*3d440*/  IADD3 R4, P3, R9, R3, RZ ;  /* 0x0000000309047210 */ /* 0x002fe40007f7e0ff */
[----:B------:R-:W-:Y:S01]  /*3d450*/  ISETP.GE.AND P2, PT, R11, UR4, PT ;  /* 0x000000040b007c0c */ /* 0x000fe2000bf46270 */
[C---:B------:R-:W-:Y:S01]  /*3d460*/  IMAD.X R7, R8.reuse, 0x1, R0, P6 ;  /* 0x0000000108077824 */ /* 0x040fe200030e0600 */
[----:B------:R-:W-:Y:S01]  /*3d470*/  ULDC UR4, c[0x0][0x248] ;  /* 0x0000920000047ab9 */ /* 0x000fe20000000800 */
[----:B------:R-:W-:Y:S01]  /*3d480*/  IMAD.X R5, R8, 0x1, R28, P3 ;  /* 0x0000000108057824 */ /* 0x000fe200018e061c */
        /* <DEDUP_REMOVED lines=14> */
[----:B------:R-:W-:Y:S01]  /*3d570*/  ISETP.GE.AND P3, PT, R11, UR4, PT ;  /* 0x000000040b007c0c */ /* 0x000fe2000bf66270 */
[----:B------:R-:W-:Y:S01]  /*3d580*/  ULDC UR4, c[0x0][0x248] ;  /* 0x0000920000047ab9 */ /* 0x000fe20000000800 */
[----:B------:R-:W-:Y:S02]  /*3d590*/  IMAD.X R5, R9, 0x1, R28, P1 ;  /* 0x0000000109057824 */ /* 0x000fe400008e061c */
[----:B------:R-:W-:Y:S01]  /*3d5a0*/  VIADD R11, R10, UR4 ;  /* 0x000000040a0b7c36 */ /* 0x000fe20008000000 */
[----:B------:R-:W-:-:S04]  /*3d5b0*/  ULDC UR4, c[0x0][0x22c] ;  /* 0x00008b0000047ab9 */ /* 0x000fc80000000800 */
[----:B------:R-:W-:Y:S01]  /*3d5c0*/  SHF.R.S32.HI R8, RZ, 0x1f, R11 ;  /* 0x0000001fff087819 */ /* 0x000fe2000001140b */
[----:B------:R-:W-:-:S05]  /*3d5d0*/  VIADD R10, R23, 0x2d ;  /* 0x0000002d170a7836 */ /* 0x000fca0000000000 */
[----:B------:R-:W-:Y:S01]  /*3d5e0*/  ISETP.GE.AND P1, PT, R10, UR4, PT ;  /* 0x000000040a007c0c */ /* 0x000fe2000bf26270 */
[----:B------:R-:W-:Y:S02]  /*3d5f0*/  ULDC UR4, c[0x0][0x248] ;  /* 0x0000920000047ab9 */ /* 0x000fe40000000800 */
[----:B------:R-:W-:Y:S01]  /*3d600*/  VIADD R10, R11, UR4 ;  /* 0x000000040b0a7c36 */ /* 0x000fe20008000000 */
[----:B------:R-:W-:Y:S01]  /*3d610*/  ULDC UR4, c[0x0][0x22c] ;  /* 0x00008b0000047ab9 */ /* 0x000fe20000000800 */
[C---:B--2---:R-:W-:Y:S02]  /*3d620*/  PRMT R12, R16.reuse, 0x7770, RZ ;  /* 0x00007770100c7816 */ /* 0x044fe400000000ff */
[----:B------:R-:W-:-:S03]  /*3d630*/  PRMT R9, R16, 0x7771, RZ ;  /* 0x0000777110097816 */ /* 0x000fc600000000ff */
[----:B------:R0:W-:Y:S01]  /*3d640*/  @P5 STG.E.U8 desc[UR6][R6.64], R12 ;  /* 0x0000000c06005986 */ /* 0x0001e2000c101106 */
[----:B------:R-:W-:Y:S01]  /*3d650*/  ISETP.LT.AND P5, PT, R18, UR10, !P2 ;  /* 0x0000000a12007c0c */ /* 0x000fe2000d7a1270 */
[----:B------:R-:W-:Y:S02]  /*3d660*/  ULDC UR10, c[0x0][0x228] ;  /* 0x00008a00000a7ab9 */ /* 0x000fe40000000800 */
[----:B------:R1:W-:Y:S01]  /*3d670*/  @P4 STG.E.U8 desc[UR6][R4.64], R9 ;  /* 0x0000000904004986 */ /* 0x0003e2000c101106 */
[----:B------:R-:W-:Y:S01]  /*3d680*/  ISETP.LT.AND P4, PT, R29, UR8, !P2 ;  /* 0x000000081d007c0c */ /* 0x000fe2000d781270 */
[----:B------:R-:W-:Y:S01]  /*3d690*/  ULDC UR8, c[0x0][0x228] ;  /* 0x00008a0000087ab9 */ /* 0x000fe20000000800 */
[C---:B0-----:R-:W-:Y:S02]  /*3d6a0*/  IADD3 R6, P6, R11.reuse, R2, RZ ;  /* 0x000000020b067210 */ /* 0x041fe40007fde0ff */
[----:B-1----:R-:W-:-:S03]  /*3d6b0*/  IADD3 R4, P2, R11, R3, RZ ;  /* 0x000000030b047210 */ /* 0x002fc60007f5e0ff */
[----:B------:R-:W-:Y:S01]  /*3d6c0*/  IMAD.X R7, R8, 0x1, R0, P6 ;  /* 0x0000000108077824 */ /* 0x000fe200030e0600 */
[----:B------:R-:W-:Y:S01]  /*3d6d0*/  PRMT R12, R16, 0x7772, RZ ;  /* 0x00007772100c7816 */ /* 0x000fe200000000ff */
[----:B------:R-:W-:Y:S01]  /*3d6e0*/  IMAD.X R5, R8, 0x1, R28, P2 ;  /* 0x0000000108057824 */ /* 0x000fe200010e061c */
[----:B------:R-:W-:Y:S02]  /*3d6f0*/  PRMT R8, R16, 0x7773, RZ ;  /* 0x0000777310087816 */ /* 0x000fe400000000ff */
[----:B------:R-:W2:Y:S04]  /*3d700*/  LDL.LU R16, [R1+0x54] ;  /* 0x0000540001107983 */ /* 0x000ea80000300800 */
[----:B------:R0:W-:Y:S01]  /*3d710*/  @P5 STG.E.U8 desc[UR6][R6.64], R12 ;  /* 0x0000000c06005986 */ /* 0x0001e2000c101106 */
[----:B------:R-:W-:Y:S01]  /*3d720*/  ISETP.LT.AND P5, PT, R18, UR10, !P3 ;  /* 0x0000000a12007c0c */ /* 0x000fe2000dfa1270 */
[----:B------:R-:W-:Y:S01]  /*3d730*/  VIADD R11, R23, 0x2e ;  /* 0x0000002e170b7836 */ /* 0x000fe20000000000 */
[----:B------:R-:W-:Y:S01]  /*3d740*/  SHF.R.S32.HI R9, RZ, 0x1f, R10 ;  /* 0x0000001fff097819 */ /* 0x000fe2000001140a */
[----:B------:R1:W-:Y:S01]  /*3d750*/  @P4 STG.E.U8 desc[UR6][R4.64], R8 ;  /* 0x0000000804004986 */ /* 0x0003e2000c101106 */
[----:B------:R-:W-:Y:S01]  /*3d760*/  ISETP.LT.AND P4, PT, R29, UR8, !P3 ;  /* 0x000000081d007c0c */ /* 0x000fe2000df81270 */
[----:B------:R-:W-:Y:S01]  /*3d770*/  ULDC UR10, c[0x0][0x228] ;  /* 0x00008a00000a7ab9 */ /* 0x000fe20000000800 */
[CC--:B0-----:R-:W-:Y:S01]  /*3d780*/  IADD3 R6, P6, R10.reuse, R2.reuse, RZ ;  /* 0x000000020a067210 */ /* 0x0c1fe20007fde0ff */
[----:B------:R-:W-:Y:S01]  /*3d790*/  ULDC UR8, c[0x0][0x22c] ;  /* 0x00008b0000087ab9 */ /* 0x000fe20000000800 */
[----:B------:R-:W-:Y:S01]  /*3d7a0*/  ISETP.GE.AND P2, PT, R11, UR4, PT ;  /* 0x000000040b007c0c */ /* 0x000fe2000bf46270 */
[----:B------:R-:W-:Y:S01]  /*3d7b0*/  ULDC UR4, c[0x0][0x248] ;  /* 0x0000920000047ab9 */ /* 0x000fe20000000800 */
[C---:B-1----:R-:W-:Y:S01]  /*3d7c0*/  IADD3 R4, P3, R10.reuse, R3, RZ ;  /* 0x000000030a047210 */ /* 0x042fe20007f7e0ff */
[----:B------:R-:W-:Y:S01]  /*3d7d0*/  IMAD.X R7, R9, 0x1, R0, P6 ;  /* 0x0000000109077824 */ /* 0x000fe200030e0600 */
[C---:B----4-:R-:W-:Y:S01]  /*3d7e0*/  PRMT R12, R17.reuse, 0x7770, RZ ;  /* 0x00007770110c7816 */ /* 0x050fe200000000ff */
[----:B------:R-:W-:Y:S01]  /*3d7f0*/  VIADD R8, R10, UR4 ;  /* 0x000000040a087c36 */ /* 0x000fe20008000000 */
[----:B------:R-:W-:Y:S01]  /*3d800*/  PRMT R11, R17, 0x7772, RZ ;  /* 0x00007772110b7816 */ /* 0x000fe200000000ff */
[----:B------:R-:W-:Y:S01]  /*3d810*/  IMAD.X R5, R9, 0x1, R28, P3 ;  /* 0x0000000109057824 */ /* 0x000fe200018e061c */
[----:B------:R-:W-:Y:S01]  /*3d820*/  PRMT R9, R17, 0x7771, RZ ;  /* 0x0000777111097816 */ /* 0x000fe200000000ff */
[----:B------:R0:W-:Y:S01]  /*3d830*/  @P5 STG.E.U8 desc[UR6][R6.64], R12 ;  /* 0x0000000c06005986 */ /* 0x0001e2000c101106 */
[----:B------:R-:W-:Y:S01]  /*3d840*/  ISETP.LT.AND P5, PT, R18, UR10, !P1 ;  /* 0x0000000a12007c0c */ /* 0x000fe2000cfa1270 */
[----:B------:R-:W-:Y:S01]  /*3d850*/  ULDC UR4, c[0x0][0x228] ;  /* 0x00008a0000047ab9 */ /* 0x000fe20000000800 */
[----:B------:R-:W-:Y:S01]  /*3d860*/  SHF.R.S32.HI R10, RZ, 0x1f, R8 ;  /* 0x0000001fff0a7819 */ /* 0x000fe20000011408 */
[----:B------:R1:W-:Y:S01]  /*3d870*/  @P4 STG.E.U8 desc[UR6][R4.64], R9 ;  /* 0x0000000904004986 */ /* 0x0003e2000c101106 */
[----:B0-----:R-:W-:Y:S01]  /*3d880*/  VIADD R7, R23, 0x2f ;  /* 0x0000002f17077836 */ /* 0x001fe20000000000 */
[----:B------:R-:W-:Y:S01]  /*3d890*/  IADD3 R6, P6, R8, R2, RZ ;  /* 0x0000000208067210 */ /* 0x000fe20007fde0ff */
[----:B------:R-:W-:Y:S01]  /*3d8a0*/  ULDC UR10, c[0x0][0x228] ;  /* 0x00008a00000a7ab9 */ /* 0x000fe20000000800 */
[----:B-1----:R-:W-:-:S02]  /*3d8b0*/  PRMT R5, R17, 0x7773, RZ ;  /* 0x0000777311057816 */ /* 0x002fc400000000ff */
[----:B------:R-:W-:Y:S01]  /*3d8c0*/  ISETP.GE.AND P3, PT, R7, UR8, PT ;  /* 0x0000000807007c0c */ /* 0x000fe2000bf66270 */
[----:B------:R-:W4:Y:S01]  /*3d8d0*/  LDL.LU R17, [R1+0x58] ;  /* 0x0000580001117983 */ /* 0x000f220000300800 */
[----:B------:R-:W-:Y:S01]  /*3d8e0*/  IMAD.X R7, R10, 0x1, R0, P6 ;  /* 0x000000010a077824 */ /* 0x000fe200030e0600 */
[----:B------:R-:W-:Y:S01]  /*3d8f0*/  ISETP.LT.AND P4, PT, R29, UR4, !P1 ;  /* 0x000000041d007c0c */ /* 0x000fe2000cf81270 */
[----:B------:R-:W-:Y:S01]  /*3d900*/  ULDC UR4, c[0x0][0x248] ;  /* 0x0000920000047ab9 */ /* 0x000fe20000000800 */
[----:B------:R-:W-:Y:S01]  /*3d910*/  VIADD R4, R23, 0x30 ;  /* 0x0000003017047836 */ /* 0x000fe20000000000 */
        /* <DEDUP_REMOVED lines=122> */
[----:B0-----:R-:W-:Y:S01]  /*3e0c0*/  IADD3 R6, P6, R10, R2, RZ ;  /* 0x000000020a067210 */ /* 0x001fe20007fde0ff */
[----:B------:R-:W-:Y:S01]  /*3e0d0*/  ULDC UR8, c[0x0][0x22c] ;  /* 0x00008b0000087ab9 */ /* 0x000fe20000000800 */
[----:B----4-:R-:W-:-:S02]  /*3e0e0*/  PRMT R12, R17, 0x7770, RZ ;  /* 0x00007770110c7816 */ /* 0x010fc400000000ff */
[C---:B-1----:R-:W-:Y:S01]  /*3e0f0*/  IADD3 R4, P3, R10.reuse, R3, RZ ;  /* 0x000000030a047210 */ /* 0x042fe20007f7e0ff */
[----:B------:R-:W-:Y:S01]  /*3e100*/  IMAD.X R7, R9, 0x1, R0, P6 ;  /* 0x0000000109077824 */ /* 0x000fe200030e0600 */
[----:B------:R-:W-:Y:S01]  /*3e110*/  ISETP.GE.AND P1, PT, R11, UR4, PT ;  /* 0x000000040b007c0c */ /* 0x000fe2000bf26270 */
        /* <DEDUP_REMOVED lines=142> */
[C---:B0-----:R-:W-:Y:S01]  /*3ea00*/  IADD3 R6, P6, R10.reuse, R2, RZ ;  /* 0x000000020a067210 */ /* 0x041fe20007fde0ff */
[----:B------:R-:W-:Y:S01]  /*3ea10*/  ULDC UR8, c[0x0][0x22c] ;  /* 0x00008b0000087ab9 */ /* 0x000fe20000000800 */
[----:B------:R-:W-:Y:S01]  /*3ea20*/  ISETP.GE.AND P2, PT, R11, UR4, PT ;  /* 0x000000040b007c0c */ /* 0x000fe2000bf46270 */
[----:B------:R-:W-:Y:S01]  /*3ea30*/  ULDC UR4, c[0x0][0x248] ;  /* 0x0000920000047ab9 */ /* 0x000fe20000000800 */
[----:B----4-:R-:W-:Y:S01]  /*3ea40*/  PRMT R12, R17, 0x7770, RZ ;  /* 0x00007770110c7816 */ /* 0x010fe200000000ff */
[----:B------:R-:W-:Y:S01]  /*3ea50*/  IMAD.X R7, R9, 0x1, R0, P6 ;  /* 0x0000000109077824 */ /* 0x000fe200030e0600 */
[C---:B-1----:R-:W-:Y:S01]  /*3ea60*/  IADD3 R4, P3, R10.reuse, R3, RZ ;  /* 0x000000030a047210 */ /* 0x042fe20007f7e0ff */
[----:B------:R-:W-:Y:S01]  /*3ea70*/  VIADD R8, R10, UR4 ;  /* 0x000000040a087c36 */ /* 0x000fe20008000000 */
[----:B------:R-:W-:Y:S01]  /*3ea80*/  PRMT R11, R17, 0x7772, RZ ;  /* 0x00007772110b7816 */ /* 0x000fe200000000ff */
[----:B------:R-:W-:Y:S01]  /*3ea90*/  ULDC UR4, c[0x0][0x228] ;  /* 0x00008a0000047ab9 */ /* 0x000fe20000000800 */
[----:B------:R0:W-:Y:S01]  /*3eaa0*/  @P5 STG.E.U8 desc[UR6][R6.64], R12 ;  /* 0x0000000c06005986 */ /* 0x0001e2000c101106 */
[----:B------:R-:W-:Y:S01]  /*3eab0*/  IMAD.X R5, R9, 0x1, R28, P3 ;  /* 0x0000000109057824 */ /* 0x000fe200018e061c */
[----:B------:R-:W-:Y:S01]  /*3eac0*/  ISETP.LT.AND P5, PT, R18, UR10, !P1 ;  /* 0x0000000a12007c0c */ /* 0x000fe2000cfa1270 */
[----:B------:R-:W-:Y:S01]  /*3ead0*/  ULDC UR10, c[0x0][0x228] ;  /* 0x00008a00000a7ab9 */ /* 0x000fe20000000800 */
[----:B------:R-:W-:-:S02]  /*3eae0*/  PRMT R9, R17, 0x7771, RZ ;  /* 0x0000777111097816 */ /* 0x000fc400000000ff */
[----:B------:R-:W-:-:S03]  /*3eaf0*/  SHF.R.S32.HI R10, RZ, 0x1f, R8 ;  /* 0x0000001fff0a7819 */ /* 0x000fc60000011408 */
        /* <DEDUP_REMOVED lines=291> */
[----:B------:R-:W-:Y:S01]  /*3fd30*/  ISETP.LT.AND P5, PT, R18, UR10, !P1 ;  /* 0x0000000a12007c0c */ /* 0x000fe2000cfa1270 */
[----:B------:R-:W-:Y:S01]  /*3fd40*/  IMAD.X R5, R9, 0x1, R28, P3 ;  /* 0x0000000109057824 */ /* 0x000fe200018e061c */
[----:B------:R-:W-:Y:S01]  /*3fd50*/  PRMT R9, R17, 0x7771, RZ ;  /* 0x0000777111097816 */ /* 0x000fe200000000ff */
[----:B------:R-:W-:Y:S01]  /*3fd60*/  ULDC UR10, c[0x0][0x228] ;  /* 0x00008a00000a7ab9 */ /* 0x000fe20000000800 */
        /* <DEDUP_REMOVED lines=131> */
[----:B------:R-:W-:Y:S01]  /*405a0*/  ULDC UR10, c[0x0][0x228] ;  /* 0x00008a00000a7ab9 */ /* 0x000fe20000000800 */
[----:B0-----:R-:W-:-:S02]  /*405b0*/  IADD3 R6, P6, R10, R2, RZ ;  /* 0x000000020a067210 */ /* 0x001fc40007fde0ff */
[----:B------:R-:W-:Y:S01]  /*405c0*/  ISETP.GE.AND P1, PT, R11, UR4, PT ;  /* 0x000000040b007c0c */ /* 0x000fe2000bf26270 */
[----:B------:R-:W-:Y:S01]  /*405d0*/  ULDC UR4, c[0x0][0x248] ;  /* 0x0000920000047ab9 */ /* 0x000fe20000000800 */
[----:B----4-:R-:W-:Y:S01]  /*405e0*/  PRMT R12, R17, 0x7770, RZ ;  /* 0x00007770110c7816 */ /* 0x010fe200000000ff */
[----:B------:R-:W-:Y:S01]  /*405f0*/  IMAD.X R7, R9, 0x1, R0, P6 ;  /* 0x0000000109077824 */ /* 0x000fe200030e0600 */
[----:B------:R-:W-:Y:S01]  /*40600*/  ISETP.LT.AND P4, PT, R29, UR8, !P3 ;  /* 0x000000081d007c0c */ /* 0x000fe2000df81270 */
[C---:B-1----:R-:W-:Y:S01]  /*40610*/  VIADD R8, R10.reuse, UR4 ;  /* 0x000000040a087c36 */ /* 0x042fe20008000000 */
[----:B------:R-:W-:Y:S01]  /*40620*/  IADD3 R4, P3, R10, R3, RZ ;  /* 0x000000030a047210 */ /* 0x000fe20007f7e0ff */
[----:B------:R-:W-:Y:S01]  /*40630*/  ULDC UR8, c[0x0][0x22c] ;  /* 0x00008b0000087ab9 */ /* 0x000fe20000000800 */
[----:B------:R0:W-:Y:S01]  /*40640*/  @P5 STG.E.U8 desc[UR6][R6.64], R12 ;  /* 0x0000000c06005986 */ /* 0x0001e2000c101106 */
[----:B------:R-:W-:Y:S01]  /*40650*/  ISETP.LT.AND P5, PT, R18, UR10, !P2 ;  /* 0x0000000a12007c0c */ /* 0x000fe2000d7a1270 */
[----:B------:R-:W-:Y:S01]  /*40660*/  ULDC UR4, c[0x0][0x228] ;  /* 0x00008a0000047ab9 */ /* 0x000fe20000000800 */
[----:B------:R-:W-:Y:S01]  /*40670*/  SHF.R.S32.HI R10, RZ, 0x1f, R8 ;  /* 0x0000001fff0a7819 */ /* 0x000fe20000011408 */
[----:B------:R-:W-:Y:S01]  /*40680*/  IMAD.X R5, R9, 0x1, R28, P3 ;  /* 0x0000000109057824 */ /* 0x000fe200018e061c */
[C---:B------:R-:W-:Y:S01]  /*40690*/  PRMT R9, R17.reuse, 0x7771, RZ ;  /* 0x0000777111097816 */ /* 0x040fe200000000ff */
[----:B------:R-:W-:Y:S01]  /*406a0*/  ULDC UR10, c[0x0][0x228] ;  /* 0x00008a00000a7ab9 */ /* 0x000fe20000000800 */
[----:B------:R-:W-:Y:S01]  /*406b0*/  PRMT R11, R17, 0x7772, RZ ;  /* 0x00007772110b7816 */ /* 0x000fe200000000ff */
[----:B0-----:R-:W-:Y:S01]  /*406c0*/  VIADD R7, R23, 0x57 ;  /* 0x0000005717077836 */ /* 0x001fe20000000000 */
[----:B------:R-:W-:-:S02]  /*406d0*/  IADD3 R6, P6, R8, R2, RZ ;  /* 0x0000000208067210 */ /* 0x000fc40007fde0ff */
[----:B------:R-:W-:Y:S02]  /*406e0*/  PRMT R13, R17, 0x7773, RZ ;  /* 0x00007773110d7816 */ /* 0x000fe400000000ff */
[----:B------:R-:W-:Y:S01]  /*406f0*/  ISETP.GE.AND P3, PT, R7, UR8, PT ;  /* 0x0000000807007c0c */ /* 0x000fe2000bf66270 */
[----:B------:R-:W4:Y:S01]  /*40700*/  LDL.LU R17, [R1+0xa8] ;  /* 0x0000a80001117983 */ /* 0x000f220000300800 */
[----:B------:R-:W-:Y:S01]  /*40710*/  IMAD.X R7, R10, 0x1, R0, P6 ;  /* 0x000000010a077824 */ /* 0x000fe200030e0600 */
[----:B------:R-:W-:Y:S02]  /*40720*/  ULDC UR8, c[0x0][0x22c] ;  /* 0x00008b0000087ab9 */ /* 0x000fe40000000800 */
[----:B------:R0:W-:Y:S01]  /*40730*/  @P4 STG.E.U8 desc[UR6][R4.64], R9 ;  /* 0x0000000904004986 */ /* 0x0001e2000c101106 */
[----:B------:R-:W-:Y:S01]  /*40740*/  ISETP.LT.AND P4, PT, R29, UR4, !P2 ;  /* 0x000000041d007c0c */ /* 0x000fe2000d781270 */
[----:B------:R-:W-:Y:S02]  /*40750*/  ULDC UR4, c[0x0][0x248] ;  /* 0x0000920000047ab9 */ /* 0x000fe40000000800 */
[----:B------:R1:W-:Y:S01]  /*40760*/  @P5 STG.E.U8 desc[UR6][R6.64], R11 ;  /* 0x0000000b06005986 */ /* 0x0003e2000c101106 */
[----:B------:R-:W-:Y:S01]  /*40770*/  ISETP.LT.AND P5, PT, R18, UR10, !P1 ;  /* 0x0000000a12007c0c */ /* 0x000fe2000cfa1270 */
[----:B------:R-:W-:Y:S01]  /*40780*/  VIADD R12, R23, 0x58 ;  /* 0x00000058170c7836 */ /* 0x000fe20000000000 */
[----:B------:R-:W-:Y:S01]  /*40790*/  ULDC UR10, c[0x0][0x228] ;  /* 0x00008a00000a7ab9 */ /* 0x000fe20000000800 */
[C---:B0-----:R-:W-:Y:S01]  /*407a0*/  VIADD R9, R8.reuse, UR4 ;  /* 0x0000000408097c36 */ /* 0x041fe20008000000 */
[----:B------:R-:W-:Y:S01]  /*407b0*/  ULDC UR4, c[0x0][0x22c] ;  /* 0x00008b0000047ab9 */ /* 0x000fe20000000800 */
[----:B-1----:R-:W-:-:S03]  /*407c0*/  IADD3 R6, P2, R8, R3, RZ ;  /* 0x0000000308067210 */ /* 0x002fc60007f5e0ff */
[----:B------:R-:W-:Y:S02]  /*407d0*/  IADD3 R4, P6, R9, R2, RZ ;  /* 0x0000000209047210 */ /* 0x000fe40007fde0ff */
[----:B------:R-:W-:Y:S01]  /*407e0*/  IMAD.X R7, R10, 0x1, R28, P2 ;  /* 0x000000010a077824 */ /* 0x000fe200010e061c */
[----:B------:R-:W-:-:S05]  /*407f0*/  SHF.R.S32.HI R10, RZ, 0x1f, R9 ;  /* 0x0000001fff0a7819 */ /* 0x000fca0000011409 */
[----:B------:R-:W-:Y:S01]  /*40800*/  IMAD.X R5, R10, 0x1, R0, P6 ;  /* 0x000000010a057824 */ /* 0x000fe200030e0600 */
[----:B------:R0:W-:Y:S01]  /*40810*/  @P4 STG.E.U8 desc[UR6][R6.64], R13 ;  /* 0x0000000d06004986 */ /* 0x0001e2000c101106 */
[----:B------:R-:W-:Y:S01]  /*40820*/  VIADD R8, R23, 0x59 ;  /* 0x0000005917087836 */ /* 0x000fe20000000000 */
[----:B---3--:R-:W-:-:S05]  /*40830*/  PRMT R11, R19, 0x7770, RZ ;  /* 0x00007770130b7816 */ /* 0x008fca00000000ff */
[----:B------:R1:W-:Y:S01]  /*40840*/  @P5 STG.E.U8 desc[UR6][R4.64], R11 ;  /* 0x0000000b04005986 */ /* 0x0003e2000c101106 */
[----:B------:R-:W-:Y:S01]  /*40850*/  ISETP.GE.AND P4, PT, R8, UR4, PT ;  /* 0x0000000408007c0c */ /* 0x000fe2000bf86270 */
[----:B------:R-:W-:Y:S01]  /*40860*/  ULDC UR4, c[0x0][0x248] ;  /* 0x0000920000047ab9 */ /* 0x000fe20000000800 */
[C---:B------:R-:W-:Y:S02]  /*40870*/  PRMT R8, R19.reuse, 0x7773, RZ ;  /* 0x0000777313087816 */ /* 0x040fe400000000ff */
[----:B0-----:R-:W-:Y:S02]  /*40880*/  PRMT R7, R19, 0x7771, RZ ;  /* 0x0000777113077816 */ /* 0x001fe400000000ff */
[----:B-1----:R-:W-:-:S05]  /*40890*/  IADD3 R4, P6, R9, R3, RZ ;  /* 0x0000000309047210 */ /* 0x002fca0007fde0ff */
[----:B------:R-:W-:Y:S01]  /*408a0*/  IMAD.X R5, R10, 0x1, R28, P6 ;  /* 0x000000010a057824 */ /* 0x000fe200030e061c */
[----:B------:R-:W-:Y:S02]  /*408b0*/  PRMT R10, R19, 0x7772, RZ ;  /* 0x00007772130a7816 */ /* 0x000fe400000000ff */
[----:B------:R-:W3:Y:S01]  /*408c0*/  LDL.LU R19, [R1+0xac] ;  /* 0x0000ac0001137983 */ /* 0x000ee20000300800 */
[----:B------:R-:W-:Y:S01]  /*408d0*/  ISETP.GE.AND P2, PT, R12, UR8, PT ;  /* 0x000000080c007c0c */ /* 0x000fe2000bf46270 */
[----:B------:R-:W-:Y:S02]  /*408e0*/  ULDC UR8, c[0x0][0x228] ;  /* 0x00008a0000087ab9 */ /* 0x000fe40000000800 */
[----:B------:R-:W-:Y:S01]  /*408f0*/  ISETP.LT.AND P1, PT, R29, UR8, !P1 ;  /* 0x000000081d007c0c */ /* 0x000fe2000cf21270 */
[----:B------:R-:W-:Y:S01]  /*40900*/  ULDC UR8, c[0x0][0x228] ;  /* 0x00008a0000087ab9 */ /* 0x000fe20000000800 */
[----:B------:R-:W-:Y:S01]  /*40910*/  VIADD R12, R9, UR4 ;  /* 0x00000004090c7c36 */ /* 0x000fe20008000000 */
[----:B------:R-:W-:Y:S01]  /*40920*/  ISETP.LT.AND P5, PT, R18, UR8, !P3 ;  /* 0x0000000812007c0c */ /* 0x000fe2000dfa1270 */
[----:B------:R-:W-:Y:S01]  /*40930*/  ULDC UR8, c[0x0][0x228] ;  /* 0x00008a0000087ab9 */ /* 0x000fe20000000800 */
[----:B------:R-:W-:-:S02]  /*40940*/  ULDC UR4, c[0x0][0x248] ;  /* 0x0000920000047ab9 */ /* 0x000fc40000000800 */
[----:B------:R-:W-:Y:S02]  /*40950*/  SHF.R.S32.HI R9, RZ, 0x1f, R12 ;  /* 0x0000001fff097819 */ /* 0x000fe4000001140c */
[C---:B------:R-:W-:Y:S02]  /*40960*/  IADD3 R6, P6, R12.reuse, R2, RZ ;  /* 0x000000020c067210 */ /* 0x040fe40007fde0ff */
[----:B------:R-:W-:Y:S02]  /*40970*/  ISETP.LT.AND P3, PT, R29, UR8, !P3 ;  /* 0x000000081d007c0c */ /* 0x000fe4000df61270 */
[----:B------:R0:W-:Y:S01]  /*40980*/  @P1 STG.E.U8 desc[UR6][R4.64], R7 ;  /* 0x0000000704001986 */ /* 0x0001e2000c101106 */
[C---:B------:R-:W-:Y:S01]  /*40990*/  VIADD R11, R12.reuse, UR4 ;  /* 0x000000040c0b7c36 */ /* 0x040fe20008000000 */
[----:B------:R-:W-:Y:S01]  /*409a0*/  ULDC UR4, c[0x0][0x22c] ;  /* 0x00008b0000047ab9 */ /* 0x000fe20000000800 */
[----:B------:R-:W-:Y:S01]  /*409b0*/  PRMT R13, R15, 0x7770, RZ ;  /* 0x000077700f0d7816 */ /* 0x000fe200000000ff */
[----:B------:R-:W-:Y:S01]  /*409c0*/  ULDC UR8, c[0x0][0x228] ;  /* 0x00008a0000087ab9 */ /* 0x000fe20000000800 */
[----:B0-----:R-:W-:Y:S01]  /*409d0*/  IMAD.X R7, R9, 0x1, R0, P6 ;  /* 0x0000000109077824 */ /* 0x001fe200030e0600 */
[----:B------:R-:W-:Y:S01]  /*409e0*/  IADD3 R4, P1, R12, R3, RZ ;  /* 0x000000030c047210 */ /* 0x000fe20007f3e0ff */
[----:B------:R-:W-:Y:S01]  /*409f0*/  VIADD R12, R23, 0x5a ;  /* 0x0000005a170c7836 */ /* 0x000fe20000000000 */
[----:B------:R-:W-:Y:S01]  /*40a00*/  ISETP.LT.AND P6, PT, R18, UR10, !P2 ;  /* 0x0000000a12007c0c */ /* 0x000fe2000d7c1270 */
[----:B------:R-:W-:Y:S01]  /*40a10*/  ULDC UR10, c[0x0][0x228] ;  /* 0x00008a00000a7ab9 */ /* 0x000fe20000000800 */
[----:B------:R0:W-:Y:S01]  /*40a20*/  @P5 STG.E.U8 desc[UR6][R6.64], R10 ;  /* 0x0000000a06005986 */ /* 0x0001e2000c101106 */
[----:B------:R-:W-:Y:S01]  /*40a30*/  IMAD.X R5, R9, 0x1, R28, P1 ;  /* 0x0000000109057824 */ /* 0x000fe200008e061c */
[----:B------:R-:W-:Y:S01]  /*40a40*/  ISETP.GE.AND P1, PT, R12, UR4, PT ;  /* 0x000000040c007c0c */ /* 0x000fe2000bf26270 */
[----:B------:R-:W-:-:S02]  /*40a50*/  ULDC UR4, c[0x0][0x248] ;  /* 0x0000920000047ab9 */ /* 0x000fc40000000800 */
[C---:B------:R-:W-:Y:S01]  /*40a60*/  VIADD R9, R11.reuse, UR4 ;  /* 0x000000040b097c36 */ /* 0x040fe20008000000 */
[----:B------:R1:W-:Y:S01]  /*40a70*/  @P3 STG.E.U8 desc[UR6][R4.64], R8 ;  /* 0x0000000804003986 */ /* 0x0003e2000c101106 */
[----:B0-----:R-:W-:Y:S02]  /*40a80*/  SHF.R.S32.HI R10, RZ, 0x1f, R11 ;  /* 0x0000001fff0a7819 */ /* 0x001fe4000001140b */
[----:B------:R-:W-:Y:S01]  /*40a90*/  IADD3 R6, P5, R11, R2, RZ ;  /* 0x000000020b067210 */ /* 0x000fe20007fbe0ff */
[----:B------:R-:W-:Y:S01]  /*40aa0*/  VIADD R12, R23, 0x5b ;  /* 0x0000005b170c7836 */ /* 0x000fe20000000000 */
[----:B------:R-:W-:Y:S01]  /*40ab0*/  ISETP.LT.AND P3, PT, R29, UR8, !P2 ;  /* 0x000000081d007c0c */ /* 0x000fe2000d761270 */
[----:B------:R-:W-:Y:S02]  /*40ac0*/  ULDC UR4, c[0x0][0x22c] ;  /* 0x00008b0000047ab9 */ /* 0x000fe40000000800 */
[----:B------:R-:W-:Y:S01]  /*40ad0*/  IMAD.X R7, R10, 0x1, R0, P5 ;  /* 0x000000010a077824 */ /* 0x000fe200028e0600 */
[----:B------:R-:W-:Y:S01]  /*40ae0*/  ISETP.LT.AND P5, PT, R18, UR10, !P4 ;  /* 0x0000000a12007c0c */ /* 0x000fe2000e7a1270 */
[----:B------:R-:W-:Y:S01]  /*40af0*/  ULDC UR8, c[0x0][0x228] ;  /* 0x00008a0000087ab9 */ /* 0x000fe20000000800 */
[----:B-1----:R-:W-:Y:S01]  /*40b00*/  IADD3 R4, P2, R11, R3, RZ ;  /* 0x000000030b047210 */ /* 0x002fe20007f5e0ff */
[----:B------:R-:W-:Y:S01]  /*40b10*/  ULDC UR10, c[0x0][0x228] ;  /* 0x00008a00000a7ab9 */ /* 0x000fe20000000800 */
[----:B------:R0:W-:Y:S01]  /*40b20*/  @P6 STG.E.U8 desc[UR6][R6.64], R13 ;  /* 0x0000000d06006986 */ /* 0x0001e2000c101106 */
[----:B------:R-:W-:-:S02]  /*40b30*/  SHF.R.S32.HI R8, RZ, 0x1f, R9 ;  /* 0x0000001fff087819 */ /* 0x000fc40000011409 */
[----:B------:R-:W-:Y:S01]  /*40b40*/  IMAD.X R5, R10, 0x1, R28, P2 ;  /* 0x000000010a057824 */ /* 0x000fe200010e061c */
[----:B------:R-:W-:Y:S02]  /*40b50*/  PRMT R11, R15, 0x7772, RZ ;  /* 0x000077720f0b7816 */ /* 0x000fe400000000ff */
[----:B------:R-:W-:Y:S01]  /*40b60*/  ISETP.GE.AND P2, PT, R12, UR4, PT ;  /* 0x000000040c007c0c */ /* 0x000fe2000bf46270 */
[----:B------:R-:W-:Y:S01]  /*40b70*/  ULDC UR4, c[0x0][0x248] ;  /* 0x0000920000047ab9 */ /* 0x000fe20000000800 */
[----:B0-----:R-:W-:Y:S02]  /*40b80*/  IADD3 R6, P6, R9, R2, RZ ;  /* 0x0000000209067210 */ /* 0x001fe40007fde0ff */
[----:B------:R-:W-:-:S03]  /*40b90*/  PRMT R13, R15, 0x7771, RZ ;  /* 0x000077710f0d7816 */ /* 0x000fc600000000ff */
[----:B------:R-:W-:Y:S01]  /*40ba0*/  IMAD.X R7, R8, 0x1, R0, P6 ;  /* 0x0000000108077824 */ /* 0x000fe200030e0600 */
[----:B------:R-:W-:Y:S01]  /*40bb0*/  ISETP.LT.AND P4, PT, R29, UR8, !P4 ;  /* 0x000000081d007c0c */ /* 0x000fe2000e781270 */
[----:B------:R0:W-:Y:S01]  /*40bc0*/  @P3 STG.E.U8 desc[UR6][R4.64], R13 ;  /* 0x0000000d04003986 */ /* 0x0001e2000c101106 */
[----:B------:R-:W-:Y:S01]  /*40bd0*/  VIADD R10, R9, UR4 ;  /* 0x00000004090a7c36 */ /* 0x000fe20008000000 */
[----:B------:R-:W-:Y:S01]  /*40be0*/  PRMT R15, R15, 0x7773, RZ ;  /* 0x000077730f0f7816 */ /* 0x000fe200000000ff */
[----:B------:R-:W-:Y:S01]  /*40bf0*/  ULDC UR4, c[0x0][0x22c] ;  /* 0x00008b0000047ab9 */ /* 0x000fe20000000800 */
[----:B------:R1:W-:Y:S01]  /*40c00*/  @P5 STG.E.U8 desc[UR6][R6.64], R11 ;  /* 0x0000000b06005986 */ /* 0x0003e2000c101106 */
[----:B------:R-:W-:Y:S01]  /*40c10*/  ISETP.LT.AND P5, PT, R18, UR10, !P1 ;  /* 0x0000000a12007c0c */ /* 0x000fe2000cfa1270 */
[----:B------:R-:W-:Y:S01]  /*40c20*/  ULDC UR8, c[0x0][0x228] ;  /* 0x00008a0000087ab9 */ /* 0x000fe20000000800 */
[----:B------:R-:W-:Y:S01]  /*40c30*/  ULDC UR10, c[0x0][0x228] ;  /* 0x00008a00000a7ab9 */ /* 0x000fe20000000800 */
[----:B0-----:R-:W-:-:S02]  /*40c40*/  IADD3 R4, P3, R9, R3, RZ ;  /* 0x0000000309047210 */ /* 0x001fc40007f7e0ff */
[----:B------:R-:W-:Y:S02]  /*40c50*/  SHF.R.S32.HI R9, RZ, 0x1f, R10 ;  /* 0x0000001fff097819 */ /* 0x000fe4000001140a */
[----:B-1----:R-:W-:Y:S01]  /*40c60*/  IADD3 R6, P6, R10, R2, RZ ;  /* 0x000000020a067210 */ /* 0x002fe20007fde0ff */
[----:B------:R-:W-:Y:S02]  /*40c70*/  VIADD R11, R23, 0x5c ;  /* 0x0000005c170b7836 */ /* 0x000fe40000000000 */
[----:B------:R-:W-:Y:S02]  /*40c80*/  IMAD.X R5, R8, 0x1, R28, P3 ;  /* 0x0000000108057824 */ /* 0x000fe400018e061c */
[----:B------:R-:W-:Y:S01]  /*40c90*/  IMAD.X R7, R9, 0x1, R0, P6 ;  /* 0x0000000109077824 */ /* 0x000fe200030e0600 */
[----:B------:R-:W-:Y:S01]  /*40ca0*/  ISETP.GE.AND P3, PT, R11, UR4, PT ;  /* 0x000000040b007c0c */ /* 0x000fe2000bf66270 */
[----:B------:R-:W-:Y:S01]  /*40cb0*/  ULDC UR4, c[0x0][0x248] ;  /* 0x0000920000047ab9 */ /* 0x000fe20000000800 */
[----:B------:R0:W-:Y:S01]  /*40cc0*/  @P4 STG.E.U8 desc[UR6][R4.64], R15 ;  /* 0x0000000f04004986 */ /* 0x0001e2000c101106 */
[----:B------:R-:W-:Y:S01]  /*40cd0*/  ISETP.LT.AND P4, PT, R29, UR8, !P1 ;  /* 0x000000081d007c0c */ /* 0x000fe2000cf81270 */
[----:B------:R-:W-:Y:S01]  /*40ce0*/  VIADD R8, R10, UR4 ;  /* 0x000000040a087c36 */ /* 0x000fe20008000000 */
[----:B------:R-:W-:Y:S01]  /*40cf0*/  ULDC UR4, c[0x0][0x22c] ;  /* 0x00008b0000047ab9 */ /* 0x000fe20000000800 */
[----:B------:R-:W-:-:S03]  /*40d00*/  ULDC UR8, c[0x0][0x228] ;  /* 0x00008a0000087ab9 */ /* 0x000fc60000000800 */
[----:B------:R-:W-:Y:S02]  /*40d10*/  SHF.R.S32.HI R11, RZ, 0x1f, R8 ;  /* 0x0000001fff0b7819 */ /* 0x000fe40000011408 */
[----:B0-----:R-:W-:Y:S01]  /*40d20*/  IADD3 R4, P1, R10, R3, RZ ;  /* 0x000000030a047210 */ /* 0x001fe20007f3e0ff */
[----:B------:R-:W-:-:S04]  /*40d30*/  VIADD R10, R23, 0x5d ;  /* 0x0000005d170a7836 */ /* 0x000fc80000000000 */
[----:B------:R-:W-:Y:S01]  /*40d40*/  IMAD.X R5, R9, 0x1, R28, P1 ;  /* 0x0000000109057824 */ /* 0x000fe200008e061c */
[----:B------:R-:W-:Y:S01]  /*40d50*/  ISETP.GE.AND P1, PT, R10, UR4, PT ;  /* 0x000000040a007c0c */ /* 0x000fe2000bf26270 */
[----:B------:R-:W-:Y:S02]  /*40d60*/  ULDC UR4, c[0x0][0x248] ;  /* 0x0000920000047ab9 */ /* 0x000fe40000000800 */
[----:B------:R-:W-:Y:S01]  /*40d70*/  VIADD R10, R8, UR4 ;  /* 0x00000004080a7c36 */ /* 0x000fe20008000000 */
[----:B------:R-:W-:-:S04]  /*40d80*/  ULDC UR4, c[0x0][0x22c] ;  /* 0x00008b0000047ab9 */ /* 0x000fc80000000800 */
[----:B------:R-:W-:Y:S02]  /*40d90*/  SHF.R.S32.HI R9, RZ, 0x1f, R10 ;  /* 0x0000001fff097819 */ /* 0x000fe4000001140a */
[----:B--2---:R-:W-:-:S05]  /*40da0*/  PRMT R13, R16, 0x7770, RZ ;  /* 0x00007770100d7816 */ /* 0x004fca00000000ff */
[----:B------:R0:W-:Y:S01]  /*40db0*/  @P5 STG.E.U8 desc[UR6][R6.64], R13 ;  /* 0x0000000d06005986 */ /* 0x0001e2000c101106 */
[----:B------:R-:W-:Y:S01]  /*40dc0*/  ISETP.LT.AND P5, PT, R18, UR10, !P2 ;  /* 0x0000000a12007c0c */ /* 0x000fe2000d7a1270 */
[----:B------:R-:W-:Y:S01]  /*40dd0*/  ULDC UR10, c[0x0][0x228] ;  /* 0x00008a00000a7ab9 */ /* 0x000fe20000000800 */
[----:B------:R-:W-:Y:S02]  /*40de0*/  PRMT R15, R16, 0x7771, RZ ;  /* 0x00007771100f7816 */ /* 0x000fe400000000ff */
[----:B0-----:R-:W-:Y:S02]  /*40df0*/  IADD3 R6, P6, R8, R2, RZ ;  /* 0x0000000208067210 */ /* 0x001fe40007fde0ff */
[----:B------:R-:W-:-:S03]  /*40e00*/  PRMT R13, R16, 0x7772, RZ ;  /* 0x00007772100d7816 */ /* 0x000fc600000000ff */
[----:B------:R-:W-:Y:S01]  /*40e10*/  IMAD.X R7, R11, 0x1, R0, P6 ;  /* 0x000000010b077824 */ /* 0x000fe200030e0600 */
[----:B------:R0:W-:Y:S01]  /*40e20*/  @P4 STG.E.U8 desc[UR6][R4.64], R15 ;  /* 0x0000000f04004986 */ /* 0x0001e2000c101106 */
[----:B------:R-:W-:Y:S01]  /*40e30*/  ISETP.LT.AND P4, PT, R29, UR8, !P2 ;  /* 0x000000081d007c0c */ /* 0x000fe2000d781270 */
[----:B------:R-:W-:Y:S02]  /*40e40*/  ULDC UR8, c[0x0][0x228] ;  /* 0x00008a0000087ab9 */ /* 0x000fe40000000800 */
[----:B------:R1:W-:Y:S01]  /*40e50*/  @P5 STG.E.U8 desc[UR6][R6.64], R13 ;  /* 0x0000000d06005986 */ /* 0x0003e2000c101106 */
[----:B------:R-:W-:Y:S01]  /*40e60*/  ISETP.LT.AND P5, PT, R18, UR10, !P3 ;  /* 0x0000000a12007c0c */ /* 0x000fe2000dfa1270 */
[----:B------:R-:W-:Y:S01]  /*40e70*/  ULDC UR10, c[0x0][0x228] ;  /* 0x00008a00000a7ab9 */ /* 0x000fe20000000800 */
[----:B0-----:R-:W-:Y:S01]  /*40e80*/  IADD3 R4, P2, R8, R3, RZ ;  /* 0x0000000308047210 */ /* 0x001fe20007f5e0ff */
[----:B------:R-:W-:Y:S01]  /*40e90*/  VIADD R8, R23, 0x5e ;  /* 0x0000005e17087836 */ /* 0x000fe20000000000 */
[----:B-1----:R-:W-:-:S03]  /*40ea0*/  IADD3 R6, P6, R10, R2, RZ ;  /* 0x000000020a067210 */ /* 0x002fc60007fde0ff */
[----:B------:R-:W-:Y:S01]  /*40eb0*/  IMAD.X R5, R11, 0x1, R28, P2 ;  /* 0x000000010b057824 */ /* 0x000fe200010e061c */
[----:B------:R-:W-:Y:S02]  /*40ec0*/  PRMT R11, R16, 0x7773, RZ ;  /* 0x00007773100b7816 */ /* 0x000fe400000000ff */
[----:B------:R-:W-:Y:S01]  /*40ed0*/  ISETP.GE.AND P2, PT, R8, UR4, PT ;  /* 0x0000000408007c0c */ /* 0x000fe2000bf46270 */
[----:B------:R-:W-:Y:S01]  /*40ee0*/  IMAD.X R7, R9, 0x1, R0, P6 ;  /* 0x0000000109077824 */ /* 0x000fe200030e0600 */
[----:B----4-:R-:W-:Y:S01]  /*40ef0*/  PRMT R13, R17, 0x7770, RZ ;  /* 0x00007770110d7816 */ /* 0x010fe200000000ff */
[----:B------:R-:W-:Y:S01]  /*40f00*/  ULDC UR4, c[0x0][0x248] ;  /* 0x0000920000047ab9 */ /* 0x000fe20000000800 */
[----:B------:R0:W-:Y:S01]  /*40f10*/  @P4 STG.E.U8 desc[UR6][R4.64], R11 ;  /* 0x0000000b04004986 */ /* 0x0001e2000c101106 */
[----:B------:R-:W-:Y:S01]  /*40f20*/  ISETP.LT.AND P4, PT, R29, UR8, !P3 ;  /* 0x000000081d007c0c */ /* 0x000fe2000df81270 */
[----:B------:R-:W-:Y:S01]  /*40f30*/  VIADD R8, R10, UR4 ;  /* 0x000000040a087c36 */ /* 0x000fe20008000000 */
        /* <DEDUP_REMOVED lines=8> */
[----:B------:R-:W-:Y:S01]  /*40fc0*/  IMAD.X R5, R9, 0x1, R28, P3 ;  /* 0x0000000109057824 */ /* 0x000fe200018e061c */
[----:B------:R-:W-:Y:S01]  /*40fd0*/  PRMT R13, R17, 0x7771, RZ ;  /* 0x00007771110d7816 */ /* 0x000fe200000000ff */
[----:B------:R-:W-:Y:S01]  /*40fe0*/  VIADD R10, R23, 0x5f ;  /* 0x0000005f170a7836 */ /* 0x000fe20000000000 */
[----:B------:R-:W-:Y:S01]  /*40ff0*/  PRMT R9, R17, 0x7772, RZ ;  /* 0x0000777211097816 */ /* 0x000fe200000000ff */
[----:B------:R-:W-:Y:S02]  /*41000*/  IMAD.X R7, R11, 0x1, R0, P6 ;  /* 0x000000010b077824 */ /* 0x000fe400030e0600 */
[----:B------:R-:W-:Y:S01]  /*41010*/  @P4 STG.E.U8 desc[UR6][R4.64], R13 ;  /* 0x0000000d04004986 */ /* 0x000fe2000c101106 */
[----:B------:R-:W-:Y:S01]  /*41020*/  ISETP.LT.AND P4, PT, R29, UR4, !P1 ;  /* 0x000000041d007c0c */ /* 0x000fe2000cf81270 */
[----:B------:R-:W-:Y:S01]  /*41030*/  ULDC UR4, c[0x0][0x248] ;  /* 0x0000920000047ab9 */ /* 0x000fe20000000800 */
[----:B------:R-:W-:Y:S01]  /*41040*/  ISETP.GE.AND P3, PT, R10, UR8, PT ;  /* 0x000000080a007c0c */ /* 0x000fe2000bf66270 */
[----:B------:R0:W-:Y:S01]  /*41050*/  @P5 STG.E.U8 desc[UR6][R6.64], R9 ;  /* 0x0000000906005986 */ /* 0x0001e2000c101106 */
[----:B------:R-:W-:Y:S01]  /*41060*/  VIADD R10, R23, 0x60 ;  /* 0x00000060170a7836 */ /* 0x000fe20000000000 */
[----:B------:R-:W-:Y:S01]  /*41070*/  ISETP.LT.AND P5, PT, R18, UR10, !P2 ;  /* 0x0000000a12007c0c */ /* 0x000fe2000d7a1270 */
[----:B------:R-:W-:Y:S01]  /*41080*/  ULDC UR8, c[0x0][0x22c] ;  /* 0x00008b0000087ab9 */ /* 0x000fe20000000800 */
[----:B------:R-:W-:Y:S01]  /*41090*/  ULDC UR10, c[0x0][0x228] ;  /* 0x00008a00000a7ab9 */ /* 0x000fe20000000800 */
[C---:B0-----:R-:W-:Y:S01]  /*410a0*/  IADD3 R6, P1, R8.reuse, R3, RZ ;  /* 0x0000000308067210 */ /* 0x041fe20007f3e0ff */
[----:B------:R-:W-:Y:S01]  /*410b0*/  VIADD R8, R8, UR4 ;  /* 0x0000000408087c36 */ /* 0x000fe20008000000 */
[----:B------:R-:W-:-:S03]  /*410c0*/  ULDC UR4, c[0x0][0x22c] ;  /* 0x00008b0000047ab9 */ /* 0x000fc60000000800 */
[----:B------:R-:W-:Y:S01]  /*410d0*/  IMAD.X R7, R11, 0x1, R28, P1 ;  /* 0x000000010b077824 */ /* 0x000fe200008e061c */
[----:B------:R-:W-:Y:S02]  /*410e0*/  PRMT R11, R17, 0x7773, RZ ;  /* 0x00007773110b7816 */ /* 0x000fe400000000ff */
[----:B------:R-:W-:Y:S01]  /*410f0*/  ISETP.GE.AND P1, PT, R10, UR8, PT ;  /* 0x000000080a007c0c */ /* 0x000fe2000bf26270 */
[----:B------:R-:W-:Y:S01]  /*41100*/  VIADD R10, R23, 0x61 ;  /* 0x00000061170a7836 */ /* 0x000fe20000000000 */
[----:B------:R-:W-:Y:S02]  /*41110*/  SHF.R.S32.HI R9, RZ, 0x1f, R8 ;  /* 0x0000001fff097819 */ /* 0x000fe40000011408 */
[----:B------:R-:W-:Y:S01]  /*41120*/  IADD3 R4, P6, R8, R2, RZ ;  /* 0x0000000208047210 */ /* 0x000fe20007fde0ff */
[----:B------:R0:W-:Y:S01]  /*41130*/  @P4 STG.E.U8 desc[UR6][R6.64], R11 ;  /* 0x0000000b06004986 */ /* 0x0001e2000c101106 */
[----:B------:R-:W-:Y:S01]  /*41140*/  ULDC UR8, c[0x0][0x228] ;  /* 0x00008a0000087ab9 */ /* 0x000fe20000000800 */
[----:B------:R-:W-:Y:S01]  /*41150*/  ISETP.GE.AND P4, PT, R10, UR4, PT ;  /* 0x000000040a007c0c */ /* 0x000fe2000bf86270 */
[----:B------:R-:W-:Y:S01]  /*41160*/  ULDC UR4, c[0x0][0x248] ;  /* 0x0000920000047ab9 */ /* 0x000fe20000000800 */
[----:B------:R-:W-:Y:S01]  /*41170*/  IMAD.X R5, R9, 0x1, R0, P6 ;  /* 0x0000000109057824 */ /* 0x000fe200030e0600 */
[----:B------:R-:W-:Y:S01]  /*41180*/  ISETP.LT.AND P2, PT, R29, UR8, !P2 ;  /* 0x000000081d007c0c */ /* 0x000fe2000d741270 */
[----:B------:R-:W-:Y:S01]  /*41190*/  ULDC UR8, c[0x0][0x228] ;  /* 0x00008a0000087ab9 */ /* 0x000fe20000000800 */
[----:B---3--:R-:W-:-:S02]  /*411a0*/  PRMT R13, R19, 0x7770, RZ ;  /* 0x00007770130d7816 */ /* 0x008fc400000000ff */
[C---:B0-----:R-:W-:Y:S01]  /*411b0*/  IADD3 R6, P6, R8.reuse, R3, RZ ;  /* 0x0000000308067210 */ /* 0x041fe20007fde0ff */
[----:B------:R-:W-:Y:S01]  /*411c0*/  VIADD R8, R8, UR4 ;  /* 0x0000000408087c36 */ /* 0x000fe20008000000 */
[----:B------:R-:W-:Y:S01]  /*411d0*/  PRMT R17, R19, 0x7771, RZ ;  /* 0x0000777113117816 */ /* 0x000fe200000000ff */
[----:B------:R0:W-:Y:S01]  /*411e0*/  @P5 STG.E.U8 desc[UR6][R4.64], R13 ;  /* 0x0000000d04005986 */ /* 0x0001e2000c101106 */
[----:B------:R-:W-:Y:S01]  /*411f0*/  ISETP.LT.AND P5, PT, R18, UR8, !P3 ;  /* 0x0000000812007c0c */ /* 0x000fe2000dfa1270 */
[----:B------:R-:W-:Y:S01]  /*41200*/  IMAD.X R7, R9, 0x1, R28, P6 ;  /* 0x0000000109077824 */ /* 0x000fe200030e061c */
[----:B------:R-:W-:Y:S01]  /*41210*/  SHF.R.S32.HI R9, RZ, 0x1f, R8 ;  /* 0x0000001fff097819 */ /* 0x000fe20000011408 */
[----:B------:R-:W-:Y:S01]  /*41220*/  ULDC UR8, c[0x0][0x228] ;  /* 0x00008a0000087ab9 */ /* 0x000fe20000000800 */
[----:B------:R-:W-:Y:S01]  /*41230*/  ULDC UR4, c[0x0][0x248] ;  /* 0x0000920000047ab9 */ /* 0x000fe20000000800 */
[----:B------:R-:W-:Y:S02]  /*41240*/  ISETP.LT.AND P3, PT, R29, UR8, !P3 ;  /* 0x000000081d007c0c */ /* 0x000fe4000df61270 */
[C---:B0-----:R-:W-:Y:S01]  /*41250*/  IADD3 R4, P6, R8.reuse, R2, RZ ;  /* 0x0000000208047210 */ /* 0x041fe20007fde0ff */
[----:B------:R0:W-:Y:S01]  /*41260*/  @P2 STG.E.U8 desc[UR6][R6.64], R17 ;  /* 0x0000001106002986 */ /* 0x0001e2000c101106 */
[----:B------:R-:W-:Y:S01]  /*41270*/  PRMT R15, R19, 0x7772, RZ ;  /* 0x00007772130f7816 */ /* 0x000fe200000000ff */
[----:B------:R-:W-:-:S02]  /*41280*/  VIADD R10, R8, UR4 ;  /* 0x00000004080a7c36 */ /* 0x000fc40008000000 */
[----:B------:R-:W-:Y:S01]  /*41290*/  VIADD R12, R23, 0x62 ;  /* 0x00000062170c7836 */ /* 0x000fe20000000000 */
[----:B------:R-:W-:Y:S01]  /*412a0*/  PRMT R11, R19, 0x7773, RZ ;  /* 0x00007773130b7816 */ /* 0x000fe200000000ff */
[C---:B------:R-:W-:Y:S01]  /*412b0*/  IMAD.X R5, R9.reuse, 0x1, R0, P6 ;  /* 0x0000000109057824 */ /* 0x040fe200030e0600 */
[-C--:B------:R-:W-:Y:S01]  /*412c0*/  IADD3 R8, P2, R8, R3.reuse, RZ ;  /* 0x0000000308087210 */ /* 0x080fe20007f5e0ff */
[----:B------:R-:W-:Y:S01]  /*412d0*/  ULDC UR4, c[0x0][0x22c] ;  /* 0x00008b0000047ab9 */ /* 0x000fe20000000800 */
[----:B------:R-:W-:Y:S01]  /*412e0*/  ISETP.LT.AND P6, PT, R18, UR10, !P1 ;  /* 0x0000000a12007c0c */ /* 0x000fe2000cfc1270 */
[----:B------:R-:W-:Y:S01]  /*412f0*/  ULDC UR8, c[0x0][0x228] ;  /* 0x00008a0000087ab9 */ /* 0x000fe20000000800 */
[----:B------:R1:W-:Y:S01]  /*41300*/  @P5 STG.E.U8 desc[UR6][R4.64], R15 ;  /* 0x0000000f04005986 */ /* 0x0003e2000c101106 */
[----:B------:R-:W-:Y:S01]  /*41310*/  SHF.R.S32.HI R13, RZ, 0x1f, R10 ;  /* 0x0000001fff0d7819 */ /* 0x000fe2000001140a */
[----:B------:R-:W-:Y:S01]  /*41320*/  IMAD.X R9, R9, 0x1, R28, P2 ;  /* 0x0000000109097824 */ /* 0x000fe200010e061c */
[-C--:B0-----:R-:W-:Y:S01]  /*41330*/  IADD3 R6, P5, R10, R2.reuse, RZ ;  /* 0x000000020a067210 */ /* 0x081fe20007fbe0ff */
[----:B------:R-:W-:Y:S01]  /*41340*/  ULDC UR10, c[0x0][0x228] ;  /* 0x00008a00000a7ab9 */ /* 0x000fe20000000800 */
[----:B------:R-:W-:Y:S01]  /*41350*/  ISETP.GE.AND P2, PT, R12, UR4, PT ;  /* 0x000000040c007c0c */ /* 0x000fe2000bf46270 */
[----:B------:R-:W-:Y:S01]  /*41360*/  ULDC UR4, c[0x0][0x248] ;  /* 0x0000920000047ab9 */ /* 0x000fe20000000800 */
[----:B------:R-:W-:Y:S01]  /*41370*/  PRMT R17, R20, 0x7770, RZ ;  /* 0x0000777014117816 */ /* 0x000fe200000000ff */
[----:B------:R-:W-:Y:S01]  /*41380*/  IMAD.X R7, R13, 0x1, R0, P5 ;  /* 0x000000010d077824 */ /* 0x000fe200028e0600 */
[----:B------:R0:W-:Y:S01]  /*41390*/  @P3 STG.E.U8 desc[UR6][R8.64], R11 ;  /* 0x0000000b08003986 */ /* 0x0001e2000c101106 */
[----:B------:R-:W-:Y:S01]  /*413a0*/  VIADD R12, R10, UR4 ;  /* 0x000000040a0c7c36 */ /* 0x000fe20008000000 */
[----:B------:R-:W-:Y:S01]  /*413b0*/  ISETP.LT.AND P3, PT, R29, UR8, !P1 ;  /* 0x000000081d007c0c */ /* 0x000fe2000cf61270 */
[----:B------:R-:W-:Y:S01]  /*413c0*/  ULDC UR8, c[0x0][0x228] ;  /* 0x00008a0000087ab9 */ /* 0x000fe20000000800 */
[----:B------:R-:W-:Y:S01]  /*413d0*/  ISETP.LT.AND P5, PT, R18, UR10, !P4 ;  /* 0x0000000a12007c0c */ /* 0x000fe2000e7a1270 */
[----:B------:R2:W-:Y:S01]  /*413e0*/  @P6 STG.E.U8 desc[UR6][R6.64], R17 ;  /* 0x0000001106006986 */ /* 0x0005e2000c101106 */
[----:B-1----:R-:W-:Y:S01]  /*413f0*/  IADD3 R4, P1, R10, R3, RZ ;  /* 0x000000030a047210 */ /* 0x002fe20007f3e0ff */
[----:B------:R-:W-:Y:S01]  /*41400*/  ULDC UR4, c[0x0][0x22c] ;  /* 0x00008b0000047ab9 */ /* 0x000fe20000000800 */
[----:B------:R-:W-:Y:S01]  /*41410*/  SHF.R.S32.HI R15, RZ, 0x1f, R12 ;  /* 0x0000001fff0f7819 */ /* 0x000fe2000001140c */
[----:B------:R-:W-:Y:S01]  /*41420*/  ULDC UR10, c[0x0][0x228] ;  /* 0x00008a00000a7ab9 */ /* 0x000fe20000000800 */
[----:B0-----:R-:W-:Y:S01]  /*41430*/  IADD3 R8, P6, R12, R2, RZ ;  /* 0x000000020c087210 */ /* 0x001fe20007fde0ff */
[----:B------:R-:W-:Y:S01]  /*41440*/  IMAD.X R5, R13, 0x1, R28, P1 ;  /* 0x000000010d057824 */ /* 0x000fe200008e061c */
[----:B------:R-:W-:-:S03]  /*41450*/  PRMT R11, R20, 0x7771, RZ ;  /* 0x00007771140b7816 */ /* 0x000fc600000000ff */
[----:B------:R-:W-:Y:S01]  /*41460*/  IMAD.X R9, R15, 0x1, R0, P6 ;  /* 0x000000010f097824 */ /* 0x000fe200030e0600 */
[----:B--2---:R-:W-:Y:S01]  /*41470*/  PRMT R17, R20, 0x7772, RZ ;  /* 0x0000777214117816 */ /* 0x004fe200000000ff */
[----:B------:R0:W-:Y:S01]  /*41480*/  @P3 STG.E.U8 desc[UR6][R4.64], R11 ;  /* 0x0000000b04003986 */ /* 0x0001e2000c101106 */
[----:B------:R-:W-:-:S03]  /*41490*/  VIADD R6, R23, 0x63 ;  /* 0x0000006317067836 */ /* 0x000fc60000000000 */
[----:B------:R1:W-:Y:S01]  /*414a0*/  @P5 STG.E.U8 desc[UR6][R8.64], R17 ;  /* 0x0000001108005986 */ /* 0x0003e2000c101106 */
[----:B0-----:R-:W-:-:S03]  /*414b0*/  VIADD R4, R23, 0x64 ;  /* 0x0000006417047836 */ /* 0x001fc60000000000 */
[----:B------:R-:W2:Y:S01]  /*414c0*/  LDL.LU R23, [R1+0x1298] ;  /* 0x0012980001177983 */ /* 0x000ea20000300800 */
[----:B-1----:R-:W-:-:S03]  /*414d0*/  PRMT R17, R20, 0x7773, RZ ;  /* 0x0000777314117816 */ /* 0x002fc600000000ff */
[----:B------:R-:W3:Y:S01]  /*414e0*/  LDL.LU R20, [R1+0x7c0] ;  /* 0x0007c00001147983 */ /* 0x000ee20000300800 */
[----:B------:R-:W-:Y:S01]  /*414f0*/  ISETP.LT.AND P4, PT, R29, UR8, !P4 ;  /* 0x000000081d007c0c */ /* 0x000fe2000e781270 */
[----:B------:R-:W-:Y:S01]  /*41500*/  ULDC UR8, c[0x0][0x228] ;  /* 0x00008a0000087ab9 */ /* 0x000fe20000000800 */
[----:B------:R-:W-:Y:S01]  /*41510*/  ISETP.GE.AND P1, PT, R6, UR4, PT ;  /* 0x0000000406007c0c */ /* 0x000fe2000bf26270 */
[----:B------:R-:W-:Y:S01]  /*41520*/  ULDC UR4, c[0x0][0x248] ;  /* 0x0000920000047ab9 */ /* 0x000fe20000000800 */
[C---:B------:R-:W-:Y:S01]  /*41530*/  IADD3 R6, P3, R12.reuse, R3, RZ ;  /* 0x000000030c067210 */ /* 0x040fe20007f7e0ff */
[----:B------:R-:W-:Y:S01]  /*41540*/  VIADD R14, R12, UR4 ;  /* 0x000000040c0e7c36 */ /* 0x000fe20008000000 */
[----:B------:R-:W-:Y:S01]  /*41550*/  ISETP.LT.AND P5, PT, R18, UR10, !P2 ;  /* 0x0000000a12007c0c */ /* 0x000fe2000d7a1270 */
[----:B------:R-:W-:Y:S01]  /*41560*/  ULDC UR4, c[0x0][0x22c] ;  /* 0x00008b0000047ab9 */ /* 0x000fe20000000800 */
[----:B------:R-:W-:Y:S01]  /*41570*/  ULDC UR10, c[0x0][0x228] ;  /* 0x00008a00000a7ab9 */ /* 0x000fe20000000800 */
[----:B------:R-:W-:Y:S01]  /*41580*/  IMAD.X R7, R15, 0x1, R28, P3 ;  /* 0x000000010f077824 */ /* 0x000fe200018e061c */
[----:B------:R-:W-:-:S02]  /*41590*/  SHF.R.S32.HI R13, RZ, 0x1f, R14 ;  /* 0x0000001fff0d7819 */ /* 0x000fc4000001140e */
[-C--:B------:R-:W-:Y:S02]  /*415a0*/  IADD3 R10, P6, R14, R2.reuse, RZ ;  /* 0x000000020e0a7210 */ /* 0x080fe40007fde0ff */
[----:B------:R0:W-:Y:S01]  /*415b0*/  @P4 STG.E.U8 desc[UR6][R6.64], R17 ;  /* 0x0000001106004986 */ /* 0x0001e2000c101106 */
[----:B------:R-:W-:Y:S01]  /*415c0*/  ISETP.LT.AND P4, PT, R29, UR8, !P2 ;  /* 0x000000081d007c0c */ /* 0x000fe2000d781270 */
[----:B------:R-:W-:Y:S01]  /*415d0*/  ULDC UR8, c[0x0][0x228] ;  /* 0x00008a0000087ab9 */ /* 0x000fe20000000800 */
[----:B------:R-:W-:Y:S01]  /*415e0*/  IMAD.X R11, R13, 0x1, R0, P6 ;  /* 0x000000010d0b7824 */ /* 0x000fe200030e0600 */
[----:B------:R-:W-:Y:S02]  /*415f0*/  PRMT R15, R21, 0x7770, RZ ;  /* 0x00007770150f7816 */ /* 0x000fe400000000ff */
[----:B------:R-:W-:Y:S01]  /*41600*/  ISETP.GE.AND P3, PT, R4, UR4, PT ;  /* 0x0000000404007c0c */ /* 0x000fe2000bf66270 */
[----:B------:R-:W-:Y:S01]  /*41610*/  ULDC UR4, c[0x0][0x248] ;  /* 0x0000920000047ab9 */ /* 0x000fe20000000800 */
[C---:B------:R-:W-:Y:S01]  /*41620*/  IADD3 R4, P2, R14.reuse, R3, RZ ;  /* 0x000000030e047210 */ /* 0x040fe20007f5e0ff */
[----:B------:R-:W-:Y:S01]  /*41630*/  VIADD R8, R14, UR4 ;  /* 0x000000040e087c36 */ /* 0x000fe20008000000 */
[----:B------:R1:W-:Y:S01]  /*41640*/  @P5 STG.E.U8 desc[UR6][R10.64], R15 ;  /* 0x0000000f0a005986 */ /* 0x0003e2000c101106 */
[----:B------:R-:W-:Y:S01]  /*41650*/  ISETP.LT.AND P5, PT, R18, UR10, !P1 ;  /* 0x0000000a12007c0c */ /* 0x000fe2000cfa1270 */
[----:B------:R-:W-:Y:S01]  /*41660*/  ULDC UR4, c[0x0][0x22c] ;  /* 0x00008b0000047ab9 */ /* 0x000fe20000000800 */
[----:B------:R-:W-:Y:S01]  /*41670*/  IMAD.X R5, R13, 0x1, R28, P2 ;  /* 0x000000010d057824 */ /* 0x000fe200010e061c */
[----:B------:R-:W-:Y:S01]  /*41680*/  SHF.R.S32.HI R9, RZ, 0x1f, R8 ;  /* 0x0000001fff097819 */ /* 0x000fe20000011408 */
[----:B------:R-:W-:Y:S01]  /*41690*/  ULDC UR10, c[0x0][0x228] ;  /* 0x00008a00000a7ab9 */ /* 0x000fe20000000800 */
[----:B0-----:R-:W-:-:S02]  /*416a0*/  IADD3 R6, P6, R8, R2, RZ ;  /* 0x0000000208067210 */ /* 0x001fc40007fde0ff */
[----:B-1----:R-:W-:-:S03]  /*416b0*/  PRMT R15, R21, 0x7771, RZ ;  /* 0x00007771150f7816 */ /* 0x002fc600000000ff */
[----:B------:R-:W-:Y:S01]  /*416c0*/  IMAD.X R7, R9, 0x1, R0, P6 ;  /* 0x0000000109077824 */ /* 0x000fe200030e0600 */
[----:B------:R-:W-:Y:S01]  /*416d0*/  PRMT R13, R21, 0x7772, RZ ;  /* 0x00007772150d7816 */ /* 0x000fe200000000ff */
[----:B------:R-:W-:Y:S01]  /*416e0*/  @P4 STG.E.U8 desc[UR6][R4.64], R15 ;  /* 0x0000000f04004986 */ /* 0x000fe2000c101106 */
[----:B------:R-:W-:Y:S01]  /*416f0*/  ISETP.LT.AND P4, PT, R29, UR8, !P1 ;  /* 0x000000081d007c0c */ /* 0x000fe2000cf81270 */
[----:B------:R-:W-:Y:S01]  /*41700*/  ULDC UR8, c[0x0][0x228] ;  /* 0x00008a0000087ab9 */ /* 0x000fe20000000800 */
[----:B------:R-:W-:Y:S01]  /*41710*/  PRMT R21, R21, 0x7773, RZ ;  /* 0x0000777315157816 */ /* 0x000fe200000000ff */
[----:B------:R0:W-:Y:S01]  /*41720*/  @P5 STG.E.U8 desc[UR6][R6.64], R13 ;  /* 0x0000000d06005986 */ /* 0x0001e2000c101106 */
[----:B------:R-:W-:Y:S01]  /*41730*/  ISETP.LT.AND P5, PT, R18, UR10, !P3 ;  /* 0x0000000a12007c0c */ /* 0x000fe2000dfa1270 */
[----:B------:R-:W-:Y:S01]  /*41740*/  ULDC UR10, c[0x0][0x228] ;  /* 0x00008a00000a7ab9 */ /* 0x000fe20000000800 */
[----:B0-----:R-:W-:Y:S01]  /*41750*/  PRMT R13, R22, 0x7770, RZ ;  /* 0x00007770160d7816 */ /* 0x001fe200000000ff */
[----:B---3--:R-:W-:-:S05]  /*41760*/  VIADD R10, R20, 0x65 ;  /* 0x00000065140a7836 */ /* 0x008fca0000000000 */
[----:B------:R-:W-:Y:S01]  /*41770*/  ISETP.GE.AND P2, PT, R10, UR4, PT ;  /* 0x000000040a007c0c */ /* 0x000fe2000bf46270 */
[----:B------:R-:W-:Y:S02]  /*41780*/  ULDC UR4, c[0x0][0x248] ;  /* 0x0000920000047ab9 */ /* 0x000fe40000000800 */
[C---:B------:R-:W-:Y:S01]  /*41790*/  VIADD R10, R8.reuse, UR4 ;  /* 0x00000004080a7c36 */ /* 0x040fe20008000000 */
[----:B------:R-:W-:Y:S01]  /*417a0*/  IADD3 R8, P1, R8, R3, RZ ;  /* 0x0000000308087210 */ /* 0x000fe20007f3e0ff */
[----:B------:R-:W-:Y:S01]  /*417b0*/  VIADD R6, R20, 0x66 ;  /* 0x0000006614067836 */ /* 0x000fe20000000000 */
[----:B------:R-:W-:-:S03]  /*417c0*/  ULDC UR4, c[0x0][0x22c] ;  /* 0x00008b0000047ab9 */ /* 0x000fc60000000800 */
[----:B------:R-:W-:Y:S01]  /*417d0*/  IMAD.X R9, R9, 0x1, R28, P1 ;  /* 0x0000000109097824 */ /* 0x000fe200008e061c */
[----:B------:R-:W-:Y:S02]  /*417e0*/  SHF.R.S32.HI R11, RZ, 0x1f, R10 ;  /* 0x0000001fff0b7819 */ /* 0x000fe4000001140a */
[----:B------:R-:W-:Y:S02]  /*417f0*/  IADD3 R4, P6, R10, R2, RZ ;  /* 0x000000020a047210 */ /* 0x000fe40007fde0ff */
[----:B------:R-:W-:Y:S01]  /*41800*/  @P4 STG.E.U8 desc[UR6][R8.64], R21 ;  /* 0x0000001508004986 */ /* 0x000fe2000c101106 */
[----:B------:R-:W-:Y:S01]  /*41810*/  ISETP.LT.AND P4, PT, R29, UR8, !P3 ;  /* 0x000000081d007c0c */ /* 0x000fe2000df81270 */
[----:B------:R-:W-:Y:S01]  /*41820*/  ULDC UR8, c[0x0][0x22c] ;  /* 0x00008b0000087ab9 */ /* 0x000fe20000000800 */
[----:B------:R-:W-:Y:S01]  /*41830*/  IMAD.X R5, R11, 0x1, R0, P6 ;  /* 0x000000010b057824 */ /* 0x000fe200030e0600 */
[----:B------:R-:W-:Y:S01]  /*41840*/  ISETP.GE.AND P1, PT, R6, UR4, PT ;  /* 0x0000000406007c0c */ /* 0x000fe2000bf26270 */
[----:B------:R-:W-:Y:S01]  /*41850*/  ULDC UR4, c[0x0][0x248] ;  /* 0x0000920000047ab9 */ /* 0x000fe20000000800 */
[----:B------:R-:W-:-:S02]  /*41860*/  IADD3 R6, P3, R10, R3, RZ ;  /* 0x000000030a067210 */ /* 0x000fc40007f7e0ff */
[----:B------:R0:W-:Y:S03]  /*41870*/  @P5 STG.E.U8 desc[UR6][R4.64], R13 ;  /* 0x0000000d04005986 */ /* 0x0001e6000c101106 */
[----:B------:R-:W-:Y:S01]  /*41880*/  IMAD.X R7, R11, 0x1, R28, P3 ;  /* 0x000000010b077824 */ /* 0x000fe200018e061c */
[C---:B------:R-:W-:Y:S02]  /*41890*/  PRMT R11, R22.reuse, 0x7772, RZ ;  /* 0x00007772160b7816 */ /* 0x040fe400000000ff */
[----:B0-----:R-:W-:-:S05]  /*418a0*/  PRMT R13, R22, 0x7771, RZ ;  /* 0x00007771160d7816 */ /* 0x001fca00000000ff */
[----:B------:R0:W-:Y:S02]  /*418b0*/  @P4 STG.E.U8 desc[UR6][R6.64], R13 ;  /* 0x0000000d06004986 */ /* 0x0001e4000c101106 */
[----:B0-----:R-:W-:Y:S02]  /*418c0*/  PRMT R13, R22, 0x7773, RZ ;  /* 0x00007773160d7816 */ /* 0x001fe400000000ff */
[----:B------:R-:W3:Y:S01]  /*418d0*/  LDL.LU R22, [R1+0x14] ;  /* 0x0000140001167983 */ /* 0x000ee20000300800 */
[----:B------:R-:W-:Y:S01]  /*418e0*/  VIADD R12, R10, UR4 ;  /* 0x000000040a0c7c36 */ /* 0x000fe20008000000 */
[----:B------:R-:W-:Y:S01]  /*418f0*/  ISETP.LT.AND P5, PT, R18, UR10, !P2 ;  /* 0x0000000a12007c0c */ /* 0x000fe2000d7a1270 */
[----:B------:R-:W-:Y:S01]  /*41900*/  ULDC UR4, c[0x0][0x228] ;  /* 0x00008a0000047ab9 */ /* 0x000fe20000000800 */
[----:B------:R-:W-:Y:S02]  /*41910*/  VIADD R10, R20, 0x67 ;  /* 0x00000067140a7836 */ /* 0x000fe40000000000 */
[----:B------:R-:W-:Y:S01]  /*41920*/  SHF.R.S32.HI R9, RZ, 0x1f, R12 ;  /* 0x0000001fff097819 */ /* 0x000fe2000001140c */
[----:B------:R-:W-:Y:S01]  /*41930*/  ULDC UR10, c[0x0][0x228] ;  /* 0x00008a00000a7ab9 */ /* 0x000fe20000000800 */
[----:B------:R-:W-:-:S02]  /*41940*/  IADD3 R4, P6, R12, R2, RZ ;  /* 0x000000020c047210 */ /* 0x000fc40007fde0ff */
[----:B------:R-:W-:Y:S01]  /*41950*/  ISETP.LT.AND P4, PT, R29, UR4, !P2 ;  /* 0x000000041d007c0c */ /* 0x000fe2000d781270 */
[----:B------:R-:W-:Y:S02]  /*41960*/  ULDC UR4, c[0x0][0x248] ;  /* 0x0000920000047ab9 */ /* 0x000fe40000000800 */
[C---:B------:R-:W-:Y:S01]  /*41970*/  IMAD.X R5, R9.reuse, 0x1, R0, P6 ;  /* 0x0000000109057824 */ /* 0x040fe200030e0600 */
[CC--:B------:R-:W-:Y:S01]  /*41980*/  IADD3 R8, P2, R12.reuse, R3.reuse, RZ ;  /* 0x000000030c087210 */ /* 0x0c0fe20007f5e0ff */
[----:B------:R-:W-:Y:S01]  /*41990*/  VIADD R12, R12, UR4 ;  /* 0x000000040c0c7c36 */ /* 0x000fe20008000000 */
[----:B------:R-:W-:Y:S02]  /*419a0*/  ISETP.GE.AND P3, PT, R10, UR8, PT ;  /* 0x000000080a007c0c */ /* 0x000fe4000bf66270 */
[----:B------:R0:W-:Y:S01]  /*419b0*/  @P5 STG.E.U8 desc[UR6][R4.64], R11 ;  /* 0x0000000b04005986 */ /* 0x0001e2000c101106 */
[----:B------:R-:W-:Y:S01]  /*419c0*/  ISETP.LT.AND P5, PT, R18, UR10, !P1 ;  /* 0x0000000a12007c0c */ /* 0x000fe2000cfa1270 */
[----:B------:R-:W-:Y:S01]  /*419d0*/  VIADD R10, R20, 0x68 ;  /* 0x00000068140a7836 */ /* 0x000fe20000000000 */
[----:B------:R-:W-:Y:S01]  /*419e0*/  IADD3 R6, P6, R12, R2, RZ ;  /* 0x000000020c067210 */ /* 0x000fe20007fde0ff */
[----:B------:R-:W-:Y:S01]  /*419f0*/  IMAD.X R9, R9, 0x1, R28, P2 ;  /* 0x0000000109097824 */ /* 0x000fe200010e061c */
[----:B------:R-:W-:Y:S01]  /*41a00*/  ULDC UR8, c[0x0][0x22c] ;  /* 0x00008b0000087ab9 */ /* 0x000fe20000000800 */
[----:B------:R-:W-:Y:S01]  /*41a10*/  ULDC UR4, c[0x0][0x22c] ;  /* 0x00008b0000047ab9 */ /* 0x000fe20000000800 */
[----:B------:R-:W-:Y:S01]  /*41a20*/  ISETP.GE.AND P2, PT, R10, UR8, PT ;  /* 0x000000080a007c0c */ /* 0x000fe2000bf46270 */
[----:B------:R-:W-:Y:S01]  /*41a30*/  ULDC UR8, c[0x0][0x228] ;  /* 0x00008a0000087ab9 */ /* 0x000fe20000000800 */
[----:B0-----:R-:W-:Y:S01]  /*41a40*/  SHF.R.S32.HI R5, RZ, 0x1f, R12 ;  /* 0x0000001fff057819 */ /* 0x001fe2000001140c */
[----:B------:R-:W-:Y:S01]  /*41a50*/  VIADD R4, R20, 0x69 ;  /* 0x0000006914047836 */ /* 0x000fe20000000000 */
[----:B------:R0:W-:Y:S01]  /*41a60*/  @P4 STG.E.U8 desc[UR6][R8.64], R13 ;  /* 0x0000000d08004986 */ /* 0x0001e2000c101106 */
[----:B--2---:R-:W-:Y:S01]  /*41a70*/  PRMT R11, R23, 0x7770, RZ ;  /* 0x00007770170b7816 */ /* 0x004fe200000000ff */
[----:B------:R-:W-:Y:S01]  /*41a80*/  ULDC UR10, c[0x0][0x228] ;  /* 0x00008a00000a7ab9 */ /* 0x000fe20000000800 */
[----:B------:R-:W-:Y:S01]  /*41a90*/  IMAD.X R7, R5, 0x1, R0, P6 ;  /* 0x0000000105077824 */ /* 0x000fe200030e0600 */
[----:B------:R-:W-:Y:S01]  /*41aa0*/  ISETP.GE.AND P4, PT, R4, UR4, PT ;  /* 0x0000000404007c0c */ /* 0x000fe2000bf86270 */
[----:B------:R-:W-:Y:S01]  /*41ab0*/  ULDC UR4, c[0x0][0x248] ;  /* 0x0000920000047ab9 */ /* 0x000fe20000000800 */
[----:B------:R-:W-:Y:S01]  /*41ac0*/  ISETP.LT.AND P1, PT, R29, UR8, !P1 ;  /* 0x000000081d007c0c */ /* 0x000fe2000cf21270 */
        /* <DEDUP_REMOVED lines=9> */
[----:B0-----:R-:W-:-:S02]  /*41b60*/  PRMT R9, R23, 0x7771, RZ ;  /* 0x0000777117097816 */ /* 0x001fc400000000ff */
[----:B------:R-:W-:Y:S02]  /*41b70*/  PRMT R13, R23, 0x7773, RZ ;  /* 0x00007773170d7816 */ /* 0x000fe400000000ff */
[CC--:B-1----:R-:W-:Y:S02]  /*41b80*/  IADD3 R6, P6, R10.reuse, R2.reuse, RZ ;  /* 0x000000020a067210 */ /* 0x0c2fe40007fde0ff */
[----:B------:R-:W-:Y:S01]  /*41b90*/  ISETP.LT.AND P3, PT, R29, UR8, !P3 ;  /* 0x000000081d007c0c */ /* 0x000fe2000df61270 */
[----:B------:R0:W-:Y:S01]  /*41ba0*/  @P1 STG.E.U8 desc[UR6][R4.64], R9 ;  /* 0x0000000904001986 */ /* 0x0001e2000c101106 */
[----:B------:R-:W-:Y:S01]  /*41bb0*/  PRMT R23, R23, 0x7772, RZ ;  /* 0x0000777217177816 */ /* 0x000fe200000000ff */
[C---:B------:R-:W-:Y:S02]  /*41bc0*/  IMAD.X R7, R15.reuse, 0x1, R0, P6 ;  /* 0x000000010f077824 */ /* 0x040fe400030e0600 */
[C---:B------:R-:W-:Y:S01]  /*41bd0*/  VIADD R12, R10.reuse, UR4 ;  /* 0x000000040a0c7c36 */ /* 0x040fe20008000000 */
[-C--:B------:R-:W-:Y:S01]  /*41be0*/  IADD3 R10, P1, R10, R3.reuse, RZ ;  /* 0x000000030a0a7210 */ /* 0x080fe20007f3e0ff */
[----:B------:R-:W-:Y:S01]  /*41bf0*/  ULDC UR4, c[0x0][0x22c] ;  /* 0x00008b0000047ab9 */ /* 0x000fe20000000800 */
[----:B------:R-:W-:Y:S01]  /*41c00*/  ISETP.LT.AND P6, PT, R18, UR10, !P2 ;  /* 0x0000000a12007c0c */ /* 0x000fe2000d7c1270 */
[----:B------:R1:W-:Y:S01]  /*41c10*/  @P5 STG.E.U8 desc[UR6][R6.64], R23 ;  /* 0x0000001706005986 */ /* 0x0003e2000c101106 */
[----:B------:R-:W-:Y:S01]  /*41c20*/  SHF.R.S32.HI R17, RZ, 0x1f, R12 ;  /* 0x0000001fff117819 */ /* 0x000fe2000001140c */
[----:B------:R-:W-:Y:S01]  /*41c30*/  ULDC UR8, c[0x0][0x228] ;  /* 0x00008a0000087ab9 */ /* 0x000fe20000000800 */
[----:B0-----:R-:W-:Y:S01]  /*41c40*/  VIADD R4, R20, 0x6a ;  /* 0x0000006a14047836 */ /* 0x001fe20000000000 */
[-C--:B------:R-:W-:Y:S01]  /*41c50*/  IADD3 R8, P5, R12, R2.reuse, RZ ;  /* 0x000000020c087210 */ /* 0x080fe20007fbe0ff */
[----:B------:R-:W-:Y:S01]  /*41c60*/  IMAD.X R11, R15, 0x1, R28, P1 ;  /* 0x000000010f0b7824 */ /* 0x000fe200008e061c */
[----:B------:R-:W-:Y:S01]  /*41c70*/  PRMT R15, R24, 0x7770, RZ ;  /* 0x00007770180f7816 */ /* 0x000fe200000000ff */
[----:B------:R-:W-:Y:S01]  /*41c80*/  ULDC UR10, c[0x0][0x228] ;  /* 0x00008a00000a7ab9 */ /* 0x000fe20000000800 */
[----:B------:R-:W-:Y:S01]  /*41c90*/  ISETP.GE.AND P1, PT, R4, UR4, PT ;  /* 0x0000000404007c0c */ /* 0x000fe2000bf26270 */
[----:B------:R-:W-:Y:S01]  /*41ca0*/  ULDC UR4, c[0x0][0x248] ;  /* 0x0000920000047ab9 */ /* 0x000fe20000000800 */
        /* <DEDUP_REMOVED lines=11> */
[----:B------:R-:W-:Y:S01]  /*41d60*/  IADD3 R4, P6, R14, R2, RZ ;  /* 0x000000020e047210 */ /* 0x000fe20007fde0ff */
[----:B------:R-:W-:Y:S01]  /*41d70*/  IMAD.X R7, R17, 0x1, R28, P2 ;  /* 0x0000000111077824 */ /* 0x000fe200010e061c */
[----:B0-----:R-:W-:Y:S01]  /*41d80*/  PRMT R13, R24, 0x7771, RZ ;  /* 0x00007771180d7816 */ /* 0x001fe200000000ff */
[----:B--2---:R-:W-:Y:S01]  /*41d90*/  VIADD R8, R20, 0x6b ;  /* 0x0000006b14087836 */ /* 0x004fe20000000000 */
[----:B------:R-:W-:Y:S01]  /*41da0*/  PRMT R11, R24, 0x7772, RZ ;  /* 0x00007772180b7816 */ /* 0x000fe200000000ff */
[----:B------:R-:W-:-:S03]  /*41db0*/  IMAD.X R5, R19, 0x1, R0, P6 ;  /* 0x0000000113057824 */ /* 0x000fc600030e0600 */
[----:B------:R-:W-:Y:S01]  /*41dc0*/  ISETP.GE.AND P2, PT, R8, UR4, PT ;  /* 0x0000000408007c0c */ /* 0x000fe2000bf46270 */
[----:B------:R-:W-:Y:S01]  /*41dd0*/  ULDC UR4, c[0x0][0x248] ;  /* 0x0000920000047ab9 */ /* 0x000fe20000000800 */
[----:B------:R0:W-:Y:S01]  /*41de0*/  @P3 STG.E.U8 desc[UR6][R6.64], R13 ;  /* 0x0000000d06003986 */ /* 0x0001e2000c101106 */
[----:B------:R-:W-:Y:S01]  /*41df0*/  VIADD R10, R14, UR4 ;  /* 0x000000040e0a7c36 */ /* 0x000fe20008000000 */
[----:B------:R-:W-:Y:S01]  /*41e00*/  ISETP.LT.AND P4, PT, R29, UR8, !P4 ;  /* 0x000000081d007c0c */ /* 0x000fe2000e781270 */
[----:B------:R-:W-:Y:S01]  /*41e10*/  ULDC UR4, c[0x0][0x22c] ;  /* 0x00008b0000047ab9 */ /* 0x000fe20000000800 */
[----:B------:R1:W-:Y:S01]  /*41e20*/  @P5 STG.E.U8 desc[UR6][R4.64], R11 ;  /* 0x0000000b04005986 */ /* 0x0003e2000c101106 */
[----:B------:R-:W-:Y:S01]  /*41e30*/  ISETP.LT.AND P5, PT, R18, UR10, !P1 ;  /* 0x0000000a12007c0c */ /* 0x000fe2000cfa1270 */
[----:B------:R-:W-:Y:S01]  /*41e40*/  ULDC UR8, c[0x0][0x228] ;  /* 0x00008a0000087ab9 */ /* 0x000fe20000000800 */
[----:B------:R-:W-:Y:S01]  /*41e50*/  IADD3 R8, P3, R14, R3, RZ ;  /* 0x000000030e087210 */ /* 0x000fe20007f7e0ff */
[----:B------:R-:W-:Y:S01]  /*41e60*/  ULDC UR10, c[0x0][0x228] ;  /* 0x00008a00000a7ab9 */ /* 0x000fe20000000800 */
[----:B------:R-:W-:-:S02]  /*41e70*/  SHF.R.S32.HI R17, RZ, 0x1f, R10 ;  /* 0x0000001fff117819 */ /* 0x000fc4000001140a */
[----:B0-----:R-:W-:Y:S01]  /*41e80*/  IADD3 R6, P6, R10, R2, RZ ;  /* 0x000000020a067210 */ /* 0x001fe20007fde0ff */
[----:B------:R-:W-:Y:S02]  /*41e90*/  IMAD.X R9, R19, 0x1, R28, P3 ;  /* 0x0000000113097824 */ /* 0x000fe400018e061c */
[----:B-1----:R-:W-:Y:S01]  /*41ea0*/  VIADD R4, R20, 0x6c ;  /* 0x0000006c14047836 */ /* 0x002fe20000000000 */
[----:B------:R-:W-:Y:S01]  /*41eb0*/  PRMT R15, R24, 0x7773, RZ ;  /* 0x00007773180f7816 */ /* 0x000fe200000000ff */
[----:B------:R-:W-:Y:S01]  /*41ec0*/  IMAD.X R7, R17, 0x1, R0, P6 ;  /* 0x0000000111077824 */ /* 0x000fe200030e0600 */
[----:B------:R-:W-:Y:S02]  /*41ed0*/  PRMT R13, R25, 0x7770, RZ ;  /* 0x00007770190d7816 */ /* 0x000fe400000000ff */
        /* <DEDUP_REMOVED lines=51> */
[C---:B------:R-:W-:Y:S01]  /*42210*/  PRMT R11, R26.reuse, 0x7771, RZ ;  /* 0x000077711a0b7816 */ /* 0x040fe200000000ff */
[----:B------:R-:W-:Y:S01]  /*42220*/  IMAD.X R7, R13, 0x1, R0, P6 ;  /* 0x000000010d077824 */ /* 0x000fe200030e0600 */
[----:B------:R-:W-:Y:S02]  /*42230*/  PRMT R5, R26, 0x7772, RZ ;  /* 0x000077721a057816 */ /* 0x000fe400000000ff */
[----:B------:R-:W-:Y:S01]  /*42240*/  ISETP.GE.AND P4, PT, R4, UR4, PT ;  /* 0x0000000404007c0c */ /* 0x000fe2000bf86270 */
[----:B------:R-:W-:Y:S01]  /*42250*/  ULDC UR4, c[0x0][0x248] ;  /* 0x0000920000047ab9 */ /* 0x000fe20000000800 */
[----:B------:R0:W-:Y:S01]  /*42260*/  @P3 STG.E.U8 desc[UR6][R8.64], R11 ;  /* 0x0000000b08003986 */ /* 0x0001e2000c101106 */
[----:B------:R-:W-:-:S02]  /*42270*/  VIADD R10, R12, UR4 ;  /* 0x000000040c0a7c36 */ /* 0x000fc40008000000 */
[----:B------:R-:W-:Y:S01]  /*42280*/  VIADD R4, R20, 0x70 ;  /* 0x0000007014047836 */ /* 0x000fe20000000000 */
[----:B------:R-:W-:Y:S01]  /*42290*/  @P5 STG.E.U8 desc[UR6][R6.64], R5 ;  /* 0x0000000506005986 */ /* 0x000fe2000c101106 */
[----:B------:R-:W-:Y:S01]  /*422a0*/  IADD3 R12, P5, R12, R3, RZ ;  /* 0x000000030c0c7210 */ /* 0x000fe20007fbe0ff */
[----:B------:R-:W-:Y:S01]  /*422b0*/  ULDC UR4, c[0x0][0x248] ;  /* 0x0000920000047ab9 */ /* 0x000fe20000000800 */
[----:B------:R-:W-:Y:S01]  /*422c0*/  ISETP.LT.AND P1, PT, R29, UR8, !P1 ;  /* 0x000000081d007c0c */ /* 0x000fe2000cf21270 */
[----:B------:R-:W-:Y:S02]  /*422d0*/  ULDC UR8, c[0x0][0x22c] ;  /* 0x00008b0000087ab9 */ /* 0x000fe40000000800 */
[----:B------:R-:W-:Y:S01]  /*422e0*/  IMAD.X R13, R13, 0x1, R28, P5 ;  /* 0x000000010d0d7824 */ /* 0x000fe200028e061c */
[----:B------:R-:W-:Y:S01]  /*422f0*/  ISETP.GE.AND P5, PT, R4, UR8, PT ;  /* 0x0000000804007c0c */ /* 0x000fe2000bfa6270 */
[----:B------:R-:W-:Y:S01]  /*42300*/  ULDC UR8, c[0x0][0x228] ;  /* 0x00008a0000087ab9 */ /* 0x000fe20000000800 */
[----:B------:R-:W-:Y:S01]  /*42310*/  ISETP.LT.AND P3, PT, R18, UR10, !P2 ;  /* 0x0000000a12007c0c */ /* 0x000fe2000d761270 */
[----:B------:R-:W-:Y:S01]  /*42320*/  ULDC UR10, c[0x0][0x228] ;  /* 0x00008a00000a7ab9 */ /* 0x000fe20000000800 */
[----:B0-----:R-:W-:-:S02]  /*42330*/  SHF.R.S32.HI R11, RZ, 0x1f, R10 ;  /* 0x0000001fff0b7819 */ /* 0x001fc4000001140a */
[----:B------:R-:W-:Y:S02]  /*42340*/  IADD3 R8, P6, R10, R2, RZ ;  /* 0x000000020a087210 */ /* 0x000fe40007fde0ff */
[----:B------:R-:W-:Y:S02]  /*42350*/  PRMT R17, R26, 0x7773, RZ ;  /* 0x000077731a117816 */ /* 0x000fe400000000ff */
[----:B------:R-:W-:Y:S01]  /*42360*/  PRMT R15, R27, 0x7770, RZ ;  /* 0x000077701b0f7816 */ /* 0x000fe200000000ff */
[----:B------:R-:W-:Y:S01]  /*42370*/  IMAD.X R9, R11, 0x1, R0, P6 ;  /* 0x000000010b097824 */ /* 0x000fe200030e0600 */
[----:B------:R-:W-:Y:S01]  /*42380*/  ISETP.LT.AND P2, PT, R29, UR8, !P2 ;  /* 0x000000081d007c0c */ /* 0x000fe2000d741270 */
[----:B------:R-:W-:Y:S01]  /*42390*/  VIADD R14, R10, UR4 ;  /* 0x000000040a0e7c36 */ /* 0x000fe20008000000 */
[----:B------:R0:W-:Y:S01]  /*423a0*/  @P1 STG.E.U8 desc[UR6][R12.64], R17 ;  /* 0x000000110c001986 */ /* 0x0001e2000c101106 */
[----:B------:R-:W-:Y:S01]  /*423b0*/  ISETP.LT.AND P1, PT, R18, UR10, !P4 ;  /* 0x0000000a12007c0c */ /* 0x000fe2000e721270 */
[----:B------:R-:W-:Y:S01]  /*423c0*/  ULDC UR4, c[0x0][0x22c] ;  /* 0x00008b0000047ab9 */ /* 0x000fe20000000800 */
[----:B------:R-:W-:Y:S01]  /*423d0*/  ULDC UR10, c[0x0][0x228] ;  /* 0x00008a00000a7ab9 */ /* 0x000fe20000000800 */
[----:B------:R1:W-:Y:S01]  /*423e0*/  @P3 STG.E.U8 desc[UR6][R8.64], R15 ;  /* 0x0000000f08003986 */ /* 0x0003e2000c101106 */
[----:B------:R-:W-:Y:S01]  /*423f0*/  IADD3 R10, P3, R10, R3, RZ ;  /* 0x000000030a0a7210 */ /* 0x000fe20007f7e0ff */
[----:B------:R-:W-:Y:S01]  /*42400*/  ULDC UR8, c[0x0][0x22c] ;  /* 0x00008b0000087ab9 */ /* 0x000fe20000000800 */
[----:B------:R-:W-:-:S02]  /*42410*/  SHF.R.S32.HI R19, RZ, 0x1f, R14 ;  /* 0x0000001fff137819 */ /* 0x000fc4000001140e */
[-C--:B0-----:R-:W-:Y:S01]  /*42420*/  IADD3 R12, P6, R14, R2.reuse, RZ ;  /* 0x000000020e0c7210 */ /* 0x081fe20007fde0ff */
[----:B------:R-:W-:Y:S01]  /*42430*/  IMAD.X R11, R11, 0x1, R28, P3 ;  /* 0x000000010b0b7824 */ /* 0x000fe200018e061c */
[C---:B------:R-:W-:Y:S01]  /*42440*/  PRMT R17, R27.reuse, 0x7771, RZ ;  /* 0x000077711b117816 */ /* 0x040fe200000000ff */
[----:B-1----:R-:W-:Y:S01]  /*42450*/  VIADD R8, R20, 0x71 ;  /* 0x0000007114087836 */ /* 0x002fe20000000000 */
[----:B------:R-:W-:Y:S01]  /*42460*/  PRMT R9, R27, 0x7772, RZ ;  /* 0x000077721b097816 */ /* 0x000fe200000000ff */
[----:B------:R-:W-:Y:S02]  /*42470*/  IMAD.X R13, R19, 0x1, R0, P6 ;  /* 0x00000001130d7824 */ /* 0x000fe400030e0600 */
[----:B------:R0:W-:Y:S01]  /*42480*/  @P2 STG.E.U8 desc[UR6][R10.64], R17 ;  /* 0x000000110a002986 */ /* 0x0001e2000c101106 */
[----:B------:R-:W-:Y:S01]  /*42490*/  ISETP.GE.AND P3, PT, R8, UR4, PT ;  /* 0x0000000408007c0c */ /* 0x000fe2000bf66270 */
[----:B------:R-:W-:Y:S02]  /*424a0*/  ULDC UR4, c[0x0][0x248] ;  /* 0x0000920000047ab9 */ /* 0x000fe40000000800 */
[----:B------:R1:W-:Y:S01]  /*424b0*/  @P1 STG.E.U8 desc[UR6][R12.64], R9 ;  /* 0x000000090c001986 */ /* 0x0003e2000c101106 */
[C---:B------:R-:W-:Y:S01]  /*424c0*/  VIADD R16, R14.reuse, UR4 ;  /* 0x000000040e107c36 */ /* 0x040fe20008000000 */
[----:B------:R-:W-:Y:S01]  /*424d0*/  IADD3 R14, P1, R14, R3, RZ ;  /* 0x000000030e0e7210 */ /* 0x000fe20007f3e0ff */
[----:B------:R-:W-:Y:S01]  /*424e0*/  VIADD R8, R20, 0x72 ;  /* 0x0000007214087836 */ /* 0x000fe20000000000 */
[----:B------:R-:W-:Y:S01]  /*424f0*/  ISETP.LT.AND P4, PT, R29, UR10, !P4 ;  /* 0x0000000a1d007c0c */ /* 0x000fe2000e781270 */
[----:B------:R-:W-:Y:S01]  /*42500*/  ULDC UR4, c[0x0][0x22c] ;  /* 0x00008b0000047ab9 */ /* 0x000fe20000000800 */
[----:B------:R-:W-:Y:S01]  /*42510*/  ISETP.LT.AND P6, PT, R18, UR12, !P5 ;  /* 0x0000000c12007c0c */ /* 0x000fe2000efc1270 */
[----:B------:R-:W-:Y:S01]  /*42520*/  IMAD.X R15, R19, 0x1, R28, P1 ;  /* 0x00000001130f7824 */ /* 0x000fe200008e061c */
[----:B------:R-:W-:Y:S01]  /*42530*/  ISETP.GE.AND P2, PT, R8, UR8, PT ;  /* 0x0000000808007c0c */ /* 0x000fe2000bf46270 */
[----:B0-----:R-:W-:Y:S01]  /*42540*/  VIADD R10, R20, 0x73 ;  /* 0x00000073140a7836 */ /* 0x001fe20000000000 */
[----:B------:R-:W-:Y:S01]  /*42550*/  IADD3 R8, P1, R16, R2, RZ ;  /* 0x0000000210087210 */ /* 0x000fe20007f3e0ff */
[----:B------:R-:W-:Y:S01]  /*42560*/  ULDC UR8, c[0x0][0x228] ;  /* 0x00008a0000087ab9 */ /* 0x000fe20000000800 */
[----:B-1----:R-:W-:Y:S01]  /*42570*/  SHF.R.S32.HI R13, RZ, 0x1f, R16 ;  /* 0x0000001fff0d7819 */ /* 0x002fe20000011410 */
[----:B------:R-:W-:Y:S01]  /*42580*/  ULDC UR10, c[0x0][0x228] ;  /* 0x00008a00000a7ab9 */ /* 0x000fe20000000800 */
[----:B------:R-:W-:Y:S01]  /*42590*/  PRMT R27, R27, 0x7773, RZ ;  /* 0x000077731b1b7816 */ /* 0x000fe200000000ff */
[----:B------:R-:W-:-:S02]  /*425a0*/  ULDC UR12, c[0x0][0x228] ;  /* 0x00008a00000c7ab9 */ /* 0x000fc40000000800 */
[----:B------:R-:W-:Y:S01]  /*425b0*/  IMAD.X R9, R13, 0x1, R0, P1 ;  /* 0x000000010d097824 */ /* 0x000fe200008e0600 */
[----:B---3--:R-:W0:Y:S01]  /*425c0*/  LDS.128 R4, [R22] ;  /* 0x0000000016047984 */ /* 0x008e220000000c00 */
[----:B------:R-:W-:Y:S01]  /*425d0*/  ISETP.GE.AND P1, PT, R10, UR4, PT ;  /* 0x000000040a007c0c */ /* 0x000fe2000bf26270 */
[----:B------:R-:W-:Y:S02]  /*425e0*/  ULDC UR4, c[0x0][0x248] ;  /* 0x0000920000047ab9 */ /* 0x000fe40000000800 */
[----:B------:R1:W-:Y:S01]  /*425f0*/  @P4 STG.E.U8 desc[UR6][R14.64], R27 ;  /* 0x0000001b0e004986 */ /* 0x0003e2000c101106 */
[----:B------:R-:W-:Y:S01]  /*42600*/  VIADD R17, R16, UR4 ;  /* 0x0000000410117c36 */ /* 0x000fe20008000000 */
[C---:B------:R-:W-:Y:S01]  /*42610*/  ISETP.LT.AND P4, PT, R29.reuse, UR8, !P5 ;  /* 0x000000081d007c0c */ /* 0x040fe2000ef81270 */
[----:B------:R-:W-:Y:S01]  /*42620*/  ULDC UR8, c[0x0][0x22c] ;  /* 0x00008b0000087ab9 */ /* 0x000fe20000000800 */
[----:B------:R-:W-:Y:S01]  /*42630*/  ISETP.LT.AND P5, PT, R18, UR10, !P3 ;  /* 0x0000000a12007c0c */ /* 0x000fe2000dfa1270 */
[----:B------:R-:W-:Y:S01]  /*42640*/  ULDC UR4, c[0x0][0x248] ;  /* 0x0000920000047ab9 */ /* 0x000fe20000000800 */
[----:B------:R-:W-:Y:S01]  /*42650*/  ISETP.LT.AND P3, PT, R29, UR12, !P3 ;  /* 0x0000000c1d007c0c */ /* 0x000fe2000df61270 */
[----:B------:R-:W-:Y:S01]  /*42660*/  ULDC UR10, c[0x0][0x228] ;  /* 0x00008a00000a7ab9 */ /* 0x000fe20000000800 */
[----:B-1----:R-:W-:Y:S01]  /*42670*/  VIADD R14, R20, 0x74 ;  /* 0x00000074140e7836 */ /* 0x002fe20000000000 */
[----:B0-----:R-:W-:-:S05]  /*42680*/  PRMT R11, R4, 0x7770, RZ ;  /* 0x00007770040b7816 */ /* 0x001fca00000000ff */
[----:B------:R0:W-:Y:S01]  /*42690*/  @P6 STG.E.U8 desc[UR6][R8.64], R11 ;  /* 0x0000000b08006986 */ /* 0x0001e2000c101106 */
[----:B------:R-:W-:-:S05]  /*426a0*/  IADD3 R12, P6, R16, R3, RZ ;  /* 0x00000003100c7210 */ /* 0x000fca0007fde0ff */
[----:B------:R-:W-:Y:S01]  /*426b0*/  IMAD.X R13, R13, 0x1, R28, P6 ;  /* 0x000000010d0d7824 */ /* 0x000fe200030e061c */
[----:B------:R-:W-:Y:S02]  /*426c0*/  IADD3 R10, P6, R17, R2, RZ ;  /* 0x00000002110a7210 */ /* 0x000fe40007fde0ff */
[----:B0-----:R-:W-:Y:S02]  /*426d0*/  SHF.R.S32.HI R9, RZ, 0x1f, R17 ;  /* 0x0000001fff097819 */ /* 0x001fe40000011411 */
[----:B------:R-:W-:-:S03]  /*426e0*/  PRMT R15, R4, 0x7771, RZ ;  /* 0x00007771040f7816 */ /* 0x000fc600000000ff */
[----:B------:R-:W-:Y:S01]  /*426f0*/  IMAD.X R11, R9, 0x1, R0, P6 ;  /* 0x00000001090b7824 */ /* 0x000fe200030e0600 */
[----:B------:R-:W-:Y:S02]  /*42700*/  IADD3 R8, P6, R17, R3, RZ ;  /* 0x0000000311087210 */ /* 0x000fe40007fde0ff */
[----:B------:R-:W-:Y:S01]  /*42710*/  PRMT R21, R4, 0x7772, RZ ;  /* 0x0000777204157816 */ /* 0x000fe200000000ff */
[----:B------:R0:W-:Y:S01]  /*42720*/  @P4 STG.E.U8 desc[UR6][R12.64], R15 ;  /* 0x0000000f0c004986 */ /* 0x0001e2000c101106 */
[----:B------:R-:W-:Y:S01]  /*42730*/  ISETP.GE.AND P4, PT, R14, UR8, PT ;  /* 0x000000080e007c0c */ /* 0x000fe2000bf86270 */
[----:B------:R-:W-:Y:S01]  /*42740*/  IMAD.X R9, R9, 0x1, R28, P6 ;  /* 0x0000000109097824 */ /* 0x000fe200030e061c */
[----:B------:R-:W-:Y:S01]  /*42750*/  PRMT R19, R4, 0x7773, RZ ;  /* 0x0000777304137816 */ /* 0x000fe200000000ff */
[----:B------:R-:W-:Y:S01]  /*42760*/  ULDC UR8, c[0x0][0x228] ;  /* 0x00008a0000087ab9 */ /* 0x000fe20000000800 */
[----:B------:R-:W-:Y:S01]  /*42770*/  VIADD R17, R17, UR4 ;  /* 0x0000000411117c36 */ /* 0x000fe20008000000 */
[----:B------:R1:W-:Y:S01]  /*42780*/  @P5 STG.E.U8 desc[UR6][R10.64], R21 ;  /* 0x000000150a005986 */ /* 0x0003e2000c101106 */
[----:B------:R-:W-:Y:S01]  /*42790*/  ISETP.LT.AND P5, PT, R18, UR8, !P2 ;  /* 0x0000000812007c0c */ /* 0x000fe2000d7a1270 */
[----:B------:R-:W-:Y:S01]  /*427a0*/  ULDC UR8, c[0x0][0x228] ;  /* 0x00008a0000087ab9 */ /* 0x000fe20000000800 */
[----:B------:R-:W-:Y:S01]  /*427b0*/  ULDC UR4, c[0x0][0x248] ;  /* 0x0000920000047ab9 */ /* 0x000fe20000000800 */
[----:B------:R2:W-:Y:S01]  /*427c0*/  @P3 STG.E.U8 desc[UR6][R8.64], R19 ;  /* 0x0000001308003986 */ /* 0x0005e2000c101106 */
[----:B------:R-:W-:-:S02]  /*427d0*/  IADD3 R14, P3, R17, R2, RZ ;  /* 0x00000002110e7210 */ /* 0x000fc40007f7e0ff */
[----:B0-----:R-:W-:Y:S02]  /*427e0*/  SHF.R.S32.HI R13, RZ, 0x1f, R17 ;  /* 0x0000001fff0d7819 */ /* 0x001fe40000011411 */
[----:B------:R-:W-:Y:S01]  /*427f0*/  ISETP.LT.AND P2, PT, R29, UR8, !P2 ;  /* 0x000000081d007c0c */ /* 0x000fe2000d741270 */
[----:B------:R-:W-:Y:S01]  /*42800*/  VIADD R4, R17, UR4 ;  /* 0x0000000411047c36 */ /* 0x000fe20008000000 */
[----:B------:R-:W-:Y:S01]  /*42810*/  ISETP.LT.AND P6, PT, R18, UR10, !P1 ;  /* 0x0000000a12007c0c */ /* 0x000fe2000cfc1270 */
[----:B------:R-:W-:Y:S01]  /*42820*/  IMAD.X R15, R13, 0x1, R0, P3 ;  /* 0x000000010d0f7824 */ /* 0x000fe200018e0600 */
[----:B-1----:R-:W-:Y:S01]  /*42830*/  PRMT R21, R5, 0x7770, RZ ;  /* 0x0000777005157816 */ /* 0x002fe200000000ff */
[----:B------:R-:W-:Y:S01]  /*42840*/  ULDC UR8, c[0x0][0x228] ;  /* 0x00008a0000087ab9 */ /* 0x000fe20000000800 */
[-C--:B------:R-:W-:Y:S01]  /*42850*/  IADD3 R12, P3, R17, R3.reuse, RZ ;  /* 0x00000003110c7210 */ /* 0x080fe20007f7e0ff */
[----:B--2---:R-:W-:Y:S01]  /*42860*/  VIADD R8, R20, 0x75 ;  /* 0x0000007514087836 */ /* 0x004fe20000000000 */
[----:B------:R-:W-:Y:S01]  /*42870*/  SHF.R.S32.HI R9, RZ, 0x1f, R4 ;  /* 0x0000001fff097819 */ /* 0x000fe20000011404 */
[----:B------:R0:W-:Y:S01]  /*42880*/  @P5 STG.E.U8 desc[UR6][R14.64], R21 ;  /* 0x000000150e005986 */ /* 0x0001e2000c101106 */
[-C--:B------:R-:W-:Y:S01]  /*42890*/  IADD3 R10, P5, R4, R2.reuse, RZ ;  /* 0x00000002040a7210 */ /* 0x080fe20007fbe0ff */
[----:B------:R-:W-:Y:S01]  /*428a0*/  IMAD.X R13, R13, 0x1, R28, P3 ;  /* 0x000000010d0d7824 */ /* 0x000fe200018e061c */
[----:B------:R-:W-:Y:S01]  /*428b0*/  PRMT R19, R5, 0x7771, RZ ;  /* 0x0000777105137816 */ /* 0x000fe200000000ff */
[----:B------:R-:W-:Y:S01]  /*428c0*/  ULDC UR4, c[0x0][0x248] ;  /* 0x0000920000047ab9 */ /* 0x000fe20000000800 */
[----:B------:R-:W-:Y:S01]  /*428d0*/  ISETP.LT.AND P1, PT, R29, UR8, !P1 ;  /* 0x000000081d007c0c */ /* 0x000fe2000cf21270 */
[----:B------:R-:W-:Y:S01]  /*428e0*/  IMAD.X R11, R9, 0x1, R0, P5 ;  /* 0x00000001090b7824 */ /* 0x000fe200028e0600 */
[----:B------:R-:W-:Y:S01]  /*428f0*/  PRMT R17, R5, 0x7772, RZ ;  /* 0x0000777205117816 */ /* 0x000fe200000000ff */
[----:B------:R1:W-:Y:S01]  /*42900*/  @P2 STG.E.U8 desc[UR6][R12.64], R19 ;  /* 0x000000130c002986 */ /* 0x0003e2000c101106 */
[----:B------:R-:W-:Y:S01]  /*42910*/  ISETP.GE.AND P3, PT, R8, UR9, PT ;  /* 0x0000000908007c0c */ /* 0x000fe2000bf66270 */
[----:B------:R-:W-:Y:S01]  /*42920*/  ULDC UR9, c[0x0][0x228] ;  /* 0x00008a0000097ab9 */ /* 0x000fe20000000800 */
[CC--:B------:R-:W-:Y:S01]  /*42930*/  IADD3 R8, P2, R4.reuse, R3.reuse, RZ ;  /* 0x0000000304087210 */ /* 0x0c0fe20007f5e0ff */
[----:B0-----:R-:W-:Y:S01]  /*42940*/  VIADD R14, R4, UR4 ;  /* 0x00000004040e7c36 */ /* 0x001fe20008000000 */
[----:B------:R-:W-:Y:S01]  /*42950*/  ULDC UR10, c[0x0][0x228] ;  /* 0x00008a00000a7ab9 */ /* 0x000fe20000000800 */
[----:B------:R-:W-:Y:S01]  /*42960*/  VIADD R15, R20, 0x76 ;  /* 0x00000076140f7836 */ /* 0x000fe20000000000 */
[----:B------:R0:W-:Y:S01]  /*42970*/  @P6 STG.E.U8 desc[UR6][R10.64], R17 ;  /* 0x000000110a006986 */ /* 0x0001e2000c101106 */
[----:B------:R-:W-:Y:S01]  /*42980*/  ISETP.LT.AND P5, PT, R18, UR9, !P4 ;  /* 0x0000000912007c0c */ /* 0x000fe2000e7a1270 */
[----:B------:R-:W-:Y:S01]  /*42990*/  IMAD.X R9, R9, 0x1, R28, P2 ;  /* 0x0000000109097824 */ /* 0x000fe200010e061c */
[----:B------:R-:W-:Y:S01]  /*429a0*/  SHF.R.S32.HI R21, RZ, 0x1f, R14 ;  /* 0x0000001fff157819 */ /* 0x000fe2000001140e */
[----:B------:R-:W-:Y:S01]  /*429b0*/  ULDC UR4, c[0x0][0x248] ;  /* 0x0000920000047ab9 */ /* 0x000fe20000000800 */
[-C--:B------:R-:W-:Y:S01]  /*429c0*/  IADD3 R4, P6, R14, R2.reuse, RZ ;  /* 0x000000020e047210 */ /* 0x080fe20007fde0ff */
[----:B------:R-:W-:Y:S01]  /*429d0*/  ULDC UR8, c[0x0][0x228] ;  /* 0x00008a0000087ab9 */ /* 0x000fe20000000800 */
[----:B------:R-:W-:Y:S01]  /*429e0*/  ISETP.GE.AND P2, PT, R15, UR5, PT ;  /* 0x000000050f007c0c */ /* 0x000fe2000bf46270 */
[----:B------:R-:W-:Y:S01]  /*429f0*/  ULDC UR5, c[0x0][0x228] ;  /* 0x00008a0000057ab9 */ /* 0x000fe20000000800 */
[----:B-1----:R-:W-:Y:S01]  /*42a00*/  PRMT R13, R6, 0x7770, RZ ;  /* 0x00007770060d7816 */ /* 0x002fe200000000ff */
[----:B------:R-:W-:Y:S01]  /*42a10*/  ULDC UR9, c[0x0][0x228] ;  /* 0x00008a0000097ab9 */ /* 0x000fe20000000800 */
[----:B0-----:R-:W-:Y:S01]  /*42a20*/  PRMT R17, R5, 0x7773, RZ ;  /* 0x0000777305117816 */ /* 0x001fe200000000ff */
[----:B------:R-:W-:Y:S01]  /*42a30*/  VIADD R10, R20, 0x77 ;  /* 0x00000077140a7836 */ /* 0x000fe20000000000 */
[----:B------:R-:W-:Y:S01]  /*42a40*/  ISETP.LT.AND P4, PT, R29, UR5, !P4 ;  /* 0x000000051d007c0c */ /* 0x000fe2000e781270 */
[C---:B------:R-:W-:Y:S01]  /*42a50*/  IMAD.X R5, R21.reuse, 0x1, R0, P6 ;  /* 0x0000000115057824 */ /* 0x040fe200030e0600 */
[----:B------:R-:W-:Y:S01]  /*42a60*/  ULDC UR5, c[0x0][0x228] ;  /* 0x00008a0000057ab9 */ /* 0x000fe20000000800 */
[----:B------:R0:W-:Y:S01]  /*42a70*/  @P1 STG.E.U8 desc[UR6][R8.64], R17 ;  /* 0x0000001108001986 */ /* 0x0001e2000c101106 */
[----:B------:R-:W-:Y:S01]  /*42a80*/  ISETP.GE.AND P1, PT, R10, UR13, PT ;  /* 0x0000000d0a007c0c */ /* 0x000fe2000bf26270 */
[C---:B------:R-:W-:Y:S01]  /*42a90*/  VIADD R15, R14.reuse, UR4 ;  /* 0x000000040e0f7c36 */ /* 0x040fe20008000000 */
[----:B------:R-:W-:Y:S01]  /*42aa0*/  IADD3 R10, P6, R14, R3, RZ ;  /* 0x000000030e0a7210 */ /* 0x000fe20007fde0ff */
[----:B------:R1:W-:Y:S01]  /*42ab0*/  @P5 STG.E.U8 desc[UR6][R4.64], R13 ;  /* 0x0000000d04005986 */ /* 0x0003e2000c101106 */
[----:B------:R-:W-:Y:S01]  /*42ac0*/  ISETP.LT.AND P5, PT, R18, UR8, !P3 ;  /* 0x0000000812007c0c */ /* 0x000fe2000dfa1270 */
[----:B------:R-:W-:Y:S01]  /*42ad0*/  ULDC UR4, c[0x0][0x248] ;  /* 0x0000920000047ab9 */ /* 0x000fe20000000800 */
[----:B------:R-:W-:Y:S01]  /*42ae0*/  SHF.R.S32.HI R19, RZ, 0x1f, R15 ;  /* 0x0000001fff137819 */ /* 0x000fe2000001140f */
[----:B------:R-:W-:Y:S01]  /*42af0*/  IMAD.X R11, R21, 0x1, R28, P6 ;  /* 0x00000001150b7824 */ /* 0x000fe200030e061c */
[----:B------:R-:W-:Y:S01]  /*42b00*/  IADD3 R12, P6, R15, R2, RZ ;  /* 0x000000020f0c7210 */ /* 0x000fe20007fde0ff */
[----:B------:R-:W-:Y:S01]  /*42b10*/  ULDC UR8, c[0x0][0x228] ;  /* 0x00008a0000087ab9 */ /* 0x000fe20000000800 */
[----:B0-----:R-:W-:Y:S01]  /*42b20*/  PRMT R9, R6, 0x7771, RZ ;  /* 0x0000777106097816 */ /* 0x001fe200000000ff */
[----:B------:R-:W-:Y:S01]  /*42b30*/  VIADD R8, R20, 0x78 ;  /* 0x0000007814087836 */ /* 0x000fe20000000000 */
[----:B------:R-:W-:Y:S01]  /*42b40*/  ISETP.LT.AND P3, PT, R29, UR5, !P3 ;  /* 0x000000051d007c0c */ /* 0x000fe2000df61270 */
[----:B------:R-:W-:Y:S01]  /*42b50*/  ULDC UR5, c[0x0][0x228] ;  /* 0x00008a0000057ab9 */ /* 0x000fe20000000800 */
[----:B-1----:R-:W-:Y:S01]  /*42b60*/  IMAD.X R13, R19, 0x1, R0, P6 ;  /* 0x00000001130d7824 */ /* 0x002fe200030e0600 */
[----:B------:R-:W-:Y:S01]  /*42b70*/  @P4 STG.E.U8 desc[UR6][R10.64], R9 ;  /* 0x000000090a004986 */ /* 0x000fe2000c101106 */
[----:B------:R-:W-:-:S02]  /*42b80*/  ISETP.GE.AND P4, PT, R8, UR11, PT ;  /* 0x0000000b08007c0c */ /* 0x000fc4000bf86270 */
[----:B------:R-:W-:Y:S01]  /*42b90*/  IADD3 R4, P6, R15, R3, RZ ;  /* 0x000000030f047210 */ /* 0x000fe20007fde0ff */
[----:B------:R-:W0:Y:S01]  /*42ba0*/  LDS.128 R8, [R22+0x400] ;  /* 0x0004000016087984 */ /* 0x000e220000000c00 */
[----:B------:R-:W-:-:S03]  /*42bb0*/  PRMT R17, R6, 0x7772, RZ ;  /* 0x0000777206117816 */ /* 0x000fc600000000ff */
[----:B------:R-:W-:Y:S01]  /*42bc0*/  IMAD.X R5, R19, 0x1, R28, P6 ;  /* 0x0000000113057824 */ /* 0x000fe200030e061c */
[----:B------:R-:W-:Y:S01]  /*42bd0*/  PRMT R19, R6, 0x7773, RZ ;  /* 0x0000777306137816 */ /* 0x000fe200000000ff */
[----:B------:R-:W-:Y:S01]  /*42be0*/  VIADD R6, R15, UR4 ;  /* 0x000000040f067c36 */ /* 0x000fe20008000000 */
[----:B------:R1:W-:Y:S01]  /*42bf0*/  @P5 STG.E.U8 desc[UR6][R12.64], R17 ;  /* 0x000000110c005986 */ /* 0x0003e2000c101106 */
[----:B------:R-:W-:Y:S01]  /*42c00*/  ISETP.LT.AND P5, PT, R18, UR5, !P2 ;  /* 0x0000000512007c0c */ /* 0x000fe2000d7a1270 */
[----:B------:R-:W-:Y:S01]  /*42c10*/  ULDC UR4, c[0x0][0x248] ;  /* 0x0000920000047ab9 */ /* 0x000fe20000000800 */
[----:B------:R-:W-:Y:S01]  /*42c20*/  ULDC UR5, c[0x0][0x228] ;  /* 0x00008a0000057ab9 */ /* 0x000fe20000000800 */
[----:B------:R2:W-:Y:S01]  /*42c30*/  @P3 STG.E.U8 desc[UR6][R4.64], R19 ;  /* 0x0000001304003986 */ /* 0x0005e2000c101106 */
[----:B------:R-:W-:Y:S02]  /*42c40*/  SHF.R.S32.HI R21, RZ, 0x1f, R6 ;  /* 0x0000001fff157819 */ /* 0x000fe40000011406 */
[CC--:B------:R-:W-:Y:S01]  /*42c50*/  IADD3 R14, P3, R6.reuse, R2.reuse, RZ ;  /* 0x00000002060e7210 */ /* 0x0c0fe20007f7e0ff */
[----:B------:R-:W-:Y:S01]  /*42c60*/  VIADD R16, R6, UR4 ;  /* 0x0000000406107c36 */ /* 0x000fe20008000000 */
[----:B------:R-:W-:Y:S01]  /*42c70*/  ISETP.LT.AND P2, PT, R29, UR5, !P2 ;  /* 0x000000051d007c0c */ /* 0x000fe2000d741270 */
[----:B------:R-:W-:Y:S01]  /*42c80*/  ULDC UR4, c[0x0][0x248] ;  /* 0x0000920000047ab9 */ /* 0x000fe20000000800 */
[----:B------:R-:W-:Y:S01]  /*42c90*/  ISETP.LT.AND P6, PT, R18, UR8, !P1 ;  /* 0x0000000812007c0c */ /* 0x000fe2000cfc1270 */
[----:B------:R-:W-:Y:S01]  /*42ca0*/  IMAD.X R15, R21, 0x1, R0, P3 ;  /* 0x00000001150f7824 */ /* 0x000fe200018e0600 */
[----:B-1----:R-:W-:Y:S01]  /*42cb0*/  PRMT R17, R7, 0x7770, RZ ;  /* 0x0000777007117816 */ /* 0x002fe200000000ff */
[----:B------:R-:W-:Y:S01]  /*42cc0*/  ULDC UR5, c[0x0][0x228] ;  /* 0x00008a0000057ab9 */ /* 0x000fe20000000800 */
[-C--:B------:R-:W-:Y:S01]  /*42cd0*/  IADD3 R12, P3, R6, R3.reuse, RZ ;  /* 0x00000003060c7210 */ /* 0x080fe20007f7e0ff */
[----:B------:R-:W-:Y:S01]  /*42ce0*/  ULDC UR8, c[0x0][0x228] ;  /* 0x00008a0000087ab9 */ /* 0x000fe20000000800 */
[----:B------:R-:W-:Y:S01]  /*42cf0*/  SHF.R.S32.HI R23, RZ, 0x1f, R16 ;  /* 0x0000001fff177819 */ /* 0x000fe20000011410 */
[----:B------:R1:W-:Y:S01]  /*42d00*/  @P5 STG.E.U8 desc[UR6][R14.64], R17 ;  /* 0x000000110e005986 */ /* 0x0003e2000c101106 */
[-C--:B--2---:R-:W-:Y:S01]  /*42d10*/  IADD3 R4, P5, R16, R2.reuse, RZ ;  /* 0x0000000210047210 */ /* 0x084fe20007fbe0ff */
[----:B------:R-:W-:Y:S01]  /*42d20*/  IMAD.X R13, R21, 0x1, R28, P3 ;  /* 0x00000001150d7824 */ /* 0x000fe200018e061c */
[C---:B------:R-:W-:Y:S01]  /*42d30*/  PRMT R21, R7.reuse, 0x7771, RZ ;  /* 0x0000777107157816 */ /* 0x040fe200000000ff */
[----:B------:R-:W-:Y:S01]  /*42d40*/  VIADD R6, R20, 0x79 ;  /* 0x0000007914067836 */ /* 0x000fe20000000000 */
[----:B------:R-:W-:Y:S01]  /*42d50*/  PRMT R19, R7, 0x7772, RZ ;  /* 0x0000777207137816 */ /* 0x000fe200000000ff */
[----:B------:R-:W-:Y:S01]  /*42d60*/  IMAD.X R5, R23, 0x1, R0, P5 ;  /* 0x0000000117057824 */ /* 0x000fe200028e0600 */
[----:B------:R-:W-:Y:S01]  /*42d70*/  ISETP.LT.AND P1, PT, R29, UR5, !P1 ;  /* 0x000000051d007c0c */ /* 0x000fe2000cf21270 */
[----:B------:R-:W-:Y:S01]  /*42d80*/  @P2 STG.E.U8 desc[UR6][R12.64], R21 ;  /* 0x000000150c002986 */ /* 0x000fe2000c101106 */
[----:B------:R-:W-:Y:S01]  /*42d90*/  ISETP.LT.AND P5, PT, R18, UR8, !P4 ;  /* 0x0000000812007c0c */ /* 0x000fe2000e7a1270 */
[----:B------:R-:W-:Y:S01]  /*42da0*/  ULDC UR5, c[0x0][0x228] ;  /* 0x00008a0000057ab9 */ /* 0x000fe20000000800 */
[----:B-1----:R-:W-:Y:S01]  /*42db0*/  VIADD R17, R16, UR4 ;  /* 0x0000000410117c36 */ /* 0x002fe20008000000 */
[----:B------:R-:W-:Y:S01]  /*42dc0*/  ISETP.GE.AND P3, PT, R6, UR17, PT ;  /* 0x0000001106007c0c */ /* 0x000fe2000bf66270 */
[----:B------:R1:W-:Y:S01]  /*42dd0*/  @P6 STG.E.U8 desc[UR6][R4.64], R19 ;  /* 0x0000001304006986 */ /* 0x0003e2000c101106 */
[----:B------:R-:W-:Y:S01]  /*42de0*/  IADD3 R14, P2, R16, R3, RZ ;  /* 0x00000003100e7210 */ /* 0x000fe20007f5e0ff */
[----:B------:R-:W-:Y:S01]  /*42df0*/  VIADD R16, R20, 0x7a ;  /* 0x0000007a14107836 */ /* 0x000fe20000000000 */
[----:B------:R-:W-:Y:S01]  /*42e00*/  SHF.R.S32.HI R25, RZ, 0x1f, R17 ;  /* 0x0000001fff197819 */ /* 0x000fe20000011411 */
[----:B------:R-:W-:Y:S01]  /*42e10*/  ULDC UR4, c[0x0][0x248] ;  /* 0x0000920000047ab9 */ /* 0x000fe20000000800 */
[----:B------:R-:W-:Y:S01]  /*42e20*/  IADD3 R6, P6, R17, R2, RZ ;  /* 0x0000000211067210 */ /* 0x000fe20007fde0ff */
[----:B------:R-:W-:Y:S01]  /*42e30*/  ULDC UR8, c[0x0][0x228] ;  /* 0x00008a0000087ab9 */ /* 0x000fe20000000800 */
[----:B------:R-:W-:Y:S01]  /*42e40*/  ISETP.LT.AND P4, PT, R29, UR5, !P4 ;  /* 0x000000051d007c0c */ /* 0x000fe2000e781270 */
[----:B------:R-:W-:Y:S01]  /*42e50*/  IMAD.X R15, R23, 0x1, R28, P2 ;  /* 0x00000001170f7824 */ /* 0x000fe200010e061c */
[----:B------:R-:W-:-:S02]  /*42e60*/  ISETP.GE.AND P2, PT, R16, UR15, PT ;  /* 0x0000000f10007c0c */ /* 0x000fc4000bf46270 */
[----:B-1----:R-:W-:Y:S01]  /*42e70*/  PRMT R5, R7, 0x7773, RZ ;  /* 0x0000777307057816 */ /* 0x002fe200000000ff */
[----:B------:R-:W-:Y:S01]  /*42e80*/  IMAD.X R7, R25, 0x1, R0, P6 ;  /* 0x0000000119077824 */ /* 0x000fe200030e0600 */
[----:B0-----:R-:W-:Y:S01]  /*42e90*/  PRMT R19, R8, 0x7770, RZ ;  /* 0x0000777008137816 */ /* 0x001fe200000000ff */
[----:B------:R-:W-:Y:S01]  /*42ea0*/  VIADD R4, R20, 0x7b ;  /* 0x0000007b14047836 */ /* 0x000fe20000000000 */
[C---:B------:R-:W-:Y:S01]  /*42eb0*/  IADD3 R12, P6, R17.reuse, R3, RZ ;  /* 0x00000003110c7210 */ /* 0x040fe20007fde0ff */
[----:B------:R-:W-:Y:S01]  /*42ec0*/  VIADD R16, R17, UR4 ;  /* 0x0000000411107c36 */ /* 0x000fe20008000000 */
[----:B------:R0:W-:Y:S01]  /*42ed0*/  @P1 STG.E.U8 desc[UR6][R14.64], R5 ;  /* 0x000000050e001986 */ /* 0x0001e2000c101106 */
[----:B------:R-:W-:Y:S01]  /*42ee0*/  ULDC UR5, c[0x0][0x228] ;  /* 0x00008a0000057ab9 */ /* 0x000fe20000000800 */
[----:B------:R-:W-:Y:S01]  /*42ef0*/  ISETP.GE.AND P1, PT, R4, UR21, PT ;  /* 0x0000001504007c0c */ /* 0x000fe2000bf26270 */
[----:B------:R-:W-:Y:S01]  /*42f00*/  IMAD.X R13, R25, 0x1, R28, P6 ;  /* 0x00000001190d7824 */ /* 0x000fe200030e061c */
[----:B------:R1:W-:Y:S01]  /*42f10*/  @P5 STG.E.U8 desc[UR6][R6.64], R19 ;  /* 0x0000001306005986 */ /* 0x0003e2000c101106 */
[----:B------:R-:W-:Y:S01]  /*42f20*/  ISETP.LT.AND P5, PT, R18, UR8, !P3 ;  /* 0x0000000812007c0c */ /* 0x000fe2000dfa1270 */
[----:B------:R-:W-:Y:S01]  /*42f30*/  VIADD R4, R20, 0x7c ;  /* 0x0000007c14047836 */ /* 0x000fe20000000000 */
[----:B------:R-:W-:Y:S01]  /*42f40*/  ISETP.LT.AND P3, PT, R29, UR5, !P3 ;  /* 0x000000051d007c0c */ /* 0x000fe2000df61270 */
[----:B------:R-:W-:Y:S01]  /*42f50*/  ULDC UR4, c[0x0][0x248] ;  /* 0x0000920000047ab9 */ /* 0x000fe20000000800 */
[C---:B------:R-:W-:Y:S01]  /*42f60*/  PRMT R17, R8.reuse, 0x7773, RZ ;  /* 0x0000777308117816 */ /* 0x040fe200000000ff */
[----:B------:R-:W-:Y:S01]  /*42f70*/  ULDC UR5, c[0x0][0x228] ;  /* 0x00008a0000057ab9 */ /* 0x000fe20000000800 */
[----:B------:R-:W-:Y:S01]  /*42f80*/  PRMT R21, R9, 0x7770, RZ ;  /* 0x0000777009157816 */ /* 0x000fe200000000ff */
[----:B------:R-:W-:Y:S01]  /*42f90*/  ULDC UR8, c[0x0][0x228] ;  /* 0x00008a0000087ab9 */ /* 0x000fe20000000800 */
[----:B0-----:R-:W-:-:S02]  /*42fa0*/  PRMT R15, R8, 0x7771, RZ ;  /* 0x00007771080f7816 */ /* 0x001fc400000000ff */
[----:B------:R-:W-:Y:S02]  /*42fb0*/  SHF.R.S32.HI R5, RZ, 0x1f, R16 ;  /* 0x0000001fff057819 */ /* 0x000fe40000011410 */
[----:B-1----:R-:W-:Y:S01]  /*42fc0*/  IADD3 R6, P6, R16, R2, RZ ;  /* 0x0000000210067210 */ /* 0x002fe20007fde0ff */
[----:B------:R0:W-:Y:S01]  /*42fd0*/  @P4 STG.E.U8 desc[UR6][R12.64], R15 ;  /* 0x0000000f0c004986 */ /* 0x0001e2000c101106 */
[----:B------:R-:W-:-:S03]  /*42fe0*/  ISETP.GE.AND P4, PT, R4, UR19, PT ;  /* 0x0000001304007c0c */ /* 0x000fc6000bf86270 */
[C---:B------:R-:W-:Y:S01]  /*42ff0*/  IMAD.X R7, R5.reuse, 0x1, R0, P6 ;  /* 0x0000000105077824 */ /* 0x040fe200030e0600 */
[-C--:B------:R-:W-:Y:S02]  /*43000*/  IADD3 R4, P6, R16, R3.reuse, RZ ;  /* 0x0000000310047210 */ /* 0x080fe40007fde0ff */
[----:B------:R-:W-:Y:S01]  /*43010*/  PRMT R19, R8, 0x7772, RZ ;  /* 0x0000777208137816 */ /* 0x000fe200000000ff */
[----:B------:R-:W-:Y:S01]  /*43020*/  VIADD R16, R16, UR4 ;  /* 0x0000000410107c36 */ /* 0x000fe20008000000 */
[----:B------:R-:W-:Y:S01]  /*43030*/  ULDC UR4, c[0x0][0x248] ;  /* 0x0000920000047ab9 */ /* 0x000fe20000000800 */
[----:B------:R-:W-:Y:S02]  /*43040*/  IMAD.X R5, R5, 0x1, R28, P6 ;  /* 0x0000000105057824 */ /* 0x000fe400030e061c */
[----:B------:R1:W-:Y:S01]  /*43050*/  @P5 STG.E.U8 desc[UR6][R6.64], R19 ;  /* 0x0000001306005986 */ /* 0x0003e2000c101106 */
[----:B------:R-:W-:Y:S01]  /*43060*/  ISETP.LT.AND P5, PT, R18, UR5, !P2 ;  /* 0x0000000512007c0c */ /* 0x000fe2000d7a1270 */
[----:B------:R-:W-:Y:S01]  /*43070*/  ULDC UR5, c[0x0][0x228] ;  /* 0x00008a0000057ab9 */ /* 0x000fe20000000800 */
[----:B0-----:R-:W-:Y:S01]  /*43080*/  SHF.R.S32.HI R13, RZ, 0x1f, R16 ;  /* 0x0000001fff0d7819 */ /* 0x001fe20000011410 */
[----:B------:R0:W-:Y:S01]  /*43090*/  @P3 STG.E.U8 desc[UR6][R4.64], R17 ;  /* 0x0000001104003986 */ /* 0x0001e2000c101106 */
[C---:B------:R-:W-:Y:S01]  /*430a0*/  IADD3 R14, P3, R16.reuse, R2, RZ ;  /* 0x00000002100e7210 */ /* 0x040fe20007f7e0ff */
[----:B------:R-:W-:Y:S01]  /*430b0*/  VIADD R8, R16, UR4 ;  /* 0x0000000410087c36 */ /* 0x000fe20008000000 */
[----:B------:R-:W-:Y:S01]  /*430c0*/  ISETP.LT.AND P6, PT, R18, UR8, !P1 ;  /* 0x0000000812007c0c */ /* 0x000fe2000cfc1270 */
[----:B------:R-:W-:Y:S01]  /*430d0*/  ULDC UR4, c[0x0][0x248] ;  /* 0x0000920000047ab9 */ /* 0x000fe20000000800 */
[----:B------:R-:W-:Y:S01]  /*430e0*/  ULDC UR8, c[0x0][0x228] ;  /* 0x00008a0000087ab9 */ /* 0x000fe20000000800 */
[----:B------:R-:W-:Y:S01]  /*430f0*/  IMAD.X R15, R13, 0x1, R0, P3 ;  /* 0x000000010d0f7824 */ /* 0x000fe200018e0600 */
[----:B------:R-:W-:Y:S01]  /*43100*/  ISETP.LT.AND P3, PT, R29, UR5, !P2 ;  /* 0x000000051d007c0c */ /* 0x000fe2000d761270 */
[----:B------:R-:W-:Y:S01]  /*43110*/  ULDC UR5, c[0x0][0x228] ;  /* 0x00008a0000057ab9 */ /* 0x000fe20000000800 */
[----:B-1----:R-:W-:-:S02]  /*43120*/  IADD3 R6, P2, R16, R3, RZ ;  /* 0x0000000310067210 */ /* 0x002fc40007f5e0ff */
[----:B------:R1:W-:Y:S01]  /*43130*/  @P5 STG.E.U8 desc[UR6][R14.64], R21 ;  /* 0x000000150e005986 */ /* 0x0003e2000c101106 */
[----:B0-----:R-:W-:Y:S02]  /*43140*/  SHF.R.S32.HI R5, RZ, 0x1f, R8 ;  /* 0x0000001fff057819 */ /* 0x001fe40000011408 */
[----:B------:R-:W-:Y:S01]  /*43150*/  IADD3 R12, P5, R8, R2, RZ ;  /* 0x00000002080c7210 */ /* 0x000fe20007fbe0ff */
[----:B------:R-:W-:Y:S01]  /*43160*/  IMAD.X R7, R13, 0x1, R28, P2 ;  /* 0x000000010d077824 */ /* 0x000fe200010e061c */
[C---:B------:R-:W-:Y:S01]  /*43170*/  PRMT R19, R9.reuse, 0x7771, RZ ;  /* 0x0000777109137816 */ /* 0x040fe200000000ff */
[----:B------:R-:W-:Y:S01]  /*43180*/  VIADD R4, R20, 0x7d ;  /* 0x0000007d14047836 */ /* 0x000fe20000000000 */
[----:B------:R-:W-:Y:S01]  /*43190*/  PRMT R17, R9, 0x7772, RZ ;  /* 0x0000777209117816 */ /* 0x000fe200000000ff */
[----:B------:R-:W-:Y:S01]  /*431a0*/  IMAD.X R13, R5, 0x1, R0, P5 ;  /* 0x00000001050d7824 */ /* 0x000fe200028e0600 */
[C---:B------:R-:W-:Y:S01]  /*431b0*/  ISETP.LT.AND P1, PT, R29.reuse, UR5, !P1 ;  /* 0x000000051d007c0c */ /* 0x040fe2000cf21270 */
[----:B-1----:R-:W-:Y:S01]  /*431c0*/  VIADD R14, R8, UR4 ;  /* 0x00000004080e7c36 */ /* 0x002fe20008000000 */
[----:B------:R0:W-:Y:S01]  /*431d0*/  @P3 STG.E.U8 desc[UR6][R6.64], R19 ;  /* 0x0000001306003986 */ /* 0x0001e2000c101106 */
[----:B------:R-:W-:Y:S01]  /*431e0*/  ISETP.GE.AND P2, PT, R4, UR25, PT ;  /* 0x0000001904007c0c */ /* 0x000fe2000bf46270 */
[----:B------:R-:W-:Y:S01]  /*431f0*/  VIADD R15, R20, 0x7e ;  /* 0x0000007e140f7836 */ /* 0x000fe20000000000 */
[----:B------:R-:W-:Y:S01]  /*43200*/  ISETP.LT.AND P5, PT, R18, UR8, !P4 ;  /* 0x0000000812007c0c */ /* 0x000fe2000e7a1270 */
[----:B------:R1:W-:Y:S01]  /*43210*/  @P6 STG.E.U8 desc[UR6][R12.64], R17 ;  /* 0x000000110c006986 */ /* 0x0003e2000c101106 */
[----:B------:R-:W-:Y:S01]  /*43220*/  IADD3 R4, P6, R8, R3, RZ ;  /* 0x0000000308047210 */ /* 0x000fe20007fde0ff */
[----:B------:R-:W-:Y:S01]  /*43230*/  ULDC UR4, c[0x0][0x248] ;  /* 0x0000920000047ab9 */ /* 0x000fe20000000800 */
[----:B------:R-:W-:Y:S01]  /*43240*/  ISETP.LT.AND P4, PT, R29, UR9, !P4 ;  /* 0x000000091d007c0c */ /* 0x000fe2000e781270 */
[----:B------:R-:W-:Y:S01]  /*43250*/  ULDC UR5, c[0x0][0x248] ;  /* 0x0000920000057ab9 */ /* 0x000fe20000000800 */
[----:B------:R-:W-:Y:S01]  /*43260*/  ULDC UR8, c[0x0][0x228] ;  /* 0x00008a0000087ab9 */ /* 0x000fe20000000800 */
[----:B0-----:R-:W-:-:S02]  /*43270*/  SHF.R.S32.HI R7, RZ, 0x1f, R14 ;  /* 0x0000001fff077819 */ /* 0x001fc4000001140e */
[CC--:B-1----:R-:W-:Y:S01]  /*43280*/  IADD3 R12, P3, R14.reuse, R2.reuse, RZ ;  /* 0x000000020e0c7210 */ /* 0x0c2fe20007f7e0ff */
[----:B------:R-:W-:Y:S01]  /*43290*/  IMAD.X R5, R5, 0x1, R28, P6 ;  /* 0x0000000105057824 */ /* 0x000fe200030e061c */
[----:B------:R-:W-:Y:S01]  /*432a0*/  PRMT R17, R9, 0x7773, RZ ;  /* 0x0000777309117816 */ /* 0x000fe200000000ff */
[----:B------:R-:W-:Y:S02]  /*432b0*/  ULDC UR9, c[0x0][0x228] ;  /* 0x00008a0000097ab9 */ /* 0x000fe40000000800 */
[----:B------:R-:W-:Y:S01]  /*432c0*/  IMAD.X R13, R7, 0x1, R0, P3 ;  /* 0x00000001070d7824 */ /* 0x000fe200018e0600 */
[C---:B------:R-:W-:Y:S01]  /*432d0*/  IADD3 R6, P3, R14.reuse, R3, RZ ;  /* 0x000000030e067210 */ /* 0x040fe20007f7e0ff */
[----:B------:R-:W-:Y:S01]  /*432e0*/  VIADD R14, R14, UR4 ;  /* 0x000000040e0e7c36 */ /* 0x000fe20008000000 */
[----:B------:R-:W-:Y:S01]  /*432f0*/  ISETP.GE.AND P6, PT, R15, UR23, PT ;  /* 0x000000170f007c0c */ /* 0x000fe2000bfc6270 */
[----:B------:R0:W-:Y:S01]  /*43300*/  @P1 STG.E.U8 desc[UR6][R4.64], R17 ;  /* 0x0000001104001986 */ /* 0x0001e2000c101106 */
[C---:B------:R-:W-:Y:S01]  /*43310*/  PRMT R15, R10.reuse, 0x7770, RZ ;  /* 0x000077700a0f7816 */ /* 0x040fe200000000ff */
[----:B------:R-:W-:Y:S01]  /*43320*/  IMAD.X R7, R7, 0x1, R28, P3 ;  /* 0x0000000107077824 */ /* 0x000fe200018e061c */
[----:B------:R-:W-:Y:S01]  /*43330*/  PRMT R9, R10, 0x7771, RZ ;  /* 0x000077710a097816 */ /* 0x000fe200000000ff */
[----:B------:R-:W-:Y:S01]  /*43340*/  ULDC UR4, c[0x0][0x248] ;  /* 0x0000920000047ab9 */ /* 0x000fe20000000800 */
[----:B------:R-:W-:Y:S01]  /*43350*/  SHF.R.S32.HI R19, RZ, 0x1f, R14 ;  /* 0x0000001fff137819 */ /* 0x000fe2000001140e */
[C---:B------:R-:W-:Y:S01]  /*43360*/  VIADD R16, R14.reuse, UR4 ;  /* 0x000000040e107c36 */ /* 0x040fe20008000000 */
[----:B------:R-:W-:Y:S01]  /*43370*/  @P5 STG.E.U8 desc[UR6][R12.64], R15 ;  /* 0x0000000f0c005986 */ /* 0x000fe2000c101106 */
[----:B------:R-:W-:Y:S01]  /*43380*/  ULDC UR4, c[0x0][0x228] ;  /* 0x00008a0000047ab9 */ /* 0x000fe20000000800 */
[----:B0-----:R-:W-:-:S02]  /*43390*/  IADD3 R4, P3, R14, R2, RZ ;  /* 0x000000020e047210 */ /* 0x001fc40007f7e0ff */
[----:B------:R0:W-:Y:S01]  /*433a0*/  @P4 STG.E.U8 desc[UR6][R6.64], R9 ;  /* 0x0000000906004986 */ /* 0x0001e2000c101106 */
[----:B------:R-:W-:Y:S02]  /*433b0*/  SHF.R.S32.HI R17, RZ, 0x1f, R16 ;  /* 0x0000001fff117819 */ /* 0x000fe40000011410 */
[--C-:B------:R-:W-:Y:S01]  /*433c0*/  IMAD.X R5, R19, 0x1, R0.reuse, P3 ;  /* 0x0000000113057824 */ /* 0x100fe200018e0600 */
[-C--:B------:R-:W-:Y:S02]  /*433d0*/  IADD3 R8, P3, R16, R2.reuse, RZ ;  /* 0x0000000210087210 */ /* 0x080fe40007f7e0ff */
[----:B0-----:R-:W-:Y:S01]  /*433e0*/  IADD3 R6, P4, R14, R3, RZ ;  /* 0x000000030e067210 */ /* 0x001fe20007f9e0ff */
[----:B------:R-:W-:Y:S01]  /*433f0*/  VIADD R14, R16, UR5 ;  /* 0x00000005100e7c36 */ /* 0x000fe20008000000 */
[----:B------:R-:W-:Y:S01]  /*43400*/  ISETP.LT.AND P5, PT, R18, UR8, !P2 ;  /* 0x0000000812007c0c */ /* 0x000fe2000d7a1270 */
[----:B------:R-:W-:Y:S01]  /*43410*/  IMAD.X R9, R17, 0x1, R0, P3 ;  /* 0x0000000111097824 */ /* 0x000fe200018e0600 */
[----:B------:R-:W-:Y:S01]  /*43420*/  ULDC UR5, c[0x0][0x228] ;  /* 0x00008a0000057ab9 */ /* 0x000fe20000000800 */
[----:B------:R-:W-:Y:S01]  /*43430*/  IMAD.X R7, R19, 0x1, R28, P4 ;  /* 0x0000000113077824 */ /* 0x000fe200020e061c */
[----:B------:R-:W-:-:S02]  /*43440*/  IADD3 R12, P4, R14, R2, RZ ;  /* 0x000000020e0c7210 */ /* 0x000fc40007f9e0ff */
[----:B------:R-:W-:Y:S02]  /*43450*/  SHF.R.S32.HI R15, RZ, 0x1f, R14 ;  /* 0x0000001fff0f7819 */ /* 0x000fe4000001140e */
[-C--:B------:R-:W-:Y:S02]  /*43460*/  IADD3 R14, P3, R14, R3.reuse, RZ ;  /* 0x000000030e0e7210 */ /* 0x080fe40007f7e0ff */
[----:B------:R-:W-:Y:S01]  /*43470*/  ISETP.LT.AND P2, PT, R29, UR4, !P2 ;  /* 0x000000041d007c0c */ /* 0x000fe2000d741270 */
[C---:B------:R-:W-:Y:S01]  /*43480*/  IMAD.X R13, R15.reuse, 0x1, R0, P4 ;  /* 0x000000010f0d7824 */ /* 0x040fe200020e0600 */
[----:B------:R-:W-:Y:S01]  /*43490*/  ULDC UR4, c[0x0][0x228] ;  /* 0x00008a0000047ab9 */ /* 0x000fe20000000800 */
[----:B------:R-:W-:Y:S01]  /*434a0*/  ISETP.LT.AND P4, PT, R18, UR9, !P6 ;  /* 0x0000000912007c0c */ /* 0x000fe2000f781270 */
[----:B------:R-:W-:Y:S01]  /*434b0*/  IMAD.X R15, R15, 0x1, R28, P3 ;  /* 0x000000010f0f7824 */ /* 0x000fe200018e061c */
[----:B------:R-:W-:Y:S02]  /*434c0*/  IADD3 R2, P3, R16, R3, RZ ;  /* 0x0000000310027210 */ /* 0x000fe40007f7e0ff */
[----:B------:R-:W-:-:S02]  /*434d0*/  ISETP.LT.AND P6, PT, R29, UR4, !P6 ;  /* 0x000000041d007c0c */ /* 0x000fc4000f7c1270 */
[----:B------:R-:W-:Y:S02]  /*434e0*/  ISETP.LT.AND P1, PT, R18, UR10, !P0 ;  /* 0x0000000a12007c0c */ /* 0x000fe4000c721270 */
[----:B------:R-:W-:Y:S01]  /*434f0*/  ISETP.LT.AND P0, PT, R29, UR5, !P0 ;  /* 0x000000051d007c0c */ /* 0x000fe2000c701270 */
[----:B------:R-:W-:Y:S01]  /*43500*/  IMAD.X R3, R17, 0x1, R28, P3 ;  /* 0x0000000111037824 */ /* 0x000fe200018e061c */
[C---:B------:R-:W-:Y:S02]  /*43510*/  PRMT R25, R10.reuse, 0x7772, RZ ;  /* 0x000077720a197816 */ /* 0x040fe400000000ff */
[----:B------:R-:W-:Y:S02]  /*43520*/  PRMT R23, R10, 0x7773, RZ ;  /* 0x000077730a177816 */ /* 0x000fe400000000ff */
[C---:B------:R-:W-:Y:S02]  /*43530*/  PRMT R17, R11.reuse, 0x7773, RZ ;  /* 0x000077730b117816 */ /* 0x040fe400000000ff */
[----:B------:R-:W-:-:S02]  /*43540*/  PRMT R19, R11, 0x7772, RZ ;  /* 0x000077720b137816 */ /* 0x000fc400000000ff */
[C---:B------:R-:W-:Y:S02]  /*43550*/  PRMT R21, R11.reuse, 0x7771, RZ ;  /* 0x000077710b157816 */ /* 0x040fe400000000ff */
[----:B------:R-:W-:Y:S01]  /*43560*/  PRMT R11, R11, 0x7770, RZ ;  /* 0x000077700b0b7816 */ /* 0x000fe200000000ff */
[----:B------:R0:W-:Y:S04]  /*43570*/  @P5 STG.E.U8 desc[UR6][R4.64], R25 ;  /* 0x0000001904005986 */ /* 0x0001e8000c101106 */
[----:B------:R0:W-:Y:S04]  /*43580*/  @P2 STG.E.U8 desc[UR6][R6.64], R23 ;  /* 0x0000001706002986 */ /* 0x0001e8000c101106 */
[----:B------:R0:W-:Y:S04]  /*43590*/  @P4 STG.E.U8 desc[UR6][R8.64], R11 ;  /* 0x0000000b08004986 */ /* 0x0001e8000c101106 */
[----:B------:R0:W-:Y:S04]  /*435a0*/  @P6 STG.E.U8 desc[UR6][R2.64], R21 ;  /* 0x0000001502006986 */ /* 0x0001e8000c101106 */
[----:B------:R0:W-:Y:S01]  /*435b0*/  @P1 STG.E.U8 desc[UR6][R12.64], R19 ;  /* 0x000000130c001986 */ /* 0x0001e2000c101106 */
[----:B------:R-:W-:Y:S05]  /*435c0*/  @!P0 EXIT ;  /* 0x000000000000894d */ /* 0x000fea0003800000 */
[----:B------:R-:W-:Y:S01]  /*435d0*/  STG.E.U8 desc[UR6][R14.64], R17 ;  /* 0x000000110e007986 */ /* 0x000fe2000c101106 */
[----:B------:R-:W-:Y:S05]  /*435e0*/  EXIT ;  /* 0x000000000000794d */ /* 0x000fea0003800000 */
.L_x_3:
[----:B------:R-:W-:-:S00]  /*435f0*/  BRA `(.L_x_3) ;  /* 0xfffffffc00fc7947 */ /* 0x000fc0000383ffff */
[----:B------:R-:W-:-:S00]  /*43600*/  NOP ;  /* 0x0000000000007918 */ /* 0x000fc00000000000 */
[----:B------:R-:W-:-:S00]  /*43610*/  NOP ;  /* 0x0000000000007918 */ /* 0x000fc00000000000 */
[----:B------:R-:W-:-:S00]  /*43620*/  NOP ;  /* 0x0000000000007918 */ /* 0x000fc00000000000 */
[----:B------:R-:W-:-:S00]  /*43630*/  NOP ;  /* 0x0000000000007918 */ /* 0x000fc00000000000 */
[----:B------:R-:W-:-:S00]  /*43640*/  NOP ;  /* 0x0000000000007918 */ /* 0x000fc00000000000 */
[----:B------:R-:W-:-:S00]  /*43650*/  NOP ;  /* 0x0000000000007918 */ /* 0x000fc00000000000 */
[----:B------:R-:W-:-:S00]  /*43660*/  NOP ;  /* 0x0000000000007918 */ /* 0x000fc00000000000 */
[----:B------:R-:W-:-:S00]  /*43670*/  NOP ;  /* 0x0000000000007918 */ /* 0x000fc00000000000 */
.L_x_4:


//--------------------- .nv.shared.matmul_kernel  --------------------------
	.section	.nv.shared.matmul_kernel,"aw",@nobits
	.sectionflags	@""
	.align	16
	.zero		1024


//--------------------- .nv.shared.reserved.0     --------------------------
	.section	.nv.shared.reserved.0,"aw",@nobits
	.weak		__nv_reservedSMEM_offset_0_alias
	.size		__nv_reservedSMEM_offset_0_alias, 0, 0
	.other		__nv_reservedSMEM_offset_0_alias,@"STO_CUDA_RESERVED_SHARED STV_DEFAULT"
__nv_reservedSMEM_offset_0_alias:
	.zero		0


//--------------------- .nv.constant0.matmul_kernel --------------------------
	.section	.nv.constant0.matmul_kernel,"a",@progbits
	.sectionflags	@""
	.align	4
.nv.constant0.matmul_kernel:
	.zero		608


//--------------------- SYMBOLS --------------------------

	.type		.nv.reservedSmem.offset0,@object
	.size		.nv.reservedSmem.offset0,0x4
